def matmul_kernel(
    a_ptr,
    b_ptr,
    c_ptr,
    M,
    N,
    K,
    stride_am,
    stride_ak,
    stride_bk,
    stride_bn,
    stride_cm,
    stride_cn,
    BLOCK_M: tl.constexpr,
    BLOCK_N: tl.constexpr,
    BLOCK_K: tl.constexpr,
    GROUP_M: tl.constexpr,
):
    pid = tl.program_id(axis=0)
    num_pid_m = tl.cdiv(M, BLOCK_M)
    num_pid_n = tl.cdiv(N, BLOCK_N)
    num_pid_in_group = GROUP_M * num_pid_n
    group_id = pid // num_pid_in_group
    first_pid_m = group_id * GROUP_M
    group_size_m = min(num_pid_m - first_pid_m, GROUP_M)
    pid_m = first_pid_m + ((pid % num_pid_in_group) % group_size_m)
    pid_n = (pid % num_pid_in_group) // group_size_m

    offs_am = (pid_m * BLOCK_M + tl.arange(0, BLOCK_M)) % M
    offs_bn = (pid_n * BLOCK_N + tl.arange(0, BLOCK_N)) % N
    offs_k = tl.arange(0, BLOCK_K)
    a_ptrs = a_ptr + offs_am[:, None] * stride_am + offs_k[None, :] * stride_ak
    b_ptrs = b_ptr + offs_k[:, None] * stride_bk + offs_bn[None, :] * stride_bn

    acc = tl.zeros((BLOCK_M, BLOCK_N), dtype=tl.float32)
    for kk in range(0, tl.cdiv(K, BLOCK_K)):
        a = tl.load(a_ptrs, mask=offs_k[None, :] < K - kk * BLOCK_K, other=0.0)
        b = tl.load(b_ptrs, mask=offs_k[:, None] < K - kk * BLOCK_K, other=0.0)
        acc = tl.dot(a, b, acc)
        a_ptrs += BLOCK_K * stride_ak
        b_ptrs += BLOCK_K * stride_bk

    c = acc.to(c_ptr.dtype.element_ty)
    offs_cm = pid_m * BLOCK_M + tl.arange(0, BLOCK_M)
    offs_cn = pid_n * BLOCK_N + tl.arange(0, BLOCK_N)
    c_ptrs = c_ptr + offs_cm[:, None] * stride_cm + offs_cn[None, :] * stride_cn
    mask = (offs_cm[:, None] < M) & (offs_cn[None, :] < N)
    tl.store(c_ptrs, c, mask=mask)

# config = {"BLOCK_K": 128, "BLOCK_M": 16, "BLOCK_N": 512, "GROUP_M": 8, "arch": "sm_100", "dtype": "bf16", "num_ctas": 1, "num_stages": 2, "num_warps": 4}
# arch = sm_100


// ===== COMPILED SASS (sm_100a) =====

	.target	sm_100a

	.elftype	@"ET_EXEC"


//--------------------- .note.nv.tkinfo           --------------------------
	.section	.note.nv.tkinfo,"",@"SHT_NOTE"
	.sectionflags	@"SHF_NOTE_NV_TKINFO"
	.tkinfo
        /*0018*/ 	.word	0x00000081
        /*0030*/ 	.string	""
        /*0030*/ 	.string	"ptxas-blackwell"
        /*0030*/ 	.string	"Cuda compilation tools, release 12.9, V12.9.86"
        /*0030*/ 	.string	"Build cuda_12.9.r12.9/compiler.36037853_0"
        /*0030*/ 	.string	"-v  -suppress-debug-info  -lineinfo  -arch sm_100a "



//--------------------- .note.nv.cuver            --------------------------
	.section	.note.nv.cuver,"",@"SHT_NOTE"
	.sectionflags	@"SHF_NOTE_NV_CUVER"
        /*0018*/ 	.short	0x0001
        /*001a*/ 	.short	0x0064
        /*001c*/ 	.short	0x0001
        /*001e*/ 	.short	0x0000
        /*0020*/ 	.short	0x0001
        /*0022*/ 	.short	0x0000


//--------------------- .nv.info                  --------------------------
	.section	.nv.info,"",@"SHT_CUDA_INFO"
	.align	4


	//----- nvinfo : EIATTR_REGCOUNT
	.align		4
        /*0000*/ 	.byte	0x04, 0x2f
        /*0002*/ 	.short	(.L_1 - .L_0)
	.align		4
.L_0:
        /*0004*/ 	.word	index@(matmul_kernel)
        /*0008*/ 	.word	0x00000020


	//----- nvinfo : EIATTR_FRAME_SIZE
	.align		4
.L_1:
        /*000c*/ 	.byte	0x04, 0x11
        /*000e*/ 	.short	(.L_3 - .L_2)
	.align		4
.L_2:
        /*0010*/ 	.word	index@(matmul_kernel)
        /*0014*/ 	.word	0x00002930


	//----- nvinfo : EIATTR_MIN_STACK_SIZE
	.align		4
.L_3:
        /*0018*/ 	.byte	0x04, 0x12
        /*001a*/ 	.short	(.L_5 - .L_4)
	.align		4
.L_4:
        /*001c*/ 	.word	index@(matmul_kernel)
        /*0020*/ 	.word	0x00002930
.L_5:


//--------------------- .nv.info.matmul_kernel    --------------------------
	.section	.nv.info.matmul_kernel,"",@"SHT_CUDA_INFO"
	.sectionflags	@""
	.align	4


	//----- nvinfo : EIATTR_CUDA_API_VERSION
	.align		4
        /*0000*/ 	.byte	0x04, 0x37
        /*0002*/ 	.short	(.L_7 - .L_6)
.L_6:
        /*0004*/ 	.word	0x00000081


	//----- nvinfo : EIATTR_KPARAM_INFO
	.align		4
.L_7:
        /*0008*/ 	.byte	0x04, 0x17
        /*000a*/ 	.short	(.L_9 - .L_8)
.L_8:
        /*000c*/ 	.word	0x00000000
        /*0010*/ 	.short	0x000d
        /*0012*/ 	.short	0x0048
        /*0014*/ 	.byte	0x00, 0xf4, 0x21, 0x00


	//----- nvinfo : EIATTR_KPARAM_INFO
	.align		4
.L_9:
        /*0018*/ 	.byte	0x04, 0x17
        /*001a*/ 	.short	(.L_11 - .L_10)
.L_10:
        /*001c*/ 	.word	0x00000000
        /*0020*/ 	.short	0x000c
        /*0022*/ 	.short	0x0040
        /*0024*/ 	.byte	0x00, 0xf4, 0x21, 0x00


	//----- nvinfo : EIATTR_KPARAM_INFO
	.align		4
.L_11:
        /*0028*/ 	.byte	0x04, 0x17
        /*002a*/ 	.short	(.L_13 - .L_12)
.L_12:
        /*002c*/ 	.word	0x00000000
        /*0030*/ 	.short	0x000b
        /*0032*/ 	.short	0x0038
        /*0034*/ 	.byte	0x00, 0xf0, 0x11, 0x00


	//----- nvinfo : EIATTR_KPARAM_INFO
	.align		4
.L_13:
        /*0038*/ 	.byte	0x04, 0x17
        /*003a*/ 	.short	(.L_15 - .L_14)
.L_14:
        /*003c*/ 	.word	0x00000000
        /*0040*/ 	.short	0x000a
        /*0042*/ 	.short	0x0034
        /*0044*/ 	.byte	0x00, 0xf0, 0x11, 0x00


	//----- nvinfo : EIATTR_KPARAM_INFO
	.align		4
.L_15:
        /*0048*/ 	.byte	0x04, 0x17
        /*004a*/ 	.short	(.L_17 - .L_16)
.L_16:
        /*004c*/ 	.word	0x00000000
        /*0050*/ 	.short	0x0009
        /*0052*/ 	.short	0x0030
        /*0054*/ 	.byte	0x00, 0xf0, 0x11, 0x00


	//----- nvinfo : EIATTR_KPARAM_INFO
	.align		4
.L_17:
        /*0058*/ 	.byte	0x04, 0x17
        /*005a*/ 	.short	(.L_19 - .L_18)
.L_18:
        /*005c*/ 	.word	0x00000000
        /*0060*/ 	.short	0x0008
        /*0062*/ 	.short	0x002c
        /*0064*/ 	.byte	0x00, 0xf0, 0x11, 0x00


	//----- nvinfo : EIATTR_KPARAM_INFO
	.align		4
.L_19:
        /*0068*/ 	.byte	0x04, 0x17
        /*006a*/ 	.short	(.L_21 - .L_20)
.L_20:
        /*006c*/ 	.word	0x00000000
        /*0070*/ 	.short	0x0007
        /*0072*/ 	.short	0x0028
        /*0074*/ 	.byte	0x00, 0xf0, 0x11, 0x00


	//----- nvinfo : EIATTR_KPARAM_INFO
	.align		4
.L_21:
        /*0078*/ 	.byte	0x04, 0x17
        /*007a*/ 	.short	(.L_23 - .L_22)
.L_22:
        /*007c*/ 	.word	0x00000000
        /*0080*/ 	.short	0x0006
        /*0082*/ 	.short	0x0024
        /*0084*/ 	.byte	0x00, 0xf0, 0x11, 0x00


	//----- nvinfo : EIATTR_KPARAM_INFO
	.align		4
.L_23:
        /*0088*/ 	.byte	0x04, 0x17
        /*008a*/ 	.short	(.L_25 - .L_24)
.L_24:
        /*008c*/ 	.word	0x00000000
        /*0090*/ 	.short	0x0005
        /*0092*/ 	.short	0x0020
        /*0094*/ 	.byte	0x00, 0xf0, 0x11, 0x00


	//----- nvinfo : EIATTR_KPARAM_INFO
	.align		4
.L_25:
        /*0098*/ 	.byte	0x04, 0x17
        /*009a*/ 	.short	(.L_27 - .L_26)
.L_26:
        /*009c*/ 	.word	0x00000000
        /*00a0*/ 	.short	0x0004
        /*00a2*/ 	.short	0x001c
        /*00a4*/ 	.byte	0x00, 0xf0, 0x11, 0x00


	//----- nvinfo : EIATTR_KPARAM_INFO
	.align		4
.L_27:
        /*00a8*/ 	.byte	0x04, 0x17
        /*00aa*/ 	.short	(.L_29 - .L_28)
.L_28:
        /*00ac*/ 	.word	0x00000000
        /*00b0*/ 	.short	0x0003
        /*00b2*/ 	.short	0x0018
        /*00b4*/ 	.byte	0x00, 0xf0, 0x11, 0x00


	//----- nvinfo : EIATTR_KPARAM_INFO
	.align		4
.L_29:
        /*00b8*/ 	.byte	0x04, 0x17
        /*00ba*/ 	.short	(.L_31 - .L_30)
.L_30:
        /*00bc*/ 	.word	0x00000000
        /*00c0*/ 	.short	0x0002
        /*00c2*/ 	.short	0x0010
        /*00c4*/ 	.byte	0x00, 0xf4, 0x21, 0x00


	//----- nvinfo : EIATTR_KPARAM_INFO
	.align		4
.L_31:
        /*00c8*/ 	.byte	0x04, 0x17
        /*00ca*/ 	.short	(.L_33 - .L_32)
.L_32:
        /*00cc*/ 	.word	0x00000000
        /*00d0*/ 	.short	0x0001
        /*00d2*/ 	.short	0x0008
        /*00d4*/ 	.byte	0x00, 0xf4, 0x21, 0x00


	//----- nvinfo : EIATTR_KPARAM_INFO
	.align		4
.L_33:
        /*00d8*/ 	.byte	0x04, 0x17
        /*00da*/ 	.short	(.L_35 - .L_34)
.L_34:
        /*00dc*/ 	.word	0x00000000
        /*00e0*/ 	.short	0x0000
        /*00e2*/ 	.short	0x0000
        /*00e4*/ 	.byte	0x00, 0xf4, 0x21, 0x00


	//----- nvinfo : EIATTR_SPARSE_MMA_MASK
	.align		4
.L_35:
        /*00e8*/ 	.byte	0x03, 0x50
        /*00ea*/ 	.short	0x0000


	//----- nvinfo : EIATTR_MAXREG_COUNT
	.align		4
        /*00ec*/ 	.byte	0x03, 0x1b
        /*00ee*/ 	.short	0x00ff


	//----- nvinfo : EIATTR_NUM_BARRIERS
	.align		4
        /*00f0*/ 	.byte	0x02, 0x4c
        /*00f2*/ 	.byte	0x01
	.zero		1


	//----- nvinfo : EIATTR_ANNOTATIONS
	.align		4
        /*00f4*/ 	.byte	0x04, 0x55
        /*00f6*/ 	.short	(.L_37 - .L_36)


	//   ....[0]....
.L_36:
        /*00f8*/ 	.word	0x00000001
        /*00fc*/ 	.byte	0x20, 0x05, 0x00, 0x00, 0x01, 0x00, 0x00, 0x00, 0x30, 0x05, 0x00, 0x00, 0x01, 0x00, 0x00, 0x00
        /* <DEDUP_REMOVED lines=1608> */
        /*658c*/ 	.byte	0x40, 0xa6, 0x02, 0x00


	//----- nvinfo : EIATTR_VRC_CTA_INIT_COUNT
	.align		4
.L_37:
        /*6590*/ 	.byte	0x02, 0x4a
	.zero		1
	.zero		1


	//----- nvinfo : EIATTR_EXIT_INSTR_OFFSETS
	.align		4
        /*6594*/ 	.byte	0x04, 0x1c
        /*6596*/ 	.short	(.L_39 - .L_38)


	//   ....[0]....
.L_38:
        /*6598*/ 	.word	0x00062780


	//   ....[1]....
        /*659c*/ 	.word	0x000627b0


	//----- nvinfo : EIATTR_REQNTID
	.align		4
.L_39:
        /*65a0*/ 	.byte	0x04, 0x10
        /*65a2*/ 	.short	(.L_41 - .L_40)
.L_40:
        /*65a4*/ 	.word	0x00000080
        /*65a8*/ 	.word	0x00000001
        /*65ac*/ 	.word	0x00000001


	//----- nvinfo : EIATTR_CBANK_PARAM_SIZE
	.align		4
.L_41:
        /*65b0*/ 	.byte	0x03, 0x19
        /*65b2*/ 	.short	0x0050


	//----- nvinfo : EIATTR_PARAM_CBANK
	.align		4
        /*65b4*/ 	.byte	0x04, 0x0a
        /*65b6*/ 	.short	(.L_43 - .L_42)
	.align		4
.L_42:
        /*65b8*/ 	.word	index@(.nv.constant0.matmul_kernel)
        /*65bc*/ 	.short	0x0380
        /*65be*/ 	.short	0x0050


	//----- nvinfo : EIATTR_SW_WAR
	.align		4
.L_43:
        /*65c0*/ 	.byte	0x04, 0x36
        /*65c2*/ 	.short	(.L_45 - .L_44)
.L_44:
        /*65c4*/ 	.word	0x00000008
.L_45:


//--------------------- .nv.compat                --------------------------
	.section	.nv.compat,"",@"SHT_CUDA_COMPAT_INFO"
	.align	4
        /*0000*/ 	.byte	0x02, 0x02, 0x01, 0x00, 0x02, 0x05, 0x05, 0x00, 0x02, 0x03, 0x00, 0x00, 0x02, 0x06, 0x01, 0x00


//--------------------- .nv.callgraph             --------------------------
	.section	.nv.callgraph,"",@"SHT_CUDA_CALLGRAPH"
	.align	4
	.sectionentsize	8
	.align		4
        /*0000*/ 	.word	0x00000000
	.align		4
        /*0004*/ 	.word	0xffffffff
	.align		4
        /*0008*/ 	.word	0x00000000
	.align		4
        /*000c*/ 	.word	0xfffffffe
	.align		4
        /*0010*/ 	.word	0x00000000
	.align		4
        /*0014*/ 	.word	0xfffffffd
	.align		4
        /*0018*/ 	.word	0x00000000
	.align		4
        /*001c*/ 	.word	0xfffffffc


//--------------------- .text.matmul_kernel       --------------------------
	.section	.text.matmul_kernel,"ax",@progbits
	.align	128
        .global         matmul_kernel
        .type           matmul_kernel,@function
        .size           matmul_kernel,(.L_x_4 - matmul_kernel)
        .other          matmul_kernel,@"STO_CUDA_ENTRY STV_DEFAULT"
matmul_kernel:
.text.matmul_kernel:
[----:B------:R-:W0:Y:S08]  /*0000*/  LDC R1, c[0x0][0x37c] ;  /* 0x0000df00ff017b82 */ /* 0x000e300000000800 */
[----:B------:R-:W1:Y:S01]  /*0010*/  LDC.64 R4, c[0x0][0x398] ;  /* 0x0000e600ff047b82 */ /* 0x000e620000000a00 */
[----:B------:R-:W2:Y:S01]  /*0020*/  S2R R14, SR_TID.X ;  /* 0x00000000000e7919 */ /* 0x000ea20000002100 */
[----:B------:R-:W3:Y:S01]  /*0030*/  LDCU UR4, c[0x0][0x3a0] ;  /* 0x00007400ff0477ac */ /* 0x000ee20008000800 */
[----:B0-----:R-:W-:Y:S01]  /*0040*/  VIADD R1, R1, 0xffffd6d0 ;  /* 0xffffd6d001017836 */ /* 0x001fe20000000000 */
[----:B------:R-:W0:Y:S01]  /*0050*/  LDCU.64 UR12, c[0x0][0x358] ;  /* 0x00006b00ff0c77ac */ /* 0x000e220008000a00 */
[----:B---3--:R-:W-:Y:S01]  /*0060*/  UIADD3 UR4, UPT, UPT, UR4, 0x7f, URZ ;  /* 0x0000007f04047890 */ /* 0x008fe2000fffe0ff */
[----:B-1----:R-:W-:-:S03]  /*0070*/  VIADD R0, R5, 0x1ff ;  /* 0x000001ff05007836 */ /* 0x002fc60000000000 */
[----:B------:R-:W-:Y:S02]  /*0080*/  UISETP.GT.AND UP0, UPT, UR4, 0x7f, UPT ;  /* 0x0000007f0400788c */ /* 0x000fe4000bf04270 */
[----:B------:R-:W-:-:S04]  /*0090*/  SHF.R.S32.HI R3, RZ, 0x1f, R0 ;  /* 0x0000001fff037819 */ /* 0x000fc80000011400 */
[----:B------:R-:W-:-:S04]  /*00a0*/  LEA.HI R3, R3, R0, RZ, 0x9 ;  /* 0x0000000003037211 */ /* 0x000fc800078f48ff */
[----:B------:R-:W-:Y:S02]  /*00b0*/  SHF.R.S32.HI R0, RZ, 0x9, R3 ;  /* 0x00000009ff007819 */ /* 0x000fe40000011403 */
[----:B------:R-:W1:Y:S03]  /*00c0*/  S2R R3, SR_CTAID.X ;  /* 0x0000000000037919 */ /* 0x000e660000002500 */
[----:B------:R-:W-:-:S05]  /*00d0*/  IMAD.SHL.U32 R0, R0, 0x8, RZ ;  /* 0x0000000800007824 */ /* 0x000fca00078e00ff */
[-C--:B------:R-:W-:Y:S02]  /*00e0*/  IABS R9, R0.reuse ;  /* 0x0000000000097213 */ /* 0x080fe40000000000 */
[----:B------:R-:W-:Y:S02]  /*00f0*/  IABS R12, R0 ;  /* 0x00000000000c7213 */ /* 0x000fe40000000000 */
[----:B------:R-:W3:Y:S08]  /*0100*/  I2F.RP R2, R9 ;  /* 0x0000000900027306 */ /* 0x000ef00000209400 */
[----:B---3--:R-:W3:Y:S01]  /*0110*/  MUFU.RCP R2, R2 ;  /* 0x0000000200027308 */ /* 0x008ee20000001000 */
[----:B-1----:R-:W-:Y:S01]  /*0120*/  IABS R10, R3 ;  /* 0x00000003000a7213 */ /* 0x002fe20000000000 */
[----:B---3--:R-:W-:-:S02]  /*0130*/  VIADD R6, R2, 0xffffffe ;  /* 0x0ffffffe02067836 */ /* 0x008fc40000000000 */
[----:B------:R-:W-:-:S04]  /*0140*/  IMAD.MOV R2, RZ, RZ, -R12 ;  /* 0x000000ffff027224 */ /* 0x000fc800078e0a0c */
[----:B------:R1:W3:Y:S02]  /*0150*/  F2I.FTZ.U32.TRUNC.NTZ R7, R6 ;  /* 0x0000000600077305 */ /* 0x0002e4000021f000 */
[----:B-1----:R-:W-:Y:S02]  /*0160*/  IMAD.MOV.U32 R6, RZ, RZ, RZ ;  /* 0x000000ffff067224 */ /* 0x002fe400078e00ff */
[----:B---3--:R-:W-:-:S04]  /*0170*/  IMAD.MOV R8, RZ, RZ, -R7 ;  /* 0x000000ffff087224 */ /* 0x008fc800078e0a07 */
[----:B------:R-:W-:Y:S02]  /*0180*/  IMAD R11, R8, R9, RZ ;  /* 0x00000009080b7224 */ /* 0x000fe400078e02ff */
[----:B------:R-:W-:Y:S02]  /*0190*/  IMAD.MOV.U32 R8, RZ, RZ, R10 ;  /* 0x000000ffff087224 */ /* 0x000fe400078e000a */
[----:B------:R-:W-:-:S06]  /*01a0*/  IMAD.HI.U32 R7, R7, R11, R6 ;  /* 0x0000000b07077227 */ /* 0x000fcc00078e0006 */
[----:B------:R-:W-:-:S04]  /*01b0*/  IMAD.HI.U32 R7, R7, R8, RZ ;  /* 0x0000000807077227 */ /* 0x000fc800078e00ff */
[----:B------:R-:W-:-:S05]  /*01c0*/  IMAD R2, R7, R2, R8 ;  /* 0x0000000207027224 */ /* 0x000fca00078e0208 */
[----:B------:R-:W-:-:S13]  /*01d0*/  ISETP.GT.U32.AND P1, PT, R9, R2, PT ;  /* 0x000000020900720c */ /* 0x000fda0003f24070 */
[----:B------:R-:W-:Y:S02]  /*01e0*/  @!P1 IMAD.IADD R2, R2, 0x1, -R9 ;  /* 0x0000000102029824 */ /* 0x000fe400078e0a09 */
[----:B------:R-:W-:Y:S01]  /*01f0*/  @!P1 VIADD R7, R7, 0x1 ;  /* 0x0000000107079836 */ /* 0x000fe20000000000 */
[----:B------:R-:W-:Y:S02]  /*0200*/  ISETP.NE.AND P1, PT, R0, RZ, PT ;  /* 0x000000ff0000720c */ /* 0x000fe40003f25270 */
[----:B------:R-:W-:Y:S02]  /*0210*/  ISETP.GE.U32.AND P0, PT, R2, R9, PT ;  /* 0x000000090200720c */ /* 0x000fe40003f06070 */
[----:B------:R-:W-:-:S04]  /*0220*/  LOP3.LUT R2, R3, R0, RZ, 0x3c, !PT ;  /* 0x0000000003027212 */ /* 0x000fc800078e3cff */
[----:B------:R-:W-:Y:S01]  /*0230*/  ISETP.GE.AND P2, PT, R2, RZ, PT ;  /* 0x000000ff0200720c */ /* 0x000fe20003f46270 */
[----:B------:R-:W-:-:S06]  /*0240*/  VIADD R2, R4, 0xf ;  /* 0x0000000f04027836 */ /* 0x000fcc0000000000 */
[----:B------:R-:W-:-:S04]  /*0250*/  @P0 VIADD R7, R7, 0x1 ;  /* 0x0000000107070836 */ /* 0x000fc80000000000 */
[----:B------:R-:W-:Y:S01]  /*0260*/  IMAD.MOV.U32 R6, RZ, RZ, R7 ;  /* 0x000000ffff067224 */ /* 0x000fe200078e0007 */
[----:B------:R-:W-:-:S03]  /*0270*/  SHF.R.S32.HI R7, RZ, 0x1f, R2 ;  /* 0x0000001fff077819 */ /* 0x000fc60000011402 */
[----:B------:R-:W-:Y:S01]  /*0280*/  @!P2 IMAD.MOV R6, RZ, RZ, -R6 ;  /* 0x000000ffff06a224 */ /* 0x000fe200078e0a06 */
[----:B------:R-:W-:Y:S02]  /*0290*/  @!P1 LOP3.LUT R6, RZ, R0, RZ, 0x33, !PT ;  /* 0x00000000ff069212 */ /* 0x000fe400078e33ff */
[----:B------:R-:W-:-:S03]  /*02a0*/  LEA.HI R7, R7, R2, RZ, 0x4 ;  /* 0x0000000207077211 */ /* 0x000fc600078f20ff */
[----:B------:R-:W-:Y:S02]  /*02b0*/  IMAD.SHL.U32 R2, R6, 0x8, RZ ;  /* 0x0000000806027824 */ /* 0x000fe400078e00ff */
[----:B------:R-:W-:-:S03]  /*02c0*/  IMAD.MOV R6, RZ, RZ, -R6 ;  /* 0x000000ffff067224 */ /* 0x000fc600078e0a06 */
[----:B------:R-:W-:Y:S01]  /*02d0*/  LEA.HI.SX32 R7, R7, -R2, 0x1c ;  /* 0x8000000207077211 */ /* 0x000fe200078fe2ff */
[----:B------:R-:W-:Y:S02]  /*02e0*/  IMAD R15, R0, R6, R3 ;  /* 0x00000006000f7224 */ /* 0x000fe400078e0203 */
[----:B------:R-:W-:Y:S01]  /*02f0*/  IMAD.MOV.U32 R6, RZ, RZ, RZ ;  /* 0x000000ffff067224 */ /* 0x000fe200078e00ff */
[----:B------:R-:W-:Y:S02]  /*0300*/  VIMNMX R8, PT, PT, R7, 0x8, PT ;  /* 0x0000000807087848 */ /* 0x000fe40003fe0100 */
[----:B------:R-:W-:Y:S02]  /*0310*/  IABS R13, R15 ;  /* 0x0000000f000d7213 */ /* 0x000fe40000000000 */
[----:B------:R-:W-:-:S04]  /*0320*/  IABS R11, R8 ;  /* 0x00000008000b7213 */ /* 0x000fc80000000000 */
[----:B------:R-:W1:Y:S08]  /*0330*/  I2F.RP R9, R11 ;  /* 0x0000000b00097306 */ /* 0x000e700000209400 */
[----:B-1----:R-:W1:Y:S02]  /*0340*/  MUFU.RCP R9, R9 ;  /* 0x0000000900097308 */ /* 0x002e640000001000 */
[----:B-1----:R-:W-:-:S06]  /*0350*/  VIADD R7, R9, 0xffffffe ;  /* 0x0ffffffe09077836 */ /* 0x002fcc0000000000 */
[----:B------:R-:W1:Y:S02]  /*0360*/  F2I.FTZ.U32.TRUNC.NTZ R7, R7 ;  /* 0x0000000700077305 */ /* 0x000e64000021f000 */
[----:B-1----:R-:W-:-:S04]  /*0370*/  IMAD.MOV R10, RZ, RZ, -R7 ;  /* 0x000000ffff0a7224 */ /* 0x002fc800078e0a07 */
[----:B------:R-:W-:-:S04]  /*0380*/  IMAD.MOV.U32 R0, RZ, RZ, R10 ;  /* 0x000000ffff007224 */ /* 0x000fc800078e000a */
[----:B------:R-:W-:Y:S01]  /*0390*/  IMAD R3, R0, R11, RZ ;  /* 0x0000000b00037224 */ /* 0x000fe200078e02ff */
[----:B------:R-:W-:-:S03]  /*03a0*/  IABS R0, R8 ;  /* 0x0000000800007213 */ /* 0x000fc60000000000 */
[----:B------:R-:W-:Y:S01]  /*03b0*/  IMAD.HI.U32 R6, R7, R3, R6 ;  /* 0x0000000307067227 */ /* 0x000fe200078e0006 */
[----:B--2---:R-:W-:-:S03]  /*03c0*/  SHF.R.U32.HI R7, RZ, 0x4, R14 ;  /* 0x00000004ff077819 */ /* 0x004fc6000001160e */
[----:B------:R-:W-:Y:S01]  /*03d0*/  IMAD.MOV R0, RZ, RZ, -R0 ;  /* 0x000000ffff007224 */ /* 0x000fe200078e0a00 */
[----:B------:R-:W-:Y:S01]  /*03e0*/  SGXT.U32 R16, R7, 0x3 ;  /* 0x000000030710781a */ /* 0x000fe20000000000 */
        /* <DEDUP_REMOVED lines=8> */
[----:B------:R-:W-:Y:S02]  /*0470*/  ISETP.GE.AND P2, PT, R0, RZ, PT ;  /* 0x000000ff0000720c */ /* 0x000fe40003f46270 */
[----:B------:R-:W-:-:S05]  /*0480*/  LOP3.LUT R0, R14, 0xf, RZ, 0xc0, !PT ;  /* 0x0000000f0e007812 */ /* 0x000fca00078ec0ff */
[----:B------:R-:W-:-:S06]  /*0490*/  @P0 VIADD R6, R6, 0x1 ;  /* 0x0000000106060836 */ /* 0x000fcc0000000000 */
[----:B------:R-:W-:Y:S01]  /*04a0*/  @!P2 IMAD.MOV R6, RZ, RZ, -R6 ;  /* 0x000000ffff06a224 */ /* 0x000fe200078e0a06 */
[----:B------:R-:W-:-:S05]  /*04b0*/  @!P1 LOP3.LUT R6, RZ, R8, RZ, 0x33, !PT ;  /* 0x00000008ff069212 */ /* 0x000fca00078e33ff */
[----:B------:R-:W-:Y:S02]  /*04c0*/  IMAD.MOV R3, RZ, RZ, -R6 ;  /* 0x000000ffff037224 */ /* 0x000fe400078e0a06 */
[----:B------:R-:W-:Y:S02]  /*04d0*/  IMAD.SHL.U32 R28, R6, 0x200, RZ ;  /* 0x00000200061c7824 */ /* 0x000fe400078e00ff */
[----:B------:R-:W-:-:S04]  /*04e0*/  IMAD R3, R8, R3, R15 ;  /* 0x0000000308037224 */ /* 0x000fc800078e020f */
[----:B------:R-:W-:-:S04]  /*04f0*/  IMAD.IADD R3, R2, 0x1, R3 ;  /* 0x0000000102037824 */ /* 0x000fc800078e0203 */
[----:B------:R-:W-:Y:S01]  /*0500*/  IMAD R29, R3, 0x10, R0 ;  /* 0x00000010031d7824 */ /* 0x000fe200078e0200 */
[----:B------:R-:W-:-:S04]  /*0510*/  LOP3.LUT R0, R16, 0x70, RZ, 0xfc, !PT ;  /* 0x0000007010007812 */ /* 0x000fc800078efcff */
[----:B------:R1:W-:Y:S04]  /*0520*/  STL [R1+0x166c], R29 ;  /* 0x00166c1d01007387 */ /* 0x0003e80000100800 */
[----:B------:R1:W-:Y:S01]  /*0530*/  STL [R1+0x260], R28 ;  /* 0x0002601c01007387 */ /* 0x0003e20000100800 */
[----:B0-----:R-:W-:Y:S05]  /*0540*/  BRA.U UP0, `(.L_x_0) ;  /* 0x0000000100687547 */ /* 0x001fea000b800000 */
[C---:B------:R-:W-:Y:S01]  /*0550*/  IMAD.SHL.U32 R2, R14.reuse, 0x10, RZ ;  /* 0x000000100e027824 */ /* 0x040fe200078e00ff */
[----:B------:R-:W-:Y:S01]  /*0560*/  CS2R R24, SRZ ;  /* 0x0000000000187805 */ /* 0x000fe2000001ff00 */
[----:B------:R-:W-:Y:S01]  /*0570*/  IMAD.SHL.U32 R0, R14, 0x20, RZ ;  /* 0x000000200e007824 */ /* 0x000fe200078e00ff */
[----:B------:R-:W-:Y:S02]  /*0580*/  CS2R R26, SRZ ;  /* 0x00000000001a7805 */ /* 0x000fe4000001ff00 */
[----:B------:R-:W-:Y:S01]  /*0590*/  CS2R R20, SRZ ;  /* 0x0000000000147805 */ /* 0x000fe2000001ff00 */
[----:B------:R0:W-:Y:S01]  /*05a0*/  STL [R1+0x1648], R2 ;  /* 0x0016480201007387 */ /* 0x0001e20000100800 */
[----:B------:R-:W-:Y:S02]  /*05b0*/  CS2R R22, SRZ ;  /* 0x0000000000167805 */ /* 0x000fe4000001ff00 */
[----:B------:R-:W-:Y:S02]  /*05c0*/  LOP3.LUT R0, R0, 0x60, RZ, 0xc0, !PT ;  /* 0x0000006000007812 */ /* 0x000fe400078ec0ff */
[----:B------:R-:W-:Y:S01]  /*05d0*/  CS2R R16, SRZ ;  /* 0x0000000000107805 */ /* 0x000fe2000001ff00 */
[----:B------:R0:W-:Y:S01]  /*05e0*/  STL [R1], RZ ;  /* 0x000000ff01007387 */ /* 0x0001e20000100800 */
[----:B------:R-:W-:-:S02]  /*05f0*/  CS2R R18, SRZ ;  /* 0x0000000000127805 */ /* 0x000fc4000001ff00 */
[----:B------:R-:W-:Y:S02]  /*0600*/  CS2R R12, SRZ ;  /* 0x00000000000c7805 */ /* 0x000fe4000001ff00 */
[----:B------:R-:W-:Y:S01]  /*0610*/  CS2R R14, SRZ ;  /* 0x00000000000e7805 */ /* 0x000fe2000001ff00 */
[----:B------:R0:W-:Y:S01]  /*0620*/  STL [R1+0x4], RZ ;  /* 0x000004ff01007387 */ /* 0x0001e20000100800 */
[----:B------:R-:W-:Y:S02]  /*0630*/  CS2R R8, SRZ ;  /* 0x0000000000087805 */ /* 0x000fe4000001ff00 */
[----:B------:R-:W-:Y:S02]  /*0640*/  CS2R R10, SRZ ;  /* 0x00000000000a7805 */ /* 0x000fe4000001ff00 */
[----:B------:R-:W-:Y:S01]  /*0650*/  CS2R R4, SRZ ;  /* 0x0000000000047805 */ /* 0x000fe2000001ff00 */
[----:B------:R0:W-:Y:S01]  /*0660*/  STL [R1+0x8], RZ ;  /* 0x000008ff01007387 */ /* 0x0001e20000100800 */
[----:B------:R-:W-:-:S03]  /*0670*/  CS2R R6, SRZ ;  /* 0x0000000000067805 */ /* 0x000fc6000001ff00 */
[----:B------:R0:W-:Y:S04]  /*0680*/  STL [R1+0xc], RZ ;  /* 0x00000cff01007387 */ /* 0x0001e80000100800 */
[----:B------:R0:W-:Y:S04]  /*0690*/  STL [R1+0x10], RZ ;  /* 0x000010ff01007387 */ /* 0x0001e80000100800 */
[----:B------:R0:W-:Y:S04]  /*06a0*/  STL [R1+0x14], RZ ;  /* 0x000014ff01007387 */ /* 0x0001e80000100800 */
[----:B------:R0:W-:Y:S04]  /*06b0*/  STL [R1+0x18], RZ ;  /* 0x000018ff01007387 */ /* 0x0001e80000100800 */
[----:B------:R0:W-:Y:S04]  /*06c0*/  STL [R1+0x1c], RZ ;  /* 0x00001cff01007387 */ /* 0x0001e80000100800 */
[----:B------:R0:W-:Y:S01]  /*06d0*/  STL [R1+0x1644], R0 ;  /* 0x0016440001007387 */ /* 0x0001e20000100800 */
[----:B------:R-:W-:Y:S05]  /*06e0*/  BRA `(.L_x_1) ;  /* 0x000005f800807947 */ /* 0x000fea0003800000 */
.L_x_0:
[----:B------:R-:W-:Y:S01]  /*06f0*/  IABS R2, R5 ;  /* 0x0000000500027213 */ /* 0x000fe20000000000 */
[C---:B------:R-:W-:Y:S01]  /*0700*/  VIADD R0, R28.reuse, 0x1ff ;  /* 0x000001ff1c007836 */ /* 0x040fe20000000000 */
[----:B------:R0:W-:Y:S01]  /*0710*/  STL [R1+0x1878], R5 ;  /* 0x0018780501007387 */ /* 0x0001e20000100800 */
[C---:B------:R-:W-:Y:S01]  /*0720*/  VIADD R6, R28.reuse, 0x1fe ;  /* 0x000001fe1c067836 */ /* 0x040fe20000000000 */
[----:B------:R-:W2:Y:S01]  /*0730*/  I2F.RP R7, R2 ;  /* 0x0000000200077306 */ /* 0x000ea20000209400 */
[C---:B------:R-:W-:Y:S01]  /*0740*/  VIADD R14, R28.reuse, 0x1fc ;  /* 0x000001fc1c0e7836 */ /* 0x040fe20000000000 */
[----:B------:R-:W-:Y:S01]  /*0750*/  IABS R11, R0 ;  /* 0x00000000000b7213 */ /* 0x000fe20000000000 */
[C---:B------:R-:W-:Y:S01]  /*0760*/  VIADD R12, R28.reuse, 0x1fb ;  /* 0x000001fb1c0c7836 */ /* 0x040fe20000000000 */
[----:B------:R-:W-:Y:S01]  /*0770*/  IABS R10, R6 ;  /* 0x00000006000a7213 */ /* 0x000fe20000000000 */
[----:B------:R-:W-:Y:S01]  /*0780*/  VIADD R16, R28, 0x1f3 ;  /* 0x000001f31c107836 */ /* 0x000fe20000000000 */
[----:B------:R-:W-:Y:S01]  /*0790*/  IABS R23, R14 ;  /* 0x0000000e00177213 */ /* 0x000fe20000000000 */
[----:B------:R-:W3:Y:S01]  /*07a0*/  LDCU UR8, c[0x0][0x3a8] ;  /* 0x00007500ff0877ac */ /* 0x000ee20008000800 */
[----:B------:R-:W-:-:S02]  /*07b0*/  IABS R21, R12 ;  /* 0x0000000c00157213 */ /* 0x000fc40000000000 */
[----:B------:R-:W-:Y:S01]  /*07c0*/  ISETP.GE.AND P6, PT, R0, RZ, PT ;  /* 0x000000ff0000720c */ /* 0x000fe20003fc6270 */
[----:B------:R-:W4:Y:S01]  /*07d0*/  LDCU UR4, c[0x0][0x3ac] ;  /* 0x00007580ff0477ac */ /* 0x000f220008000800 */
[----:B------:R-:W-:Y:S01]  /*07e0*/  ISETP.GE.AND P4, PT, R14, RZ, PT ;  /* 0x000000ff0e00720c */ /* 0x000fe20003f86270 */
[----:B--2---:R-:W2:Y:S01]  /*07f0*/  MUFU.RCP R7, R7 ;  /* 0x0000000700077308 */ /* 0x004ea20000001000 */
[----:B------:R-:W5:Y:S01]  /*0800*/  LDCU.64 UR6, c[0x0][0x388] ;  /* 0x00007100ff0677ac */ /* 0x000f620008000a00 */
[----:B------:R-:W1:Y:S01]  /*0810*/  LDCU UR5, c[0x0][0x3b0] ;  /* 0x00007600ff0577ac */ /* 0x000e620008000800 */
[----:B------:R-:W0:Y:S01]  /*0820*/  LDCU UR11, c[0x0][0x3a0] ;  /* 0x00007400ff0b77ac */ /* 0x000e220008000800 */
[----:B------:R-:W0:Y:S01]  /*0830*/  LDCU UR14, c[0x0][0x3a8] ;  /* 0x00007500ff0e77ac */ /* 0x000e220008000800 */
[----:B--2---:R-:W-:Y:S01]  /*0840*/  VIADD R8, R7, 0xffffffe ;  /* 0x0ffffffe07087836 */ /* 0x004fe20000000000 */
[----:B------:R-:W2:Y:S01]  /*0850*/  LDCU UR16, c[0x0][0x3ac] ;  /* 0x00007580ff1077ac */ /* 0x000ea20008000800 */
[----:B------:R-:W-:-:S02]  /*0860*/  VIADD R7, R28, 0x1fd ;  /* 0x000001fd1c077836 */ /* 0x000fc40000000000 */
[----:B------:R0:W1:Y:S03]  /*0870*/  F2I.FTZ.U32.TRUNC.NTZ R9, R8 ;  /* 0x0000000800097305 */ /* 0x000066000021f000 */
[----:B------:R-:W-:Y:S02]  /*0880*/  IABS R27, R7 ;  /* 0x00000007001b7213 */ /* 0x000fe40000000000 */
[----:B------:R-:W-:Y:S01]  /*0890*/  ISETP.GE.AND P3, PT, R7, RZ, PT ;  /* 0x000000ff0700720c */ /* 0x000fe20003f66270 */
[----:B------:R-:W-:Y:S02]  /*08a0*/  VIADD R7, R28, 0x1f8 ;  /* 0x000001f81c077836 */ /* 0x000fe40000000000 */
[----:B0-----:R-:W-:Y:S02]  /*08b0*/  IMAD.MOV.U32 R8, RZ, RZ, RZ ;  /* 0x000000ffff087224 */ /* 0x001fe400078e00ff */
[----:B-1----:R-:W-:-:S04]  /*08c0*/  IMAD.MOV R3, RZ, RZ, -R9 ;  /* 0x000000ffff037224 */ /* 0x002fc800078e0a09 */
[----:B------:R-:W-:-:S04]  /*08d0*/  IMAD R3, R3, R2, RZ ;  /* 0x0000000203037224 */ /* 0x000fc800078e02ff */
[----:B------:R-:W-:-:S06]  /*08e0*/  IMAD.HI.U32 R3, R9, R3, R8 ;  /* 0x0000000309037227 */ /* 0x000fcc00078e0008 */
[----:B------:R-:W-:-:S04]  /*08f0*/  IMAD.HI.U32 R8, R3, R11, RZ ;  /* 0x0000000b03087227 */ /* 0x000fc800078e00ff */
[----:B------:R-:W-:Y:S02]  /*0900*/  IMAD.MOV R9, RZ, RZ, -R8 ;  /* 0x000000ffff097224 */ /* 0x000fe400078e0a08 */
[----:B------:R-:W-:-:S04]  /*0910*/  IMAD.HI.U32 R8, R3, R10, RZ ;  /* 0x0000000a03087227 */ /* 0x000fc800078e00ff */
[----:B------:R-:W-:Y:S02]  /*0920*/  IMAD R11, R2, R9, R11 ;  /* 0x00000009020b7224 */ /* 0x000fe400078e020b */
[----:B------:R-:W-:-:S03]  /*0930*/  IMAD.HI.U32 R9, R3, R27, RZ ;  /* 0x0000001b03097227 */ /* 0x000fc600078e00ff */
[C---:B------:R-:W-:Y:S01]  /*0940*/  ISETP.GT.U32.AND P0, PT, R2.reuse, R11, PT ;  /* 0x0000000b0200720c */ /* 0x040fe20003f04070 */
[----:B------:R-:W-:Y:S02]  /*0950*/  IMAD.MOV R13, RZ, RZ, -R8 ;  /* 0x000000ffff0d7224 */ /* 0x000fe400078e0a08 */
[----:B------:R-:W-:Y:S02]  /*0960*/  IMAD.MOV R8, RZ, RZ, -R9 ;  /* 0x000000ffff087224 */ /* 0x000fe400078e0a09 */
[C---:B------:R-:W-:Y:S01]  /*0970*/  IMAD R9, R2.reuse, R13, R10 ;  /* 0x0000000d02097224 */ /* 0x040fe200078e020a */
[----:B------:R-:W-:Y:S01]  /*0980*/  IABS R13, R7 ;  /* 0x00000007000d7213 */ /* 0x000fe20000000000 */
[C---:B------:R-:W-:Y:S02]  /*0990*/  IMAD R27, R2.reuse, R8, R27 ;  /* 0x00000008021b7224 */ /* 0x040fe400078e021b */
[----:B------:R-:W-:Y:S01]  /*09a0*/  IMAD.HI.U32 R8, R3, R23, RZ ;  /* 0x0000001703087227 */ /* 0x000fe200078e00ff */
[----:B------:R-:W-:-:S02]  /*09b0*/  ISETP.GT.U32.AND P1, PT, R2, R9, PT ;  /* 0x000000090200720c */ /* 0x000fc40003f24070 */
[----:B------:R-:W-:Y:S01]  /*09c0*/  ISETP.GT.U32.AND P2, PT, R2, R27, PT ;  /* 0x0000001b0200720c */ /* 0x000fe20003f44070 */
[----:B------:R-:W-:Y:S01]  /*09d0*/  @!P0 IMAD.IADD R11, R11, 0x1, -R2 ;  /* 0x000000010b0b8824 */ /* 0x000fe200078e0a02 */
[----:B------:R-:W-:Y:S01]  /*09e0*/  ISETP.GE.AND P0, PT, R6, RZ, PT ;  /* 0x000000ff0600720c */ /* 0x000fe20003f06270 */
[----:B------:R-:W-:-:S03]  /*09f0*/  IMAD.HI.U32 R10, R3, R21, RZ ;  /* 0x00000015030a7227 */ /* 0x000fc600078e00ff */
[C---:B------:R-:W-:Y:S01]  /*0a00*/  ISETP.GT.U32.AND P5, PT, R2.reuse, R11, PT ;  /* 0x0000000b0200720c */ /* 0x040fe20003fa4070 */
[----:B------:R-:W-:Y:S02]  /*0a10*/  IMAD.MOV R8, RZ, RZ, -R8 ;  /* 0x000000ffff087224 */ /* 0x000fe400078e0a08 */
[----:B------:R-:W-:Y:S02]  /*0a20*/  IMAD.MOV R10, RZ, RZ, -R10 ;  /* 0x000000ffff0a7224 */ /* 0x000fe400078e0a0a */
[C---:B------:R-:W-:Y:S02]  /*0a30*/  IMAD R23, R2.reuse, R8, R23 ;  /* 0x0000000802177224 */ /* 0x040fe400078e0217 */
[----:B------:R-:W-:Y:S02]  /*0a40*/  IMAD R21, R2, R10, R21 ;  /* 0x0000000a02157224 */ /* 0x000fe400078e0215 */
[----:B------:R-:W-:Y:S02]  /*0a50*/  @!P2 IMAD.IADD R27, R27, 0x1, -R2 ;  /* 0x000000011b1ba824 */ /* 0x000fe400078e0a02 */
[----:B------:R-:W-:-:S02]  /*0a60*/  VIADD R6, R28, 0x1fa ;  /* 0x000001fa1c067836 */ /* 0x000fc40000000000 */
[--C-:B------:R-:W-:Y:S01]  /*0a70*/  @!P5 IMAD.IADD R11, R11, 0x1, -R2.reuse ;  /* 0x000000010b0bd824 */ /* 0x100fe200078e0a02 */
[----:B------:R-:W-:Y:S01]  /*0a80*/  ISETP.GT.U32.AND P5, PT, R2, R23, PT ;  /* 0x000000170200720c */ /* 0x000fe20003fa4070 */
[----:B------:R-:W-:Y:S01]  /*0a90*/  VIADD R8, R28, 0x1f9 ;  /* 0x000001f91c087836 */ /* 0x000fe20000000000 */
[C---:B------:R-:W-:Y:S01]  /*0aa0*/  ISETP.GT.U32.AND P2, PT, R2.reuse, R27, PT ;  /* 0x0000001b0200720c */ /* 0x040fe20003f44070 */
[----:B------:R-:W-:Y:S01]  /*0ab0*/  IMAD.MOV.U32 R15, RZ, RZ, R11 ;  /* 0x000000ffff0f7224 */ /* 0x000fe200078e000b */
[----:B------:R-:W-:Y:S01]  /*0ac0*/  IABS R19, R6 ;  /* 0x0000000600137213 */ /* 0x000fe20000000000 */
[----:B------:R-:W-:Y:S01]  /*0ad0*/  @!P1 IMAD.IADD R9, R9, 0x1, -R2 ;  /* 0x0000000109099824 */ /* 0x000fe200078e0a02 */
[----:B------:R-:W-:Y:S01]  /*0ae0*/  IABS R11, R8 ;  /* 0x00000008000b7213 */ /* 0x000fe20000000000 */
[----:B------:R-:W-:Y:S01]  /*0af0*/  @!P6 IMAD.MOV R15, RZ, RZ, -R15 ;  /* 0x000000ffff0fe224 */ /* 0x000fe200078e0a0f */
[C---:B------:R-:W-:Y:S01]  /*0b00*/  ISETP.GT.U32.AND P6, PT, R2.reuse, R21, PT ;  /* 0x000000150200720c */ /* 0x040fe20003fc4070 */
[----:B------:R-:W-:Y:S01]  /*0b10*/  IMAD.HI.U32 R0, R3, R19, RZ ;  /* 0x0000001303007227 */ /* 0x000fe200078e00ff */
[----:B------:R-:W-:-:S02]  /*0b20*/  ISETP.GT.U32.AND P1, PT, R2, R9, PT ;  /* 0x000000090200720c */ /* 0x000fc40003f24070 */
[----:B------:R0:W-:Y:S01]  /*0b30*/  STL [R1+0x3c], R15 ;  /* 0x00003c0f01007387 */ /* 0x0001e20000100800 */
[--C-:B------:R-:W-:Y:S02]  /*0b40*/  @!P5 IMAD.IADD R23, R23, 0x1, -R2.reuse ;  /* 0x000000011717d824 */ /* 0x100fe400078e0a02 */
[----:B------:R-:W-:Y:S01]  /*0b50*/  @!P2 IMAD.IADD R27, R27, 0x1, -R2 ;  /* 0x000000011b1ba824 */ /* 0x000fe200078e0a02 */
[----:B------:R-:W-:Y:S01]  /*0b60*/  ISETP.GE.AND P2, PT, R6, RZ, PT ;  /* 0x000000ff0600720c */ /* 0x000fe20003f46270 */
[----:B------:R-:W-:Y:S01]  /*0b70*/  IMAD.HI.U32 R6, R3, R11, RZ ;  /* 0x0000000b03067227 */ /* 0x000fe200078e00ff */
[----:B------:R-:W-:-:S03]  /*0b80*/  ISETP.GT.U32.AND P5, PT, R2, R23, PT ;  /* 0x000000170200720c */ /* 0x000fc60003fa4070 */
[----:B------:R-:W-:Y:S02]  /*0b90*/  @!P6 IMAD.IADD R21, R21, 0x1, -R2 ;  /* 0x000000011515e824 */ /* 0x000fe400078e0a02 */
[----:B------:R-:W-:Y:S02]  /*0ba0*/  IMAD.MOV R0, RZ, RZ, -R0 ;  /* 0x000000ffff007224 */ /* 0x000fe400078e0a00 */
[----:B------:R-:W-:Y:S01]  /*0bb0*/  IMAD.MOV R6, RZ, RZ, -R6 ;  /* 0x000000ffff067224 */ /* 0x000fe200078e0a06 */
[C---:B------:R-:W-:Y:S01]  /*0bc0*/  ISETP.GT.U32.AND P6, PT, R2.reuse, R21, PT ;  /* 0x000000150200720c */ /* 0x040fe20003fc4070 */
[C---:B------:R-:W-:Y:S02]  /*0bd0*/  IMAD R19, R2.reuse, R0, R19 ;  /* 0x0000000002137224 */ /* 0x040fe400078e0213 */
[C---:B------:R-:W-:Y:S02]  /*0be0*/  IMAD R11, R2.reuse, R6, R11 ;  /* 0x00000006020b7224 */ /* 0x040fe400078e020b */
[--C-:B------:R-:W-:Y:S01]  /*0bf0*/  @!P5 IMAD.IADD R23, R23, 0x1, -R2.reuse ;  /* 0x000000011717d824 */ /* 0x100fe200078e0a02 */
[----:B------:R-:W-:Y:S01]  /*0c00*/  ISETP.GT.U32.AND P5, PT, R2, R19, PT ;  /* 0x000000130200720c */ /* 0x000fe20003fa4070 */
[----:B------:R-:W-:Y:S01]  /*0c10*/  @!P1 IMAD.IADD R9, R9, 0x1, -R2 ;  /* 0x0000000109099824 */ /* 0x000fe200078e0a02 */
[----:B------:R-:W-:Y:S01]  /*0c20*/  ISETP.GE.AND P1, PT, R12, RZ, PT ;  /* 0x000000ff0c00720c */ /* 0x000fe20003f26270 */
[----:B------:R-:W-:-:S02]  /*0c30*/  VIADD R10, R28, 0x1f7 ;  /* 0x000001f71c0a7836 */ /* 0x000fc40000000000 */
[----:B------:R-:W-:Y:S02]  /*0c40*/  IMAD.MOV.U32 R5, RZ, RZ, R9 ;  /* 0x000000ffff057224 */ /* 0x000fe400078e0009 */
[--C-:B------:R-:W-:Y:S01]  /*0c50*/  @!P6 IMAD.IADD R21, R21, 0x1, -R2.reuse ;  /* 0x000000011515e824 */ /* 0x100fe200078e0a02 */
[----:B------:R-:W-:Y:S01]  /*0c60*/  ISETP.GT.U32.AND P6, PT, R2, R11, PT ;  /* 0x0000000b0200720c */ /* 0x000fe20003fc4070 */
[----:B------:R-:W-:Y:S01]  /*0c70*/  @!P0 IMAD.MOV R5, RZ, RZ, -R5 ;  /* 0x000000ffff058224 */ /* 0x000fe200078e0a05 */
[----:B------:R-:W-:Y:S01]  /*0c80*/  IABS R17, R10 ;  /* 0x0000000a00117213 */ /* 0x000fe20000000000 */
[----:B------:R-:W-:Y:S01]  /*0c90*/  VIADD R9, R28, 0x1f5 ;  /* 0x000001f51c097836 */ /* 0x000fe20000000000 */
[----:B------:R-:W-:Y:S01]  /*0ca0*/  ISETP.GE.AND P0, PT, R8, RZ, PT ;  /* 0x000000ff0800720c */ /* 0x000fe20003f06270 */
[----:B------:R-:W-:Y:S01]  /*0cb0*/  @!P5 IMAD.IADD R19, R19, 0x1, -R2 ;  /* 0x000000011313d824 */ /* 0x000fe200078e0a02 */
[----:B------:R1:W-:Y:S01]  /*0cc0*/  STL [R1+0x48], R5 ;  /* 0x0000480501007387 */ /* 0x0003e20000100800 */
[----:B------:R-:W-:Y:S01]  /*0cd0*/  IMAD.HI.U32 R6, R3, R17, RZ ;  /* 0x0000001103067227 */ /* 0x000fe200078e00ff */
[----:B0-----:R-:W-:-:S03]  /*0ce0*/  IABS R15, R9 ;  /* 0x00000009000f7213 */ /* 0x001fc60000000000 */
[----:B------:R-:W-:Y:S02]  /*0cf0*/  IMAD.MOV R6, RZ, RZ, -R6 ;  /* 0x000000ffff067224 */ /* 0x000fe400078e0a06 */
[----:B------:R-:W-:Y:S01]  /*0d00*/  @!P6 IMAD.IADD R11, R11, 0x1, -R2 ;  /* 0x000000010b0be824 */ /* 0x000fe200078e0a02 */
[C---:B------:R-:W-:Y:S01]  /*0d10*/  ISETP.GT.U32.AND P6, PT, R2.reuse, R19, PT ;  /* 0x000000130200720c */ /* 0x040fe20003fc4070 */
[----:B------:R-:W-:Y:S02]  /*0d20*/  IMAD R17, R2, R6, R17 ;  /* 0x0000000602117224 */ /* 0x000fe400078e0211 */
[----:B-1----:R-:W-:Y:S02]  /*0d30*/  IMAD.MOV.U32 R5, RZ, RZ, R27 ;  /* 0x000000ffff057224 */ /* 0x002fe400078e001b */
[----:B------:R-:W-:Y:S02]  /*0d40*/  VIADD R12, R28, 0x1f6 ;  /* 0x000001f61c0c7836 */ /* 0x000fe40000000000 */
[----:B------:R-:W-:Y:S01]  /*0d50*/  @!P3 IMAD.MOV R5, RZ, RZ, -R5 ;  /* 0x000000ffff05b224 */ /* 0x000fe200078e0a05 */
[----:B------:R-:W-:Y:S01]  /*0d60*/  ISETP.GE.AND P3, PT, R7, RZ, PT ;  /* 0x000000ff0700720c */ /* 0x000fe20003f66270 */
[----:B------:R-:W-:Y:S01]  /*0d70*/  IMAD.HI.U32 R0, R3, R13, RZ ;  /* 0x0000000d03007227 */ /* 0x000fe200078e00ff */
[----:B------:R-:W-:-:S02]  /*0d80*/  IABS R18, R12 ;  /* 0x0000000c00127213 */ /* 0x000fc40000000000 */
[----:B------:R0:W-:Y:S01]  /*0d90*/  STL [R1+0x50], R5 ;  /* 0x0000500501007387 */ /* 0x0001e20000100800 */
[----:B------:R-:W-:Y:S01]  /*0da0*/  @!P6 IMAD.IADD R19, R19, 0x1, -R2 ;  /* 0x000000011313e824 */ /* 0x000fe200078e0a02 */
[----:B------:R-:W-:Y:S01]  /*0db0*/  ISETP.GT.U32.AND P6, PT, R2, R17, PT ;  /* 0x000000110200720c */ /* 0x000fe20003fc4070 */
[----:B------:R-:W-:-:S04]  /*0dc0*/  IMAD.HI.U32 R6, R3, R15, RZ ;  /* 0x0000000f03067227 */ /* 0x000fc800078e00ff */
[----:B------:R-:W-:Y:S02]  /*0dd0*/  IMAD.MOV R0, RZ, RZ, -R0 ;  /* 0x000000ffff007224 */ /* 0x000fe400078e0a00 */
[----:B------:R-:W-:Y:S02]  /*0de0*/  IMAD.MOV R6, RZ, RZ, -R6 ;  /* 0x000000ffff067224 */ /* 0x000fe400078e0a06 */
[----:B0-----:R-:W-:Y:S02]  /*0df0*/  IMAD.MOV.U32 R5, RZ, RZ, R23 ;  /* 0x000000ffff057224 */ /* 0x001fe400078e0017 */
[C---:B------:R-:W-:Y:S02]  /*0e00*/  IMAD R13, R2.reuse, R0, R13 ;  /* 0x00000000020d7224 */ /* 0x040fe400078e020d */
[----:B------:R-:W-:Y:S01]  /*0e10*/  @!P4 IMAD.MOV R5, RZ, RZ, -R5 ;  /* 0x000000ffff05c224 */ /* 0x000fe200078e0a05 */
[C---:B------:R-:W-:Y:S01]  /*0e20*/  ISETP.GT.U32.AND P4, PT, R2.reuse, R11, PT ;  /* 0x0000000b0200720c */ /* 0x040fe20003f84070 */
[C---:B------:R-:W-:Y:S01]  /*0e30*/  IMAD R15, R2.reuse, R6, R15 ;  /* 0x00000006020f7224 */ /* 0x040fe200078e020f */
[----:B------:R-:W-:Y:S01]  /*0e40*/  ISETP.GT.U32.AND P5, PT, R2, R13, PT ;  /* 0x0000000d0200720c */ /* 0x000fe20003fa4070 */
[----:B------:R-:W-:Y:S01]  /*0e50*/  IMAD.HI.U32 R25, R3, R18, RZ ;  /* 0x0000001203197227 */ /* 0x000fe200078e00ff */
[----:B------:R0:W-:Y:S01]  /*0e60*/  STL [R1+0x6c], R5 ;  /* 0x00006c0501007387 */ /* 0x0001e20000100800 */
[----:B------:R-:W-:-:S02]  /*0e70*/  IABS R6, R16 ;  /* 0x0000001000067213 */ /* 0x000fc40000000000 */
[----:B------:R-:W-:Y:S02]  /*0e80*/  IMAD.MOV.U32 R14, RZ, RZ, R21 ;  /* 0x000000ffff0e7224 */ /* 0x000fe400078e0015 */
[----:B------:R-:W-:Y:S01]  /*0e90*/  @!P6 IMAD.IADD R17, R17, 0x1, -R2 ;  /* 0x000000011111e824 */ /* 0x000fe200078e0a02 */
[----:B------:R-:W-:Y:S01]  /*0ea0*/  ISETP.GT.U32.AND P6, PT, R2, R15, PT ;  /* 0x0000000f0200720c */ /* 0x000fe20003fc4070 */
[----:B------:R-:W-:Y:S02]  /*0eb0*/  VIADD R0, R28, 0x1f4 ;  /* 0x000001f41c007836 */ /* 0x000fe40000000000 */
[----:B------:R-:W-:Y:S02]  /*0ec0*/  IMAD.MOV R25, RZ, RZ, -R25 ;  /* 0x000000ffff197224 */ /* 0x000fe400078e0a19 */
[----:B0-----:R-:W-:Y:S01]  /*0ed0*/  IMAD.MOV.U32 R5, RZ, RZ, R19 ;  /* 0x000000ffff057224 */ /* 0x001fe200078e0013 */
[----:B------:R-:W-:Y:S01]  /*0ee0*/  IABS R7, R0 ;  /* 0x0000000000077213 */ /* 0x000fe20000000000 */
[----:B------:R-:W-:Y:S01]  /*0ef0*/  @!P1 IMAD.MOV R14, RZ, RZ, -R14 ;  /* 0x000000ffff0e9224 */ /* 0x000fe200078e0a0e */
[----:B------:R-:W-:Y:S01]  /*0f00*/  ISETP.GE.AND P1, PT, R10, RZ, PT ;  /* 0x000000ff0a00720c */ /* 0x000fe20003f26270 */
[----:B------:R-:W-:-:S02]  /*0f10*/  @!P2 IMAD.MOV R5, RZ, RZ, -R5 ;  /* 0x000000ffff05a224 */ /* 0x000fc400078e0a05 */
[----:B------:R-:W-:Y:S01]  /*0f20*/  IMAD R18, R2, R25, R18 ;  /* 0x0000001902127224 */ /* 0x000fe200078e0212 */
[----:B------:R-:W-:Y:S01]  /*0f30*/  STL [R1+0x7c], R14 ;  /* 0x00007c0e01007387 */ /* 0x000fe20000100800 */
[--C-:B------:R-:W-:Y:S01]  /*0f40*/  @!P4 IMAD.IADD R11, R11, 0x1, -R2.reuse ;  /* 0x000000010b0bc824 */ /* 0x100fe200078e0a02 */
[----:B------:R-:W-:Y:S01]  /*0f50*/  ISETP.GE.AND P4, PT, R12, RZ, PT ;  /* 0x000000ff0c00720c */ /* 0x000fe20003f86270 */
[----:B------:R-:W-:Y:S01]  /*0f60*/  IMAD.HI.U32 R8, R3, R7, RZ ;  /* 0x0000000703087227 */ /* 0x000fe200078e00ff */
[----:B------:R0:W-:Y:S01]  /*0f70*/  STL [R1+0x84], R5 ;  /* 0x0000840501007387 */ /* 0x0001e20000100800 */
[----:B------:R-:W-:Y:S02]  /*0f80*/  ISETP.GT.U32.AND P2, PT, R2, R18, PT ;  /* 0x000000120200720c */ /* 0x000fe40003f44070 */
[--C-:B------:R-:W-:Y:S02]  /*0f90*/  @!P5 IMAD.IADD R13, R13, 0x1, -R2.reuse ;  /* 0x000000010d0dd824 */ /* 0x100fe400078e0a02 */
[----:B------:R-:W-:-:S02]  /*0fa0*/  @!P6 IMAD.IADD R15, R15, 0x1, -R2 ;  /* 0x000000010f0fe824 */ /* 0x000fc400078e0a02 */
[----:B------:R-:W-:Y:S01]  /*0fb0*/  IMAD.MOV R8, RZ, RZ, -R8 ;  /* 0x000000ffff087224 */ /* 0x000fe200078e0a08 */
[----:B------:R-:W-:Y:S01]  /*0fc0*/  ISETP.GT.U32.AND P5, PT, R2, R13, PT ;  /* 0x0000000d0200720c */ /* 0x000fe20003fa4070 */
[----:B------:R-:W-:Y:S01]  /*0fd0*/  VIADD R10, R28, 0x1f1 ;  /* 0x000001f11c0a7836 */ /* 0x000fe20000000000 */
[C---:B------:R-:W-:Y:S01]  /*0fe0*/  ISETP.GT.U32.AND P6, PT, R2.reuse, R15, PT ;  /* 0x0000000f0200720c */ /* 0x040fe20003fc4070 */
[----:B0-----:R-:W-:Y:S02]  /*0ff0*/  IMAD.MOV.U32 R5, RZ, RZ, R11 ;  /* 0x000000ffff057224 */ /* 0x001fe400078e000b */
[C---:B------:R-:W-:Y:S01]  /*1000*/  IMAD R7, R2.reuse, R8, R7 ;  /* 0x0000000802077224 */ /* 0x040fe200078e0207 */
[----:B------:R-:W-:Y:S01]  /*1010*/  IABS R14, R10 ;  /* 0x0000000a000e7213 */ /* 0x000fe20000000000 */
[----:B------:R-:W-:Y:S01]  /*1020*/  @!P0 IMAD.MOV R5, RZ, RZ, -R5 ;  /* 0x000000ffff058224 */ /* 0x000fe200078e0a05 */
[----:B------:R-:W-:Y:S01]  /*1030*/  ISETP.GT.U32.AND P0, PT, R2, R17, PT ;  /* 0x000000110200720c */ /* 0x000fe20003f04070 */
[----:B------:R-:W-:-:S03]  /*1040*/  IMAD.HI.U32 R8, R3, R6, RZ ;  /* 0x0000000603087227 */ /* 0x000fc600078e00ff */
[----:B------:R0:W-:Y:S01]  /*1050*/  STL [R1+0x8c], R5 ;  /* 0x00008c0501007387 */ /* 0x0001e20000100800 */
[----:B------:R-:W-:Y:S02]  /*1060*/  @!P2 IMAD.IADD R18, R18, 0x1, -R2 ;  /* 0x000000011212a824 */ /* 0x000fe400078e0a02 */
[----:B------:R-:W-:Y:S02]  /*1070*/  IMAD.MOV R8, RZ, RZ, -R8 ;  /* 0x000000ffff087224 */ /* 0x000fe400078e0a08 */
[----:B------:R-:W-:Y:S01]  /*1080*/  @!P5 IMAD.IADD R13, R13, 0x1, -R2 ;  /* 0x000000010d0dd824 */ /* 0x000fe200078e0a02 */
[C---:B------:R-:W-:Y:S01]  /*1090*/  ISETP.GT.U32.AND P2, PT, R2.reuse, R18, PT ;  /* 0x000000120200720c */ /* 0x040fe20003f44070 */
[C---:B------:R-:W-:Y:S01]  /*10a0*/  IMAD R6, R2.reuse, R8, R6 ;  /* 0x0000000802067224 */ /* 0x040fe200078e0206 */
[----:B------:R-:W-:Y:S01]  /*10b0*/  ISETP.GE.AND P5, PT, R9, RZ, PT ;  /* 0x000000ff0900720c */ /* 0x000fe20003fa6270 */
[--C-:B------:R-:W-:Y:S01]  /*10c0*/  @!P0 IMAD.IADD R17, R17, 0x1, -R2.reuse ;  /* 0x0000000111118824 */ /* 0x100fe200078e0a02 */
[C---:B------:R-:W-:Y:S01]  /*10d0*/  ISETP.GT.U32.AND P0, PT, R2.reuse, R7, PT ;  /* 0x000000070200720c */ /* 0x040fe20003f04070 */
[----:B------:R-:W-:Y:S01]  /*10e0*/  @!P6 IMAD.IADD R15, R15, 0x1, -R2 ;  /* 0x000000010f0fe824 */ /* 0x000fe200078e0a02 */
[----:B------:R-:W-:Y:S01]  /*10f0*/  ISETP.GT.U32.AND P6, PT, R2, R6, PT ;  /* 0x000000060200720c */ /* 0x000fe20003fc4070 */
[----:B------:R-:W-:-:S02]  /*1100*/  VIADD R9, R28, 0x1f2 ;  /* 0x000001f21c097836 */ /* 0x000fc40000000000 */
[----:B------:R-:W-:Y:S02]  /*1110*/  VIADD R12, R28, 0x1f0 ;  /* 0x000001f01c0c7836 */ /* 0x000fe40000000000 */
[----:B------:R-:W-:Y:S01]  /*1120*/  IMAD.MOV.U32 R21, RZ, RZ, R13 ;  /* 0x000000ffff157224 */ /* 0x000fe200078e000d */
[----:B------:R-:W-:Y:S01]  /*1130*/  IABS R19, R9 ;  /* 0x0000000900137213 */ /* 0x000fe20000000000 */
[--C-:B------:R-:W-:Y:S01]  /*1140*/  @!P2 IMAD.IADD R18, R18, 0x1, -R2.reuse ;  /* 0x000000011212a824 */ /* 0x100fe200078e0a02 */
[----:B------:R-:W-:Y:S01]  /*1150*/  IABS R11, R12 ;  /* 0x0000000c000b7213 */ /* 0x000fe20000000000 */
[----:B0-----:R-:W-:Y:S01]  /*1160*/  IMAD.MOV.U32 R5, RZ, RZ, R17 ;  /* 0x000000ffff057224 */ /* 0x001fe200078e0011 */
[----:B------:R-:W-:Y:S01]  /*1170*/  ISETP.GE.AND P2, PT, R0, RZ, PT ;  /* 0x000000ff0000720c */ /* 0x000fe20003f46270 */
[----:B------:R-:W-:Y:S01]  /*1180*/  @!P0 IMAD.IADD R7, R7, 0x1, -R2 ;  /* 0x0000000107078824 */ /* 0x000fe200078e0a02 */
[----:B------:R-:W-:Y:S01]  /*1190*/  ISETP.GE.AND P0, PT, R16, RZ, PT ;  /* 0x000000ff1000720c */ /* 0x000fe20003f06270 */
[----:B------:R-:W-:-:S04]  /*11a0*/  IMAD.HI.U32 R20, R3, R19, RZ ;  /* 0x0000001303147227 */ /* 0x000fc800078e00ff */
[----:B------:R-:W-:-:S04]  /*11b0*/  IMAD.HI.U32 R0, R3, R14, RZ ;  /* 0x0000000e03007227 */ /* 0x000fc800078e00ff */
[----:B------:R-:W-:Y:S01]  /*11c0*/  @!P6 IMAD.IADD R6, R6, 0x1, -R2 ;  /* 0x000000010606e824 */ /* 0x000fe200078e0a02 */
[----:B------:R-:W-:Y:S01]  /*11d0*/  ISETP.GT.U32.AND P6, PT, R2, R7, PT ;  /* 0x000000070200720c */ /* 0x000fe20003fc4070 */
[----:B------:R-:W-:Y:S02]  /*11e0*/  @!P3 IMAD.MOV R21, RZ, RZ, -R21 ;  /* 0x000000ffff15b224 */ /* 0x000fe400078e0a15 */
[----:B------:R-:W-:-:S03]  /*11f0*/  IMAD.HI.U32 R8, R3, R11, RZ ;  /* 0x0000000b03087227 */ /* 0x000fc600078e00ff */
[----:B------:R-:W-:Y:S01]  /*1200*/  STL [R1+0x94], R21 ;  /* 0x0000941501007387 */ /* 0x000fe20000100800 */
[----:B------:R-:W-:Y:S02]  /*1210*/  IMAD.MOV R20, RZ, RZ, -R20 ;  /* 0x000000ffff147224 */ /* 0x000fe400078e0a14 */
[----:B------:R-:W-:Y:S02]  /*1220*/  IMAD.MOV R0, RZ, RZ, -R0 ;  /* 0x000000ffff007224 */ /* 0x000fe400078e0a00 */
[----:B------:R-:W-:Y:S01]  /*1230*/  @!P1 IMAD.MOV R5, RZ, RZ, -R5 ;  /* 0x000000ffff059224 */ /* 0x000fe200078e0a05 */
[C---:B------:R-:W-:Y:S01]  /*1240*/  ISETP.GT.U32.AND P1, PT, R2.reuse, R6, PT ;  /* 0x000000060200720c */ /* 0x040fe20003f24070 */
[----:B------:R-:W-:Y:S02]  /*1250*/  IMAD.MOV R8, RZ, RZ, -R8 ;  /* 0x000000ffff087224 */ /* 0x000fe400078e0a08 */
[C---:B------:R-:W-:Y:S01]  /*1260*/  IMAD R16, R2.reuse, R20, R19 ;  /* 0x0000001402107224 */ /* 0x040fe200078e0213 */
[----:B------:R0:W-:Y:S01]  /*1270*/  STL [R1+0x9c], R5 ;  /* 0x00009c0501007387 */ /* 0x0001e20000100800 */
[----:B------:R-:W-:-:S02]  /*1280*/  IMAD R14, R2, R0, R14 ;  /* 0x00000000020e7224 */ /* 0x000fc400078e020e */
[----:B------:R-:W-:Y:S01]  /*1290*/  VIADD R0, R28, 0x1ef ;  /* 0x000001ef1c007836 */ /* 0x000fe20000000000 */
[C---:B------:R-:W-:Y:S01]  /*12a0*/  ISETP.GT.U32.AND P3, PT, R2.reuse, R16, PT ;  /* 0x000000100200720c */ /* 0x040fe20003f64070 */
[C---:B------:R-:W-:Y:S02]  /*12b0*/  IMAD R11, R2.reuse, R8, R11 ;  /* 0x00000008020b7224 */ /* 0x040fe400078e020b */
[----:B------:R-:W-:Y:S01]  /*12c0*/  @!P4 IMAD.MOV R18, RZ, RZ, -R18 ;  /* 0x000000ffff12c224 */ /* 0x000fe200078e0a12 */
[C---:B------:R-:W-:Y:S01]  /*12d0*/  ISETP.GT.U32.AND P4, PT, R2.reuse, R14, PT ;  /* 0x0000000e0200720c */ /* 0x040fe20003f84070 */
[----:B------:R-:W-:Y:S01]  /*12e0*/  @!P6 IMAD.IADD R7, R7, 0x1, -R2 ;  /* 0x000000010707e824 */ /* 0x000fe200078e0a02 */
[----:B------:R-:W-:Y:S01]  /*12f0*/  IABS R13, R0 ;  /* 0x00000000000d7213 */ /* 0x000fe20000000000 */
[----:B0-----:R-:W-:Y:S01]  /*1300*/  IMAD.MOV.U32 R5, RZ, RZ, R15 ;  /* 0x000000ffff057224 */ /* 0x001fe200078e000f */
[----:B------:R-:W-:Y:S01]  /*1310*/  ISETP.GT.U32.AND P6, PT, R2, R11, PT ;  /* 0x0000000b0200720c */ /* 0x000fe20003fc4070 */
[----:B------:R-:W-:Y:S01]  /*1320*/  VIADD R8, R28, 0x1ee ;  /* 0x000001ee1c087836 */ /* 0x000fe20000000000 */
[----:B------:R-:W-:Y:S01]  /*1330*/  STL [R1+0xa4], R18 ;  /* 0x0000a41201007387 */ /* 0x000fe20000100800 */
[----:B------:R-:W-:Y:S01]  /*1340*/  @!P5 IMAD.MOV R5, RZ, RZ, -R5 ;  /* 0x000000ffff05d224 */ /* 0x000fe200078e0a05 */
[----:B------:R-:W-:Y:S01]  /*1350*/  ISETP.GE.AND P5, PT, R9, RZ, PT ;  /* 0x000000ff0900720c */ /* 0x000fe20003fa6270 */
[----:B------:R-:W-:Y:S01]  /*1360*/  IMAD.HI.U32 R15, R3, R13, RZ ;  /* 0x0000000d030f7227 */ /* 0x000fe200078e00ff */
[----:B------:R-:W-:-:S02]  /*1370*/  IABS R17, R8 ;  /* 0x0000000800117213 */ /* 0x000fc40000000000 */
[----:B------:R0:W-:Y:S01]  /*1380*/  STL [R1+0xac], R5 ;  /* 0x0000ac0501007387 */ /* 0x0001e20000100800 */
[----:B------:R-:W-:Y:S02]  /*1390*/  IMAD.MOV R15, RZ, RZ, -R15 ;  /* 0x000000ffff0f7224 */ /* 0x000fe400078e0a0f */
[--C-:B------:R-:W-:Y:S01]  /*13a0*/  @!P1 IMAD.IADD R6, R6, 0x1, -R2.reuse ;  /* 0x0000000106069824 */ /* 0x100fe200078e0a02 */
[----:B------:R-:W-:Y:S01]  /*13b0*/  ISETP.GE.AND P1, PT, R10, RZ, PT ;  /* 0x000000ff0a00720c */ /* 0x000fe20003f26270 */
[--C-:B------:R-:W-:Y:S01]  /*13c0*/  @!P3 IMAD.IADD R16, R16, 0x1, -R2.reuse ;  /* 0x000000011010b824 */ /* 0x100fe200078e0a02 */
[----:B------:R-:W-:Y:S01]  /*13d0*/  ISETP.GE.AND P3, PT, R12, RZ, PT ;  /* 0x000000ff0c00720c */ /* 0x000fe20003f66270 */
[----:B------:R-:W-:Y:S02]  /*13e0*/  @!P4 IMAD.IADD R14, R14, 0x1, -R2 ;  /* 0x000000010e0ec824 */ /* 0x000fe400078e0a02 */
[----:B------:R-:W-:Y:S01]  /*13f0*/  IMAD.MOV.U32 R9, RZ, RZ, R17 ;  /* 0x000000ffff097224 */ /* 0x000fe200078e0011 */
[----:B------:R-:W-:Y:S01]  /*1400*/  ISETP.GT.U32.AND P4, PT, R2, R16, PT ;  /* 0x000000100200720c */ /* 0x000fe20003f84070 */
[----:B0-----:R-:W-:-:S02]  /*1410*/  IMAD.MOV.U32 R5, RZ, RZ, R7 ;  /* 0x000000ffff057224 */ /* 0x001fc400078e0007 */
[C---:B------:R-:W-:Y:S02]  /*1420*/  IMAD R12, R2.reuse, R15, R13 ;  /* 0x0000000f020c7224 */ /* 0x040fe400078e020d */
[----:B------:R-:W-:Y:S02]  /*1430*/  @!P2 IMAD.MOV R5, RZ, RZ, -R5 ;  /* 0x000000ffff05a224 */ /* 0x000fe400078e0a05 */
[----:B------:R-:W-:Y:S01]  /*1440*/  @!P6 IMAD.IADD R11, R11, 0x1, -R2 ;  /* 0x000000010b0be824 */ /* 0x000fe200078e0a02 */
[C---:B------:R-:W-:Y:S01]  /*1450*/  ISETP.GT.U32.AND P6, PT, R2.reuse, R14, PT ;  /* 0x0000000e0200720c */ /* 0x040fe20003fc4070 */
[----:B------:R-:W-:Y:S01]  /*1460*/  IMAD.HI.U32 R10, R3, R9, RZ ;  /* 0x00000009030a7227 */ /* 0x000fe200078e00ff */
[----:B------:R0:W-:Y:S02]  /*1470*/  STL [R1+0xb4], R5 ;  /* 0x0000b40501007387 */ /* 0x0001e40000100800 */
[----:B------:R-:W-:Y:S01]  /*1480*/  ISETP.GT.U32.AND P2, PT, R2, R11, PT ;  /* 0x0000000b0200720c */ /* 0x000fe20003f44070 */
[----:B------:R-:W-:-:S02]  /*1490*/  IMAD.MOV R10, RZ, RZ, -R10 ;  /* 0x000000ffff0a7224 */ /* 0x000fc400078e0a0a */
[----:B------:R-:W-:Y:S02]  /*14a0*/  VIADD R7, R28, 0x1ed ;  /* 0x000001ed1c077836 */ /* 0x000fe40000000000 */
[----:B------:R-:W-:Y:S02]  /*14b0*/  IMAD R9, R2, R10, R9 ;  /* 0x0000000a02097224 */ /* 0x000fe400078e0209 */
[----:B------:R-:W-:Y:S01]  /*14c0*/  @!P4 IMAD.IADD R16, R16, 0x1, -R2 ;  /* 0x000000011010c824 */ /* 0x000fe200078e0a02 */
[----:B------:R-:W-:Y:S01]  /*14d0*/  ISETP.GE.AND P4, PT, R0, RZ, PT ;  /* 0x000000ff0000720c */ /* 0x000fe20003f86270 */
[----:B0-----:R-:W-:Y:S01]  /*14e0*/  IMAD.MOV.U32 R5, RZ, RZ, R6 ;  /* 0x000000ffff057224 */ /* 0x001fe200078e0006 */
[----:B------:R-:W-:Y:S01]  /*14f0*/  IABS R6, R7 ;  /* 0x0000000700067213 */ /* 0x000fe20000000000 */
[----:B------:R-:W-:Y:S01]  /*1500*/  @!P6 IMAD.IADD R14, R14, 0x1, -R2 ;  /* 0x000000010e0ee824 */ /* 0x000fe200078e0a02 */
[C---:B------:R-:W-:Y:S01]  /*1510*/  ISETP.GT.U32.AND P6, PT, R2.reuse, R9, PT ;  /* 0x000000090200720c */ /* 0x040fe20003fc4070 */
[----:B------:R-:W-:Y:S01]  /*1520*/  @!P0 IMAD.MOV R5, RZ, RZ, -R5 ;  /* 0x000000ffff058224 */ /* 0x000fe200078e0a05 */
[----:B------:R-:W-:Y:S01]  /*1530*/  ISETP.GT.U32.AND P0, PT, R2, R12, PT ;  /* 0x0000000c0200720c */ /* 0x000fe20003f04070 */
[----:B------:R-:W-:-:S03]  /*1540*/  IMAD.HI.U32 R15, R3, R6, RZ ;  /* 0x00000006030f7227 */ /* 0x000fc600078e00ff */
[----:B------:R0:W-:Y:S01]  /*1550*/  STL [R1+0x7c8], R5 ;  /* 0x0007c80501007387 */ /* 0x0001e20000100800 */
[----:B------:R-:W-:Y:S01]  /*1560*/  @!P2 IMAD.IADD R11, R11, 0x1, -R2 ;  /* 0x000000010b0ba824 */ /* 0x000fe200078e0a02 */
[----:B------:R-:W-:Y:S01]  /*1570*/  ISETP.GE.AND P2, PT, R8, RZ, PT ;  /* 0x000000ff0800720c */ /* 0x000fe20003f46270 */
[----:B------:R-:W-:Y:S02]  /*1580*/  IMAD.MOV R15, RZ, RZ, -R15 ;  /* 0x000000ffff0f7224 */ /* 0x000fe400078e0a0f */
[----:B------:R-:W-:Y:S02]  /*1590*/  VIADD R8, R28, 0x1eb ;  /* 0x000001eb1c087836 */ /* 0x000fe40000000000 */
[----:B------:R-:W-:Y:S02]  /*15a0*/  IMAD R6, R2, R15, R6 ;  /* 0x0000000f02067224 */ /* 0x000fe400078e0206 */
[----:B------:R-:W-:Y:S01]  /*15b0*/  @!P0 IMAD.IADD R12, R12, 0x1, -R2 ;  /* 0x000000010c0c8824 */ /* 0x000fe200078e0a02 */
[----:B------:R-:W-:Y:S01]  /*15c0*/  ISETP.GE.AND P0, PT, R7, RZ, PT ;  /* 0x000000ff0700720c */ /* 0x000fe20003f06270 */
[----:B0-----:R-:W-:Y:S01]  /*15d0*/  IMAD.MOV.U32 R5, RZ, RZ, R16 ;  /* 0x000000ffff057224 */ /* 0x001fe200078e0010 */
[----:B------:R-:W-:Y:S01]  /*15e0*/  IABS R7, R8 ;  /* 0x0000000800077213 */ /* 0x000fe20000000000 */
[----:B------:R-:W-:-:S02]  /*15f0*/  VIADD R10, R28, 0x1ec ;  /* 0x000001ec1c0a7836 */ /* 0x000fc40000000000 */
[----:B------:R-:W-:Y:S01]  /*1600*/  @!P5 IMAD.MOV R5, RZ, RZ, -R5 ;  /* 0x000000ffff05d224 */ /* 0x000fe200078e0a05 */
[C---:B------:R-:W-:Y:S01]  /*1610*/  ISETP.GT.U32.AND P5, PT, R2.reuse, R12, PT ;  /* 0x0000000c0200720c */ /* 0x040fe20003fa4070 */
[----:B------:R-:W-:Y:S01]  /*1620*/  @!P6 IMAD.IADD R9, R9, 0x1, -R2 ;  /* 0x000000010909e824 */ /* 0x000fe200078e0a02 */
[----:B------:R-:W-:Y:S01]  /*1630*/  IABS R0, R10 ;  /* 0x0000000a00007213 */ /* 0x000fe20000000000 */
[----:B------:R-:W-:Y:S01]  /*1640*/  @!P1 IMAD.MOV R14, RZ, RZ, -R14 ;  /* 0x000000ffff0e9224 */ /* 0x000fe200078e0a0e */
[----:B------:R0:W-:Y:S01]  /*1650*/  STL [R1+0xc8], R5 ;  /* 0x0000c80501007387 */ /* 0x0001e20000100800 */
[----:B------:R-:W-:Y:S01]  /*1660*/  ISETP.GT.U32.AND P1, PT, R2, R6, PT ;  /* 0x000000060200720c */ /* 0x000fe20003f24070 */
[----:B------:R-:W-:Y:S01]  /*1670*/  VIADD R18, R28, 0x1e5 ;  /* 0x000001e51c127836 */ /* 0x000fe20000000000 */
[----:B------:R-:W-:Y:S01]  /*1680*/  ISETP.GT.U32.AND P6, PT, R2, R9, PT ;  /* 0x000000090200720c */ /* 0x000fe20003fc4070 */
[----:B------:R-:W-:Y:S01]  /*1690*/  IMAD.HI.U32 R13, R3, R0, RZ ;  /* 0x00000000030d7227 */ /* 0x000fe200078e00ff */
[----:B------:R1:W-:Y:S02]  /*16a0*/  STL [R1+0x7c0], R14 ;  /* 0x0007c00e01007387 */ /* 0x0003e40000100800 */
[----:B------:R-:W-:Y:S01]  /*16b0*/  IABS R15, R18 ;  /* 0x00000012000f7213 */ /* 0x000fe20000000000 */
[----:B------:R-:W-:-:S02]  /*16c0*/  IMAD.MOV R13, RZ, RZ, -R13 ;  /* 0x000000ffff0d7224 */ /* 0x000fc400078e0a0d */
[----:B0-----:R-:W-:Y:S02]  /*16d0*/  IMAD.MOV.U32 R5, RZ, RZ, R11 ;  /* 0x000000ffff057224 */ /* 0x001fe400078e000b */
[----:B------:R-:W-:-:S04]  /*16e0*/  IMAD.HI.U32 R11, R3, R7, RZ ;  /* 0x00000007030b7227 */ /* 0x000fc800078e00ff */
[----:B------:R-:W-:Y:S01]  /*16f0*/  @!P3 IMAD.MOV R5, RZ, RZ, -R5 ;  /* 0x000000ffff05b224 */ /* 0x000fe200078e0a05 */
[----:B------:R-:W-:Y:S01]  /*1700*/  ISETP.GE.AND P3, PT, R10, RZ, PT ;  /* 0x000000ff0a00720c */ /* 0x000fe20003f66270 */
[----:B------:R-:W-:Y:S02]  /*1710*/  IMAD.MOV R10, RZ, RZ, -R11 ;  /* 0x000000ffff0a7224 */ /* 0x000fe400078e0a0b */
[----:B------:R-:W-:Y:S01]  /*1720*/  @!P5 IMAD.IADD R12, R12, 0x1, -R2 ;  /* 0x000000010c0cd824 */ /* 0x000fe200078e0a02 */
[----:B------:R0:W-:Y:S01]  /*1730*/  STL [R1+0x7c4], R5 ;  /* 0x0007c40501007387 */ /* 0x0001e20000100800 */
[----:B------:R-:W-:Y:S02]  /*1740*/  IMAD R7, R2, R10, R7 ;  /* 0x0000000a02077224 */ /* 0x000fe400078e0207 */
[----:B-1----:R-:W-:Y:S02]  /*1750*/  IMAD.MOV.U32 R14, RZ, RZ, R12 ;  /* 0x000000ffff0e7224 */ /* 0x002fe400078e000c */
[----:B------:R-:W-:-:S02]  /*1760*/  @!P1 IMAD.IADD R6, R6, 0x1, -R2 ;  /* 0x0000000106069824 */ /* 0x000fc400078e0a02 */
[C---:B------:R-:W-:Y:S02]  /*1770*/  IMAD R0, R2.reuse, R13, R0 ;  /* 0x0000000d02007224 */ /* 0x040fe400078e0200 */
[----:B------:R-:W-:Y:S01]  /*1780*/  @!P4 IMAD.MOV R14, RZ, RZ, -R14 ;  /* 0x000000ffff0ec224 */ /* 0x000fe200078e0a0e */
[----:B------:R-:W-:Y:S01]  /*1790*/  ISETP.GT.U32.AND P4, PT, R2, R7, PT ;  /* 0x000000070200720c */ /* 0x000fe20003f84070 */
[----:B------:R-:W-:Y:S01]  /*17a0*/  @!P6 IMAD.IADD R9, R9, 0x1, -R2 ;  /* 0x000000010909e824 */ /* 0x000fe200078e0a02 */
[----:B------:R-:W-:Y:S01]  /*17b0*/  ISETP.GE.AND P6, PT, R8, RZ, PT ;  /* 0x000000ff0800720c */ /* 0x000fe20003fc6270 */
[----:B------:R-:W-:Y:S01]  /*17c0*/  VIADD R8, R28, 0x1ea ;  /* 0x000001ea1c087836 */ /* 0x000fe20000000000 */
[----:B------:R-:W-:Y:S01]  /*17d0*/  ISETP.GT.U32.AND P1, PT, R2, R6, PT ;  /* 0x000000060200720c */ /* 0x000fe20003f24070 */
[----:B------:R-:W-:Y:S01]  /*17e0*/  VIADD R11, R28, 0x1e9 ;  /* 0x000001e91c0b7836 */ /* 0x000fe20000000000 */
[----:B------:R-:W-:Y:S01]  /*17f0*/  ISETP.GT.U32.AND P5, PT, R2, R0, PT ;  /* 0x000000000200720c */ /* 0x000fe20003fa4070 */
[----:B0-----:R-:W-:Y:S01]  /*1800*/  IMAD.MOV.U32 R5, RZ, RZ, R9 ;  /* 0x000000ffff057224 */ /* 0x001fe200078e0009 */
[----:B------:R-:W-:Y:S01]  /*1810*/  IABS R21, R8 ;  /* 0x0000000800157213 */ /* 0x000fe20000000000 */
[----:B------:R0:W-:Y:S01]  /*1820*/  STL [R1+0x5e0], R14 ;  /* 0x0005e00e01007387 */ /* 0x0001e20000100800 */
[----:B------:R-:W-:Y:S01]  /*1830*/  IABS R20, R11 ;  /* 0x0000000b00147213 */ /* 0x000fe20000000000 */
[----:B------:R-:W-:-:S02]  /*1840*/  VIADD R10, R28, 0x1e8 ;  /* 0x000001e81c0a7836 */ /* 0x000fc40000000000 */
[----:B------:R-:W-:-:S03]  /*1850*/  IMAD.HI.U32 R12, R3, R21, RZ ;  /* 0x00000015030c7227 */ /* 0x000fc600078e00ff */
[----:B------:R-:W-:Y:S01]  /*1860*/  IABS R13, R10 ;  /* 0x0000000a000d7213 */ /* 0x000fe20000000000 */
[--C-:B------:R-:W-:Y:S02]  /*1870*/  @!P4 IMAD.IADD R7, R7, 0x1, -R2.reuse ;  /* 0x000000010707c824 */ /* 0x100fe400078e0a02 */
[--C-:B------:R-:W-:Y:S01]  /*1880*/  @!P1 IMAD.IADD R6, R6, 0x1, -R2.reuse ;  /* 0x0000000106069824 */ /* 0x100fe200078e0a02 */
[----:B------:R-:W-:Y:S01]  /*1890*/  ISETP.GE.AND P1, PT, R11, RZ, PT ;  /* 0x000000ff0b00720c */ /* 0x000fe20003f26270 */
[----:B------:R-:W-:Y:S01]  /*18a0*/  @!P5 IMAD.IADD R0, R0, 0x1, -R2 ;  /* 0x000000010000d824 */ /* 0x000fe200078e0a02 */
[C---:B------:R-:W-:Y:S01]  /*18b0*/  ISETP.GT.U32.AND P4, PT, R2.reuse, R7, PT ;  /* 0x000000070200720c */ /* 0x040fe20003f84070 */
[----:B------:R-:W-:Y:S02]  /*18c0*/  IMAD.MOV R11, RZ, RZ, -R12 ;  /* 0x000000ffff0b7224 */ /* 0x000fe400078e0a0c */
[----:B------:R-:W-:Y:S01]  /*18d0*/  IMAD.HI.U32 R9, R3, R20, RZ ;  /* 0x0000001403097227 */ /* 0x000fe200078e00ff */
[----:B------:R-:W-:-:S03]  /*18e0*/  ISETP.GT.U32.AND P5, PT, R2, R0, PT ;  /* 0x000000000200720c */ /* 0x000fc60003fa4070 */
[C---:B------:R-:W-:Y:S02]  /*18f0*/  IMAD R21, R2.reuse, R11, R21 ;  /* 0x0000000b02157224 */ /* 0x040fe400078e0215 */
[----:B0-----:R-:W-:Y:S02]  /*1900*/  IMAD.MOV.U32 R14, RZ, RZ, R6 ;  /* 0x000000ffff0e7224 */ /* 0x001fe400078e0006 */
[----:B------:R-:W-:Y:S02]  /*1910*/  IMAD.MOV R9, RZ, RZ, -R9 ;  /* 0x000000ffff097224 */ /* 0x000fe400078e0a09 */
[----:B------:R-:W-:Y:S01]  /*1920*/  @!P0 IMAD.MOV R14, RZ, RZ, -R14 ;  /* 0x000000ffff0e8224 */ /* 0x000fe200078e0a0e */
[C---:B------:R-:W-:Y:S01]  /*1930*/  ISETP.GT.U32.AND P0, PT, R2.reuse, R21, PT ;  /* 0x000000150200720c */ /* 0x040fe20003f04070 */
[----:B------:R-:W-:Y:S02]  /*1940*/  IMAD R20, R2, R9, R20 ;  /* 0x0000000902147224 */ /* 0x000fe400078e0214 */
[----:B------:R-:W-:-:S02]  /*1950*/  @!P4 IMAD.IADD R7, R7, 0x1, -R2 ;  /* 0x000000010707c824 */ /* 0x000fc400078e0a02 */
[----:B------:R-:W-:Y:S01]  /*1960*/  @!P2 IMAD.MOV R5, RZ, RZ, -R5 ;  /* 0x000000ffff05a224 */ /* 0x000fe200078e0a05 */
[----:B------:R-:W-:Y:S01]  /*1970*/  ISETP.GT.U32.AND P4, PT, R2, R20, PT ;  /* 0x000000140200720c */ /* 0x000fe20003f84070 */
[--C-:B------:R-:W-:Y:S01]  /*1980*/  @!P5 IMAD.IADD R0, R0, 0x1, -R2.reuse ;  /* 0x000000010000d824 */ /* 0x100fe200078e0a02 */
[----:B------:R-:W-:Y:S01]  /*1990*/  ISETP.GE.AND P2, PT, R8, RZ, PT ;  /* 0x000000ff0800720c */ /* 0x000fe20003f46270 */
[----:B------:R-:W-:Y:S01]  /*19a0*/  VIADD R11, R28, 0x1e7 ;  /* 0x000001e71c0b7836 */ /* 0x000fe20000000000 */
[----:B------:R0:W-:Y:S01]  /*19b0*/  STL [R1+0x7bc], R5 ;  /* 0x0007bc0501007387 */ /* 0x0001e20000100800 */
[----:B------:R-:W-:Y:S01]  /*19c0*/  IMAD.HI.U32 R8, R3, R13, RZ ;  /* 0x0000000d03087227 */ /* 0x000fe200078e00ff */
[----:B------:R-:W-:Y:S02]  /*19d0*/  ISETP.GE.AND P5, PT, R10, RZ, PT ;  /* 0x000000ff0a00720c */ /* 0x000fe40003fa6270 */
[----:B------:R-:W-:Y:S01]  /*19e0*/  STL [R1+0x3b0], R14 ;  /* 0x0003b00e01007387 */ /* 0x000fe20000100800 */
[----:B------:R-:W-:-:S02]  /*19f0*/  @!P0 IMAD.IADD R21, R21, 0x1, -R2 ;  /* 0x0000000115158824 */ /* 0x000fc400078e0a02 */
[----:B------:R-:W-:Y:S02]  /*1a00*/  IMAD.MOV R8, RZ, RZ, -R8 ;  /* 0x000000ffff087224 */ /* 0x000fe400078e0a08 */
[----:B------:R-:W-:Y:S01]  /*1a10*/  VIADD R10, R28, 0x1e6 ;  /* 0x000001e61c0a7836 */ /* 0x000fe20000000000 */
[----:B------:R-:W-:Y:S01]  /*1a20*/  ISETP.GT.U32.AND P0, PT, R2, R21, PT ;  /* 0x000000150200720c */ /* 0x000fe20003f04070 */
[----:B0-----:R-:W-:Y:S02]  /*1a30*/  IMAD.MOV.U32 R5, RZ, RZ, R0 ;  /* 0x000000ffff057224 */ /* 0x001fe400078e0000 */
[----:B------:R-:W-:Y:S01]  /*1a40*/  @!P4 IMAD.IADD R20, R20, 0x1, -R2 ;  /* 0x000000011414c824 */ /* 0x000fe200078e0a02 */
[----:B------:R-:W-:Y:S01]  /*1a50*/  IABS R17, R10 ;  /* 0x0000000a00117213 */ /* 0x000fe20000000000 */
[----:B------:R-:W-:Y:S01]  /*1a60*/  @!P3 IMAD.MOV R5, RZ, RZ, -R5 ;  /* 0x000000ffff05b224 */ /* 0x000fe200078e0a05 */
[----:B------:R-:W-:Y:S01]  /*1a70*/  ISETP.GE.AND P3, PT, R11, RZ, PT ;  /* 0x000000ff0b00720c */ /* 0x000fe20003f66270 */
[C---:B------:R-:W-:Y:S01]  /*1a80*/  IMAD R13, R2.reuse, R8, R13 ;  /* 0x00000008020d7224 */ /* 0x040fe200078e020d */
[----:B------:R-:W-:Y:S01]  /*1a90*/  IABS R11, R11 ;  /* 0x0000000b000b7213 */ /* 0x000fe20000000000 */
[----:B------:R-:W-:Y:S01]  /*1aa0*/  IMAD.HI.U32 R8, R3, R17, RZ ;  /* 0x0000001103087227 */ /* 0x000fe200078e00ff */
[----:B------:R0:W-:Y:S01]  /*1ab0*/  STL [R1+0x5dc], R5 ;  /* 0x0005dc0501007387 */ /* 0x0001e20000100800 */
[----:B------:R-:W-:-:S02]  /*1ac0*/  ISETP.GT.U32.AND P4, PT, R2, R20, PT ;  /* 0x000000140200720c */ /* 0x000fc40003f84070 */
[----:B------:R-:W-:-:S04]  /*1ad0*/  IMAD.HI.U32 R12, R3, R11, RZ ;  /* 0x0000000b030c7227 */ /* 0x000fc800078e00ff */
[----:B------:R-:W-:Y:S02]  /*1ae0*/  IMAD.MOV R12, RZ, RZ, -R12 ;  /* 0x000000ffff0c7224 */ /* 0x000fe400078e0a0c */
[----:B------:R-:W-:Y:S01]  /*1af0*/  @!P0 IMAD.IADD R21, R21, 0x1, -R2 ;  /* 0x0000000115158824 */ /* 0x000fe200078e0a02 */
[----:B------:R-:W-:Y:S01]  /*1b00*/  ISETP.GE.AND P0, PT, R10, RZ, PT ;  /* 0x000000ff0a00720c */ /* 0x000fe20003f06270 */
[----:B0-----:R-:W-:Y:S02]  /*1b10*/  IMAD.MOV.U32 R5, RZ, RZ, R7 ;  /* 0x000000ffff057224 */ /* 0x001fe400078e0007 */
[----:B------:R-:W-:Y:S02]  /*1b20*/  IMAD.MOV R8, RZ, RZ, -R8 ;  /* 0x000000ffff087224 */ /* 0x000fe400078e0a08 */
[----:B------:R-:W-:Y:S01]  /*1b30*/  @!P6 IMAD.MOV R5, RZ, RZ, -R5 ;  /* 0x000000ffff05e224 */ /* 0x000fe200078e0a05 */
[C---:B------:R-:W-:Y:S01]  /*1b40*/  ISETP.GT.U32.AND P6, PT, R2.reuse, R13, PT ;  /* 0x0000000d0200720c */ /* 0x040fe20003fc4070 */
[----:B------:R-:W-:-:S02]  /*1b50*/  IMAD R10, R2, R12, R11 ;  /* 0x0000000c020a7224 */ /* 0x000fc400078e020b */
[----:B------:R-:W-:Y:S01]  /*1b60*/  IMAD R17, R2, R8, R17 ;  /* 0x0000000802117224 */ /* 0x000fe200078e0211 */
[----:B------:R0:W-:Y:S01]  /*1b70*/  STL [R1+0xd8], R5 ;  /* 0x0000d80501007387 */ /* 0x0001e20000100800 */
[----:B------:R-:W-:Y:S01]  /*1b80*/  @!P4 IMAD.IADD R20, R20, 0x1, -R2 ;  /* 0x000000011414c824 */ /* 0x000fe200078e0a02 */
[----:B------:R-:W-:Y:S01]  /*1b90*/  ISETP.GT.U32.AND P4, PT, R2, R10, PT ;  /* 0x0000000a0200720c */ /* 0x000fe20003f84070 */
[----:B------:R-:W-:-:S04]  /*1ba0*/  IMAD.HI.U32 R14, R3, R15, RZ ;  /* 0x0000000f030e7227 */ /* 0x000fc800078e00ff */
[----:B------:R-:W-:Y:S02]  /*1bb0*/  IMAD.MOV R7, RZ, RZ, -R14 ;  /* 0x000000ffff077224 */ /* 0x000fe400078e0a0e */
[--C-:B------:R-:W-:Y:S01]  /*1bc0*/  @!P6 IMAD.IADD R13, R13, 0x1, -R2.reuse ;  /* 0x000000010d0de824 */ /* 0x100fe200078e0a02 */
[----:B------:R-:W-:Y:S01]  /*1bd0*/  ISETP.GT.U32.AND P6, PT, R2, R17, PT ;  /* 0x000000110200720c */ /* 0x000fe20003fc4070 */
[C---:B------:R-:W-:Y:S02]  /*1be0*/  VIADD R6, R28.reuse, 0x1e4 ;  /* 0x000001e41c067836 */ /* 0x040fe40000000000 */
[C---:B------:R-:W-:Y:S02]  /*1bf0*/  VIADD R14, R28.reuse, 0x1e3 ;  /* 0x000001e31c0e7836 */ /* 0x040fe40000000000 */
[----:B------:R-:W-:Y:S01]  /*1c00*/  VIADD R12, R28, 0x1e2 ;  /* 0x000001e21c0c7836 */ /* 0x000fe20000000000 */
[----:B------:R-:W-:Y:S01]  /*1c10*/  IABS R9, R6 ;  /* 0x0000000600097213 */ /* 0x000fe20000000000 */
[--C-:B------:R-:W-:Y:S01]  /*1c20*/  @!P4 IMAD.IADD R10, R10, 0x1, -R2.reuse ;  /* 0x000000010a0ac824 */ /* 0x100fe200078e0a02 */
[----:B------:R-:W-:Y:S01]  /*1c30*/  IABS R8, R14 ;  /* 0x0000000e00087213 */ /* 0x000fe20000000000 */
[----:B0-----:R-:W-:Y:S01]  /*1c40*/  IMAD.MOV.U32 R5, RZ, RZ, R21 ;  /* 0x000000ffff057224 */ /* 0x001fe200078e0015 */
[C---:B------:R-:W-:Y:S01]  /*1c50*/  ISETP.GT.U32.AND P4, PT, R2.reuse, R13, PT ;  /* 0x0000000d0200720c */ /* 0x040fe20003f84070 */
[----:B------:R-:W-:Y:S01]  /*1c60*/  IMAD R15, R2, R7, R15 ;  /* 0x00000007020f7224 */ /* 0x000fe200078e020f */
[----:B------:R-:W-:Y:S01]  /*1c70*/  IABS R7, R12 ;  /* 0x0000000c00077213 */ /* 0x000fe20000000000 */
[----:B------:R-:W-:-:S02]  /*1c80*/  @!P6 IMAD.IADD R17, R17, 0x1, -R2 ;  /* 0x000000011111e824 */ /* 0x000fc400078e0a02 */
[----:B------:R-:W-:Y:S01]  /*1c90*/  @!P2 IMAD.MOV R5, RZ, RZ, -R5 ;  /* 0x000000ffff05a224 */ /* 0x000fe200078e0a05 */
[C---:B------:R-:W-:Y:S01]  /*1ca0*/  ISETP.GT.U32.AND P2, PT, R2.reuse, R10, PT ;  /* 0x0000000a0200720c */ /* 0x040fe20003f44070 */
[C---:B------:R-:W-:Y:S01]  /*1cb0*/  IMAD.HI.U32 R0, R3.reuse, R9, RZ ;  /* 0x0000000903007227 */ /* 0x040fe200078e00ff */
[----:B------:R-:W-:Y:S02]  /*1cc0*/  ISETP.GT.U32.AND P6, PT, R2, R17, PT ;  /* 0x000000110200720c */ /* 0x000fe40003fc4070 */
[----:B------:R0:W-:Y:S01]  /*1cd0*/  STL [R1+0xe0], R5 ;  /* 0x0000e00501007387 */ /* 0x0001e20000100800 */
[----:B------:R-:W-:-:S04]  /*1ce0*/  IMAD.HI.U32 R21, R3, R8, RZ ;  /* 0x0000000803157227 */ /* 0x000fc800078e00ff */
[----:B------:R-:W-:Y:S02]  /*1cf0*/  IMAD.MOV R0, RZ, RZ, -R0 ;  /* 0x000000ffff007224 */ /* 0x000fe400078e0a00 */
[----:B------:R-:W-:-:S04]  /*1d00*/  IMAD.HI.U32 R22, R3, R7, RZ ;  /* 0x0000000703167227 */ /* 0x000fc800078e00ff */
[----:B------:R-:W-:Y:S02]  /*1d10*/  IMAD.MOV R21, RZ, RZ, -R21 ;  /* 0x000000ffff157224 */ /* 0x000fe400078e0a15 */
[----:B0-----:R-:W-:Y:S02]  /*1d20*/  IMAD.MOV.U32 R5, RZ, RZ, R20 ;  /* 0x000000ffff057224 */ /* 0x001fe400078e0014 */
[C---:B------:R-:W-:Y:S02]  /*1d30*/  IMAD R9, R2.reuse, R0, R9 ;  /* 0x0000000002097224 */ /* 0x040fe400078e0209 */
[----:B------:R-:W-:Y:S02]  /*1d40*/  IMAD.MOV R22, RZ, RZ, -R22 ;  /* 0x000000ffff167224 */ /* 0x000fe400078e0a16 */
[C---:B------:R-:W-:Y:S02]  /*1d50*/  IMAD R8, R2.reuse, R21, R8 ;  /* 0x0000001502087224 */ /* 0x040fe400078e0208 */
[----:B------:R-:W-:Y:S01]  /*1d60*/  @!P1 IMAD.MOV R5, RZ, RZ, -R5 ;  /* 0x000000ffff059224 */ /* 0x000fe200078e0a05 */
[C---:B------:R-:W-:Y:S01]  /*1d70*/  ISETP.GT.U32.AND P1, PT, R2.reuse, R15, PT ;  /* 0x0000000f0200720c */ /* 0x040fe20003f24070 */
[--C-:B------:R-:W-:Y:S01]  /*1d80*/  @!P4 IMAD.IADD R13, R13, 0x1, -R2.reuse ;  /* 0x000000010d0dc824 */ /* 0x100fe200078e0a02 */
[C---:B------:R-:W-:Y:S01]  /*1d90*/  ISETP.GT.U32.AND P4, PT, R2.reuse, R9, PT ;  /* 0x000000090200720c */ /* 0x040fe20003f84070 */
[----:B------:R-:W-:Y:S01]  /*1da0*/  IMAD R7, R2, R22, R7 ;  /* 0x0000001602077224 */ /* 0x000fe200078e0207 */
[----:B------:R0:W-:Y:S01]  /*1db0*/  STL [R1+0xe8], R5 ;  /* 0x0000e80501007387 */ /* 0x0001e20000100800 */
[--C-:B------:R-:W-:Y:S01]  /*1dc0*/  @!P2 IMAD.IADD R10, R10, 0x1, -R2.reuse ;  /* 0x000000010a0aa824 */ /* 0x100fe200078e0a02 */
[C---:B------:R-:W-:Y:S01]  /*1dd0*/  ISETP.GT.U32.AND P2, PT, R2.reuse, R8, PT ;  /* 0x000000080200720c */ /* 0x040fe20003f44070 */
[----:B------:R-:W-:Y:S01]  /*1de0*/  @!P6 IMAD.IADD R17, R17, 0x1, -R2 ;  /* 0x000000011111e824 */ /* 0x000fe200078e0a02 */
[----:B------:R-:W-:Y:S01]  /*1df0*/  ISETP.GT.U32.AND P6, PT, R2, R7, PT ;  /* 0x000000070200720c */ /* 0x000fe20003fc4070 */
[----:B------:R-:W-:-:S02]  /*1e00*/  VIADD R11, R28, 0x1e1 ;  /* 0x000001e11c0b7836 */ /* 0x000fc40000000000 */
[----:B------:R-:W-:Y:S02]  /*1e10*/  IMAD.MOV.U32 R23, RZ, RZ, R13 ;  /* 0x000000ffff177224 */ /* 0x000fe400078e000d */
[--C-:B------:R-:W-:Y:S01]  /*1e20*/  @!P1 IMAD.IADD R15, R15, 0x1, -R2.reuse ;  /* 0x000000010f0f9824 */ /* 0x100fe200078e0a02 */
[----:B------:R-:W-:Y:S01]  /*1e30*/  IABS R19, R11 ;  /* 0x0000000b00137213 */ /* 0x000fe20000000000 */
[----:B------:R-:W-:Y:S01]  /*1e40*/  @!P4 IMAD.IADD R9, R9, 0x1, -R2 ;  /* 0x000000010909c824 */ /* 0x000fe200078e0a02 */
[----:B------:R-:W-:Y:S01]  /*1e50*/  ISETP.GE.AND P4, PT, R6, RZ, PT ;  /* 0x000000ff0600720c */ /* 0x000fe20003f86270 */
[----:B0-----:R-:W-:Y:S01]  /*1e60*/  IMAD.MOV.U32 R5, RZ, RZ, R10 ;  /* 0x000000ffff057224 */ /* 0x001fe200078e000a */
[----:B------:R-:W-:Y:S01]  /*1e70*/  ISETP.GE.AND P1, PT, R18, RZ, PT ;  /* 0x000000ff1200720c */ /* 0x000fe20003f26270 */
[----:B------:R-:W-:Y:S01]  /*1e80*/  @!P2 IMAD.IADD R8, R8, 0x1, -R2 ;  /* 0x000000010808a824 */ /* 0x000fe200078e0a02 */
[----:B------:R-:W-:Y:S01]  /*1e90*/  ISETP.GT.U32.AND P2, PT, R2, R15, PT ;  /* 0x0000000f0200720c */ /* 0x000fe20003f44070 */
[----:B------:R-:W-:-:S04]  /*1ea0*/  IMAD.HI.U32 R20, R3, R19, RZ ;  /* 0x0000001303147227 */ /* 0x000fc800078e00ff */
[----:B------:R-:W-:Y:S02]  /*1eb0*/  VIADD R16, R28, 0x1e0 ;  /* 0x000001e01c107836 */ /* 0x000fe40000000000 */
[----:B------:R-:W-:Y:S01]  /*1ec0*/  @!P6 IMAD.IADD R7, R7, 0x1, -R2 ;  /* 0x000000010707e824 */ /* 0x000fe200078e0a02 */
[C---:B------:R-:W-:Y:S01]  /*1ed0*/  ISETP.GT.U32.AND P6, PT, R2.reuse, R9, PT ;  /* 0x000000090200720c */ /* 0x040fe20003fc4070 */
[----:B------:R-:W-:Y:S01]  /*1ee0*/  @!P5 IMAD.MOV R23, RZ, RZ, -R23 ;  /* 0x000000ffff17d224 */ /* 0x000fe200078e0a17 */
[C---:B------:R-:W-:Y:S01]  /*1ef0*/  ISETP.GT.U32.AND P5, PT, R2.reuse, R8, PT ;  /* 0x000000080200720c */ /* 0x040fe20003fa4070 */
[----:B------:R-:W-:Y:S01]  /*1f00*/  IMAD.MOV R20, RZ, RZ, -R20 ;  /* 0x000000ffff147224 */ /* 0x000fe200078e0a14 */
[----:B------:R-:W-:Y:S01]  /*1f10*/  IABS R0, R16 ;  /* 0x0000001000007213 */ /* 0x000fe20000000000 */
[----:B------:R-:W-:Y:S01]  /*1f20*/  @!P3 IMAD.MOV R5, RZ, RZ, -R5 ;  /* 0x000000ffff05b224 */ /* 0x000fe200078e0a05 */
[----:B------:R-:W-:Y:S01]  /*1f30*/  STL [R1+0xf4], R23 ;  /* 0x0000f41701007387 */ /* 0x000fe20000100800 */
[C---:B------:R-:W-:Y:S01]  /*1f40*/  IMAD R6, R2.reuse, R20, R19 ;  /* 0x0000001402067224 */ /* 0x040fe200078e0213 */
[----:B------:R-:W-:Y:S01]  /*1f50*/  ISETP.GT.U32.AND P3, PT, R2, R7, PT ;  /* 0x000000070200720c */ /* 0x000fe20003f64070 */
[----:B------:R-:W-:Y:S01]  /*1f60*/  VIADD R19, R28, 0x1df ;  /* 0x000001df1c137836 */ /* 0x000fe20000000000 */
[----:B------:R0:W-:Y:S01]  /*1f70*/  STL [R1+0xfc], R5 ;  /* 0x0000fc0501007387 */ /* 0x0001e20000100800 */
[----:B------:R-:W-:-:S03]  /*1f80*/  IMAD.HI.U32 R21, R3, R0, RZ ;  /* 0x0000000003157227 */ /* 0x000fc600078e00ff */
[----:B------:R-:W-:Y:S01]  /*1f90*/  IABS R13, R19 ;  /* 0x00000013000d7213 */ /* 0x000fe20000000000 */
[----:B------:R-:W-:Y:S02]  /*1fa0*/  VIADD R18, R28, 0x1de ;  /* 0x000001de1c127836 */ /* 0x000fe40000000000 */
[----:B------:R-:W-:Y:S02]  /*1fb0*/  IMAD.MOV R21, RZ, RZ, -R21 ;  /* 0x000000ffff157224 */ /* 0x000fe400078e0a15 */
[--C-:B------:R-:W-:Y:S01]  /*1fc0*/  @!P2 IMAD.IADD R15, R15, 0x1, -R2.reuse ;  /* 0x000000010f0fa824 */ /* 0x100fe200078e0a02 */
[----:B------:R-:W-:Y:S01]  /*1fd0*/  IABS R10, R18 ;  /* 0x00000012000a7213 */ /* 0x000fe20000000000 */
[----:B0-----:R-:W-:Y:S01]  /*1fe0*/  IMAD.MOV.U32 R5, RZ, RZ, R17 ;  /* 0x000000ffff057224 */ /* 0x001fe200078e0011 */
[----:B------:R-:W-:Y:S01]  /*1ff0*/  ISETP.GE.AND P2, PT, R14, RZ, PT ;  /* 0x000000ff0e00720c */ /* 0x000fe20003f46270 */
[--C-:B------:R-:W-:Y:S02]  /*2000*/  @!P6 IMAD.IADD R9, R9, 0x1, -R2.reuse ;  /* 0x000000010909e824 */ /* 0x100fe400078e0a02 */
[----:B------:R-:W-:Y:S01]  /*2010*/  @!P0 IMAD.MOV R5, RZ, RZ, -R5 ;  /* 0x000000ffff058224 */ /* 0x000fe200078e0a05 */
[----:B------:R-:W-:Y:S01]  /*2020*/  ISETP.GT.U32.AND P0, PT, R2, R6, PT ;  /* 0x000000060200720c */ /* 0x000fe20003f04070 */
[----:B------:R-:W-:Y:S01]  /*2030*/  @!P5 IMAD.IADD R8, R8, 0x1, -R2 ;  /* 0x000000010808d824 */ /* 0x000fe200078e0a02 */
[----:B------:R-:W-:Y:S01]  /*2040*/  ISETP.GE.AND P5, PT, R12, RZ, PT ;  /* 0x000000ff0c00720c */ /* 0x000fe20003fa6270 */
[----:B------:R-:W-:Y:S01]  /*2050*/  IMAD R0, R2, R21, R0 ;  /* 0x0000001502007224 */ /* 0x000fe200078e0200 */
[----:B------:R0:W-:Y:S01]  /*2060*/  STL [R1+0x104], R5 ;  /* 0x0001040501007387 */ /* 0x0001e20000100800 */
[----:B------:R-:W-:-:S03]  /*2070*/  IMAD.HI.U32 R12, R3, R13, RZ ;  /* 0x0000000d030c7227 */ /* 0x000fc600078e00ff */
[----:B------:R-:W-:Y:S01]  /*2080*/  ISETP.GT.U32.AND P6, PT, R2, R0, PT ;  /* 0x000000000200720c */ /* 0x000fe20003fc4070 */
[----:B------:R-:W-:Y:S02]  /*2090*/  IMAD.MOV.U32 R17, RZ, RZ, R15 ;  /* 0x000000ffff117224 */ /* 0x000fe400078e000f */
[----:B------:R-:W-:Y:S01]  /*20a0*/  @!P3 IMAD.IADD R7, R7, 0x1, -R2 ;  /* 0x000000010707b824 */ /* 0x000fe200078e0a02 */
[----:B------:R-:W-:Y:S01]  /*20b0*/  ISETP.GE.AND P3, PT, R11, RZ, PT ;  /* 0x000000ff0b00720c */ /* 0x000fe20003f66270 */
[----:B------:R-:W-:-:S04]  /*20c0*/  IMAD.HI.U32 R11, R3, R10, RZ ;  /* 0x0000000a030b7227 */ /* 0x000fc800078e00ff */
[----:B0-----:R-:W-:Y:S02]  /*20d0*/  IMAD.MOV.U32 R5, RZ, RZ, R9 ;  /* 0x000000ffff057224 */ /* 0x001fe400078e0009 */
[----:B------:R-:W-:Y:S02]  /*20e0*/  IMAD.MOV R12, RZ, RZ, -R12 ;  /* 0x000000ffff0c7224 */ /* 0x000fe400078e0a0c */
[----:B------:R-:W-:Y:S02]  /*20f0*/  @!P1 IMAD.MOV R17, RZ, RZ, -R17 ;  /* 0x000000ffff119224 */ /* 0x000fe400078e0a11 */
[----:B------:R-:W-:Y:S02]  /*2100*/  @!P4 IMAD.MOV R5, RZ, RZ, -R5 ;  /* 0x000000ffff05c224 */ /* 0x000fe400078e0a05 */
[----:B------:R-:W-:Y:S01]  /*2110*/  IMAD.MOV R11, RZ, RZ, -R11 ;  /* 0x000000ffff0b7224 */ /* 0x000fe200078e0a0b */
[----:B------:R-:W-:Y:S01]  /*2120*/  STL [R1+0x10c], R17 ;  /* 0x00010c1101007387 */ /* 0x000fe20000100800 */
[----:B------:R-:W-:-:S02]  /*2130*/  IMAD R9, R2, R12, R13 ;  /* 0x0000000c02097224 */ /* 0x000fc400078e020d */
[----:B------:R-:W-:Y:S01]  /*2140*/  IMAD.MOV.U32 R14, RZ, RZ, R8 ;  /* 0x000000ffff0e7224 */ /* 0x000fe200078e0008 */
[----:B------:R0:W-:Y:S01]  /*2150*/  STL [R1+0x16c], R5 ;  /* 0x00016c0501007387 */ /* 0x0001e20000100800 */
[----:B------:R-:W-:Y:S01]  /*2160*/  @!P0 IMAD.IADD R6, R6, 0x1, -R2 ;  /* 0x0000000106068824 */ /* 0x000fe200078e0a02 */
[----:B------:R-:W-:Y:S01]  /*2170*/  ISETP.GE.AND P0, PT, R16, RZ, PT ;  /* 0x000000ff1000720c */ /* 0x000fe20003f06270 */
[C---:B------:R-:W-:Y:S02]  /*2180*/  IMAD R8, R2.reuse, R11, R10 ;  /* 0x0000000b02087224 */ /* 0x040fe400078e020a */
[----:B------:R-:W-:Y:S01]  /*2190*/  @!P2 IMAD.MOV R14, RZ, RZ, -R14 ;  /* 0x000000ffff0ea224 */ /* 0x000fe200078e0a0e */
[----:B------:R-:W-:Y:S01]  /*21a0*/  ISETP.GT.U32.AND P2, PT, R2, R9, PT ;  /* 0x000000090200720c */ /* 0x000fe20003f44070 */
[--C-:B------:R-:W-:Y:S01]  /*21b0*/  @!P6 IMAD.IADD R0, R0, 0x1, -R2.reuse ;  /* 0x000000010000e824 */ /* 0x100fe200078e0a02 */
[----:B------:R-:W-:Y:S01]  /*21c0*/  ISETP.GT.U32.AND P1, PT, R2, R6, PT ;  /* 0x000000060200720c */ /* 0x000fe20003f24070 */
[----:B------:R-:W-:Y:S01]  /*21d0*/  VIADD R10, R28, 0x1dc ;  /* 0x000001dc1c0a7836 */ /* 0x000fe20000000000 */
[----:B------:R1:W-:Y:S01]  /*21e0*/  STL [R1+0x170], R14 ;  /* 0x0001700e01007387 */ /* 0x0003e20000100800 */
[----:B0-----:R-:W-:Y:S01]  /*21f0*/  IMAD.MOV.U32 R5, RZ, RZ, R7 ;  /* 0x000000ffff057224 */ /* 0x001fe200078e0007 */
[----:B------:R-:W-:Y:S01]  /*2200*/  ISETP.GT.U32.AND P4, PT, R2, R0, PT ;  /* 0x000000000200720c */ /* 0x000fe20003f84070 */
[----:B------:R-:W-:Y:S01]  /*2210*/  VIADD R7, R28, 0x1dd ;  /* 0x000001dd1c077836 */ /* 0x000fe20000000000 */
[----:B------:R-:W-:Y:S01]  /*2220*/  IABS R11, R10 ;  /* 0x0000000a000b7213 */ /* 0x000fe20000000000 */
[----:B------:R-:W-:Y:S01]  /*2230*/  @!P5 IMAD.MOV R5, RZ, RZ, -R5 ;  /* 0x000000ffff05d224 */ /* 0x000fe200078e0a05 */
[----:B------:R-:W-:Y:S01]  /*2240*/  ISETP.GT.U32.AND P5, PT, R2, R8, PT ;  /* 0x000000080200720c */ /* 0x000fe20003fa4070 */
[----:B------:R-:W-:Y:S01]  /*2250*/  VIADD R13, R28, 0x1db ;  /* 0x000001db1c0d7836 */ /* 0x000fe20000000000 */
[----:B------:R-:W-:Y:S01]  /*2260*/  ISETP.GE.AND P6, PT, R19, RZ, PT ;  /* 0x000000ff1300720c */ /* 0x000fe20003fc6270 */
[--C-:B------:R-:W-:Y:S01]  /*2270*/  @!P2 IMAD.IADD R9, R9, 0x1, -R2.reuse ;  /* 0x000000010909a824 */ /* 0x100fe200078e0a02 */
[----:B-1----:R-:W-:Y:S01]  /*2280*/  IABS R14, R7 ;  /* 0x00000007000e7213 */ /* 0x002fe20000000000 */
[--C-:B------:R-:W-:Y:S01]  /*2290*/  @!P1 IMAD.IADD R6, R6, 0x1, -R2.reuse ;  /* 0x0000000106069824 */ /* 0x100fe200078e0a02 */
[----:B------:R0:W-:Y:S01]  /*22a0*/  STL [R1+0x174], R5 ;  /* 0x0001740501007387 */ /* 0x0001e20000100800 */
[----:B------:R-:W-:Y:S01]  /*22b0*/  ISETP.GE.AND P2, PT, R10, RZ, PT ;  /* 0x000000ff0a00720c */ /* 0x000fe20003f46270 */
[----:B------:R-:W-:Y:S01]  /*22c0*/  VIADD R12, R28, 0x1d9 ;  /* 0x000001d91c0c7836 */ /* 0x000fe20000000000 */
[----:B------:R-:W-:Y:S01]  /*22d0*/  ISETP.GE.AND P1, PT, R18, RZ, PT ;  /* 0x000000ff1200720c */ /* 0x000fe20003f26270 */
[----:B------:R-:W-:Y:S01]  /*22e0*/  @!P4 IMAD.IADD R0, R0, 0x1, -R2 ;  /* 0x000000010000c824 */ /* 0x000fe200078e0a02 */
[----:B------:R-:W-:Y:S01]  /*22f0*/  ISETP.GE.AND P4, PT, R7, RZ, PT ;  /* 0x000000ff0700720c */ /* 0x000fe20003f86270 */
[----:B------:R-:W-:-:S02]  /*2300*/  IMAD.MOV.U32 R7, RZ, RZ, R11 ;  /* 0x000000ffff077224 */ /* 0x000fc400078e000b */
[----:B------:R-:W-:Y:S01]  /*2310*/  @!P5 IMAD.IADD R8, R8, 0x1, -R2 ;  /* 0x000000010808d824 */ /* 0x000fe200078e0a02 */
[----:B------:R-:W-:Y:S01]  /*2320*/  ISETP.GT.U32.AND P5, PT, R2, R9, PT ;  /* 0x000000090200720c */ /* 0x000fe20003fa4070 */
[----:B0-----:R-:W-:Y:S02]  /*2330*/  IMAD.MOV.U32 R5, RZ, RZ, R6 ;  /* 0x000000ffff057224 */ /* 0x001fe400078e0006 */
[----:B------:R-:W-:-:S04]  /*2340*/  IMAD.HI.U32 R6, R3, R14, RZ ;  /* 0x0000000e03067227 */ /* 0x000fc800078e00ff */
[----:B------:R-:W-:Y:S02]  /*2350*/  IMAD.MOV R6, RZ, RZ, -R6 ;  /* 0x000000ffff067224 */ /* 0x000fe400078e0a06 */
[----:B------:R-:W-:Y:S01]  /*2360*/  @!P3 IMAD.MOV R5, RZ, RZ, -R5 ;  /* 0x000000ffff05b224 */ /* 0x000fe200078e0a05 */
[C---:B------:R-:W-:Y:S01]  /*2370*/  ISETP.GT.U32.AND P3, PT, R2.reuse, R8, PT ;  /* 0x000000080200720c */ /* 0x040fe20003f64070 */
[C---:B------:R-:W-:Y:S02]  /*2380*/  IMAD R14, R2.reuse, R6, R14 ;  /* 0x00000006020e7224 */ /* 0x040fe400078e020e */
[----:B------:R-:W-:Y:S01]  /*2390*/  IMAD.HI.U32 R10, R3, R7, RZ ;  /* 0x00000007030a7227 */ /* 0x000fe200078e00ff */
[----:B------:R0:W-:Y:S03]  /*23a0*/  STL [R1+0x17c], R5 ;  /* 0x00017c0501007387 */ /* 0x0001e60000100800 */
[----:B------:R-:W-:Y:S01]  /*23b0*/  @!P5 IMAD.IADD R9, R9, 0x1, -R2 ;  /* 0x000000010909d824 */ /* 0x000fe200078e0a02 */
[----:B------:R-:W-:Y:S01]  /*23c0*/  ISETP.GT.U32.AND P5, PT, R2, R14, PT ;  /* 0x0000000e0200720c */ /* 0x000fe20003fa4070 */
[----:B------:R-:W-:-:S02]  /*23d0*/  VIADD R19, R28, 0x1d7 ;  /* 0x000001d71c137836 */ /* 0x000fc40000000000 */
[----:B------:R-:W-:Y:S02]  /*23e0*/  IMAD.MOV.U32 R11, RZ, RZ, R9 ;  /* 0x000000ffff0b7224 */ /* 0x000fe400078e0009 */
[----:B------:R-:W-:Y:S02]  /*23f0*/  @!P3 IMAD.IADD R8, R8, 0x1, -R2 ;  /* 0x000000010808b824 */ /* 0x000fe400078e0a02 */
[----:B0-----:R-:W-:Y:S02]  /*2400*/  IMAD.MOV.U32 R5, RZ, RZ, R0 ;  /* 0x000000ffff057224 */ /* 0x001fe400078e0000 */
[----:B------:R-:W-:Y:S02]  /*2410*/  IMAD.MOV R0, RZ, RZ, -R10 ;  /* 0x000000ffff007224 */ /* 0x000fe400078e0a0a */
[----:B------:R-:W-:Y:S02]  /*2420*/  @!P6 IMAD.MOV R11, RZ, RZ, -R11 ;  /* 0x000000ffff0be224 */ /* 0x000fe400078e0a0b */
[----:B------:R-:W-:-:S02]  /*2430*/  IMAD R7, R2, R0, R7 ;  /* 0x0000000002077224 */ /* 0x000fc400078e0207 */
[----:B------:R-:W-:Y:S01]  /*2440*/  @!P0 IMAD.MOV R5, RZ, RZ, -R5 ;  /* 0x000000ffff058224 */ /* 0x000fe200078e0a05 */
[----:B------:R-:W-:Y:S01]  /*2450*/  ISETP.GE.AND P0, PT, R13, RZ, PT ;  /* 0x000000ff0d00720c */ /* 0x000fe20003f06270 */
[----:B------:R-:W-:Y:S01]  /*2460*/  @!P5 IMAD.IADD R14, R14, 0x1, -R2 ;  /* 0x000000010e0ed824 */ /* 0x000fe200078e0a02 */
[----:B------:R-:W-:Y:S01]  /*2470*/  ISETP.GT.U32.AND P6, PT, R2, R7, PT ;  /* 0x000000070200720c */ /* 0x000fe20003fc4070 */
[----:B------:R-:W-:Y:S01]  /*2480*/  VIADD R10, R28, 0x1da ;  /* 0x000001da1c0a7836 */ /* 0x000fe20000000000 */
[----:B------:R-:W-:Y:S01]  /*2490*/  IABS R13, R13 ;  /* 0x0000000d000d7213 */ /* 0x000fe20000000000 */
[----:B------:R0:W-:Y:S01]  /*24a0*/  STL [R1+0x180], R5 ;  /* 0x0001800501007387 */ /* 0x0001e20000100800 */
[----:B------:R-:W-:Y:S01]  /*24b0*/  ISETP.GT.U32.AND P5, PT, R2, R14, PT ;  /* 0x0000000e0200720c */ /* 0x000fe20003fa4070 */
[----:B------:R-:W-:Y:S01]  /*24c0*/  VIADD R0, R28, 0x1d8 ;  /* 0x000001d81c007836 */ /* 0x000fe20000000000 */
[----:B------:R-:W-:Y:S01]  /*24d0*/  ISETP.GE.AND P3, PT, R10, RZ, PT ;  /* 0x000000ff0a00720c */ /* 0x000fe20003f66270 */
[----:B------:R-:W-:Y:S01]  /*24e0*/  IMAD.HI.U32 R6, R3, R13, RZ ;  /* 0x0000000d03067227 */ /* 0x000fe200078e00ff */
[----:B------:R1:W-:Y:S01]  /*24f0*/  STL [R1+0x188], R11 ;  /* 0x0001880b01007387 */ /* 0x0003e20000100800 */
[----:B------:R-:W-:-:S02]  /*2500*/  IABS R10, R10 ;  /* 0x0000000a000a7213 */ /* 0x000fc40000000000 */
[----:B------:R-:W-:Y:S02]  /*2510*/  IMAD.MOV R9, RZ, RZ, -R6 ;  /* 0x000000ffff097224 */ /* 0x000fe400078e0a06 */
[----:B0-----:R-:W-:Y:S02]  /*2520*/  IMAD.MOV.U32 R5, RZ, RZ, R8 ;  /* 0x000000ffff057224 */ /* 0x001fe400078e0008 */
[--C-:B------:R-:W-:Y:S02]  /*2530*/  @!P6 IMAD.IADD R7, R7, 0x1, -R2.reuse ;  /* 0x000000010707e824 */ /* 0x100fe400078e0a02 */
[----:B------:R-:W-:Y:S01]  /*2540*/  @!P1 IMAD.MOV R5, RZ, RZ, -R5 ;  /* 0x000000ffff059224 */ /* 0x000fe200078e0a05 */
[----:B------:R-:W-:Y:S01]  /*2550*/  ISETP.GE.AND P1, PT, R12, RZ, PT ;  /* 0x000000ff0c00720c */ /* 0x000fe20003f26270 */
[----:B------:R-:W-:Y:S01]  /*2560*/  IMAD R13, R2, R9, R13 ;  /* 0x00000009020d7224 */ /* 0x000fe200078e020d */
[----:B------:R-:W-:Y:S01]  /*2570*/  IABS R12, R12 ;  /* 0x0000000c000c7213 */ /* 0x000fe20000000000 */
[----:B------:R-:W-:Y:S01]  /*2580*/  @!P5 IMAD.IADD R14, R14, 0x1, -R2 ;  /* 0x000000010e0ed824 */ /* 0x000fe200078e0a02 */
[----:B-1----:R-:W-:Y:S01]  /*2590*/  IABS R11, R0 ;  /* 0x00000000000b7213 */ /* 0x002fe20000000000 */
[C---:B------:R-:W-:Y:S01]  /*25a0*/  IMAD.HI.U32 R6, R3.reuse, R10, RZ ;  /* 0x0000000a03067227 */ /* 0x040fe200078e00ff */
[C---:B------:R-:W-:Y:S01]  /*25b0*/  ISETP.GT.U32.AND P6, PT, R2.reuse, R7, PT ;  /* 0x000000070200720c */ /* 0x040fe20003fc4070 */
[----:B------:R0:W-:Y:S01]  /*25c0*/  STL [R1+0x18c], R5 ;  /* 0x00018c0501007387 */ /* 0x0001e20000100800 */
[----:B------:R-:W-:Y:S01]  /*25d0*/  ISETP.GT.U32.AND P5, PT, R2, R13, PT ;  /* 0x0000000d0200720c */ /* 0x000fe20003fa4070 */
[----:B------:R-:W-:-:S04]  /*25e0*/  IMAD.HI.U32 R8, R3, R12, RZ ;  /* 0x0000000c03087227 */ /* 0x000fc800078e00ff */
[----:B------:R-:W-:-:S04]  /*25f0*/  IMAD.HI.U32 R9, R3, R11, RZ ;  /* 0x0000000b03097227 */ /* 0x000fc800078e00ff */
[----:B------:R-:W-:Y:S02]  /*2600*/  IMAD.MOV R8, RZ, RZ, -R8 ;  /* 0x000000ffff087224 */ /* 0x000fe400078e0a08 */
[----:B------:R-:W-:Y:S02]  /*2610*/  IMAD.MOV R6, RZ, RZ, -R6 ;  /* 0x000000ffff067224 */ /* 0x000fe400078e0a06 */
[----:B------:R-:W-:Y:S02]  /*2620*/  IMAD.MOV R9, RZ, RZ, -R9 ;  /* 0x000000ffff097224 */ /* 0x000fe400078e0a09 */
[C---:B------:R-:W-:Y:S02]  /*2630*/  IMAD R12, R2.reuse, R8, R12 ;  /* 0x00000008020c7224 */ /* 0x040fe400078e020c */
[----:B------:R-:W-:Y:S01]  /*2640*/  IMAD R10, R2, R6, R10 ;  /* 0x00000006020a7224 */ /* 0x000fe200078e020a */
[----:B------:R-:W-:Y:S01]  /*2650*/  IABS R6, R19 ;  /* 0x0000001300067213 */ /* 0x000fe20000000000 */
[----:B0-----:R-:W-:-:S02]  /*2660*/  IMAD.MOV.U32 R5, RZ, RZ, R14 ;  /* 0x000000ffff057224 */ /* 0x001fc400078e000e */
[C---:B------:R-:W-:Y:S02]  /*2670*/  IMAD R11, R2.reuse, R9, R11 ;  /* 0x00000009020b7224 */ /* 0x040fe400078e020b */
[--C-:B------:R-:W-:Y:S01]  /*2680*/  @!P6 IMAD.IADD R7, R7, 0x1, -R2.reuse ;  /* 0x000000010707e824 */ /* 0x100fe200078e0a02 */
[C---:B------:R-:W-:Y:S01]  /*2690*/  ISETP.GT.U32.AND P6, PT, R2.reuse, R12, PT ;  /* 0x0000000c0200720c */ /* 0x040fe20003fc4070 */
[----:B------:R-:W-:Y:S01]  /*26a0*/  @!P4 IMAD.MOV R5, RZ, RZ, -R5 ;  /* 0x000000ffff05c224 */ /* 0x000fe200078e0a05 */
[C---:B------:R-:W-:Y:S01]  /*26b0*/  ISETP.GT.U32.AND P4, PT, R2.reuse, R10, PT ;  /* 0x0000000a0200720c */ /* 0x040fe20003f84070 */
[----:B------:R-:W-:Y:S01]  /*26c0*/  @!P5 IMAD.IADD R13, R13, 0x1, -R2 ;  /* 0x000000010d0dd824 */ /* 0x000fe200078e0a02 */
[----:B------:R-:W-:Y:S01]  /*26d0*/  ISETP.GT.U32.AND P5, PT, R2, R11, PT ;  /* 0x0000000b0200720c */ /* 0x000fe20003fa4070 */
[----:B------:R-:W-:Y:S01]  /*26e0*/  VIADD R16, R28, 0x1d6 ;  /* 0x000001d61c107836 */ /* 0x000fe20000000000 */
[----:B------:R0:W-:Y:S01]  /*26f0*/  STL [R1+0x190], R5 ;  /* 0x0001900501007387 */ /* 0x0001e20000100800 */
[----:B------:R-:W-:-:S03]  /*2700*/  IMAD.HI.U32 R8, R3, R6, RZ ;  /* 0x0000000603087227 */ /* 0x000fc600078e00ff */
[----:B------:R-:W-:Y:S01]  /*2710*/  IABS R15, R16 ;  /* 0x00000010000f7213 */ /* 0x000fe20000000000 */
[----:B------:R-:W-:Y:S02]  /*2720*/  IMAD.MOV R8, RZ, RZ, -R8 ;  /* 0x000000ffff087224 */ /* 0x000fe400078e0a08 */
[--C-:B------:R-:W-:Y:S02]  /*2730*/  @!P6 IMAD.IADD R12, R12, 0x1, -R2.reuse ;  /* 0x000000010c0ce824 */ /* 0x100fe400078e0a02 */
[--C-:B------:R-:W-:Y:S01]  /*2740*/  @!P4 IMAD.IADD R10, R10, 0x1, -R2.reuse ;  /* 0x000000010a0ac824 */ /* 0x100fe200078e0a02 */
[C---:B------:R-:W-:Y:S01]  /*2750*/  ISETP.GT.U32.AND P4, PT, R2.reuse, R13, PT ;  /* 0x0000000d0200720c */ /* 0x040fe20003f84070 */
[----:B------:R-:W-:Y:S01]  /*2760*/  @!P5 IMAD.IADD R11, R11, 0x1, -R2 ;  /* 0x000000010b0bd824 */ /* 0x000fe200078e0a02 */
[C---:B------:R-:W-:Y:S01]  /*2770*/  ISETP.GT.U32.AND P5, PT, R2.reuse, R12, PT ;  /* 0x0000000c0200720c */ /* 0x040fe20003fa4070 */
[----:B0-----:R-:W-:Y:S01]  /*2780*/  IMAD.MOV.U32 R5, RZ, RZ, R7 ;  /* 0x000000ffff057224 */ /* 0x001fe200078e0007 */
[----:B------:R-:W-:Y:S01]  /*2790*/  ISETP.GT.U32.AND P6, PT, R2, R10, PT ;  /* 0x0000000a0200720c */ /* 0x000fe20003fc4070 */
[----:B------:R-:W-:-:S04]  /*27a0*/  IMAD.HI.U32 R7, R3, R15, RZ ;  /* 0x0000000f03077227 */ /* 0x000fc800078e00ff */
[----:B------:R-:W-:Y:S02]  /*27b0*/  IMAD.MOV R7, RZ, RZ, -R7 ;  /* 0x000000ffff077224 */ /* 0x000fe400078e0a07 */
[----:B------:R-:W-:Y:S01]  /*27c0*/  @!P2 IMAD.MOV R5, RZ, RZ, -R5 ;  /* 0x000000ffff05a224 */ /* 0x000fe200078e0a05 */
[C---:B------:R-:W-:Y:S01]  /*27d0*/  ISETP.GT.U32.AND P2, PT, R2.reuse, R11, PT ;  /* 0x0000000b0200720c */ /* 0x040fe20003f44070 */
[C---:B------:R-:W-:Y:S02]  /*27e0*/  IMAD R6, R2.reuse, R8, R6 ;  /* 0x0000000802067224 */ /* 0x040fe400078e0206 */
[C---:B------:R-:W-:Y:S01]  /*27f0*/  IMAD R15, R2.reuse, R7, R15 ;  /* 0x00000007020f7224 */ /* 0x040fe200078e020f */
[----:B------:R0:W-:Y:S01]  /*2800*/  STL [R1+0x198], R5 ;  /* 0x0001980501007387 */ /* 0x0001e20000100800 */
[--C-:B------:R-:W-:Y:S01]  /*2810*/  @!P4 IMAD.IADD R13, R13, 0x1, -R2.reuse ;  /* 0x000000010d0dc824 */ /* 0x100fe200078e0a02 */
[----:B------:R-:W-:Y:S01]  /*2820*/  ISETP.GT.U32.AND P4, PT, R2, R6, PT ;  /* 0x000000060200720c */ /* 0x000fe20003f84070 */
[----:B------:R-:W-:Y:S01]  /*2830*/  @!P5 IMAD.IADD R12, R12, 0x1, -R2 ;  /* 0x000000010c0cd824 */ /* 0x000fe200078e0a02 */
[----:B------:R-:W-:Y:S01]  /*2840*/  ISETP.GT.U32.AND P5, PT, R2, R15, PT ;  /* 0x0000000f0200720c */ /* 0x000fe20003fa4070 */
[----:B------:R-:W-:-:S02]  /*2850*/  VIADD R7, R28, 0x1d3 ;  /* 0x000001d31c077836 */ /* 0x000fc40000000000 */
[C---:B------:R-:W-:Y:S02]  /*2860*/  VIADD R9, R28.reuse, 0x1d5 ;  /* 0x000001d51c097836 */ /* 0x040fe40000000000 */
[--C-:B------:R-:W-:Y:S01]  /*2870*/  @!P2 IMAD.IADD R11, R11, 0x1, -R2.reuse ;  /* 0x000000010b0ba824 */ /* 0x100fe200078e0a02 */
[----:B------:R-:W-:Y:S01]  /*2880*/  ISETP.GE.AND P2, PT, R19, RZ, PT ;  /* 0x000000ff1300720c */ /* 0x000fe20003f46270 */
[----:B------:R-:W-:Y:S01]  /*2890*/  VIADD R8, R28, 0x1d4 ;  /* 0x000001d41c087836 */ /* 0x000fe20000000000 */
[----:B------:R-:W-:Y:S01]  /*28a0*/  IABS R19, R7 ;  /* 0x0000000700137213 */ /* 0x000fe20000000000 */
[--C-:B------:R-:W-:Y:S01]  /*28b0*/  @!P6 IMAD.IADD R10, R10, 0x1, -R2.reuse ;  /* 0x000000010a0ae824 */ /* 0x100fe200078e0a02 */
[----:B------:R-:W-:Y:S01]  /*28c0*/  IABS R18, R9 ;  /* 0x0000000900127213 */ /* 0x000fe20000000000 */
[--C-:B------:R-:W-:Y:S01]  /*28d0*/  @!P4 IMAD.IADD R6, R6, 0x1, -R2.reuse ;  /* 0x000000010606c824 */ /* 0x100fe200078e0a02 */
[----:B------:R-:W-:Y:S01]  /*28e0*/  ISETP.GE.AND P4, PT, R16, RZ, PT ;  /* 0x000000ff1000720c */ /* 0x000fe20003f86270 */
[----:B------:R-:W-:Y:S01]  /*28f0*/  @!P5 IMAD.IADD R15, R15, 0x1, -R2 ;  /* 0x000000010f0fd824 */ /* 0x000fe200078e0a02 */
[----:B------:R-:W-:Y:S01]  /*2900*/  IABS R17, R8 ;  /* 0x0000000800117213 */ /* 0x000fe20000000000 */
[----:B------:R-:W-:Y:S01]  /*2910*/  IMAD.MOV.U32 R16, RZ, RZ, R19 ;  /* 0x000000ffff107224 */ /* 0x000fe200078e0013 */
[----:B------:R-:W-:Y:S01]  /*2920*/  ISETP.GE.AND P6, PT, R0, RZ, PT ;  /* 0x000000ff0000720c */ /* 0x000fe20003fc6270 */
[----:B------:R-:W-:Y:S01]  /*2930*/  IMAD.HI.U32 R14, R3, R18, RZ ;  /* 0x00000012030e7227 */ /* 0x000fe200078e00ff */
[----:B------:R-:W-:-:S03]  /*2940*/  ISETP.GT.U32.AND P5, PT, R2, R15, PT ;  /* 0x0000000f0200720c */ /* 0x000fc60003fa4070 */
[----:B------:R-:W-:Y:S02]  /*2950*/  IMAD.MOV.U32 R20, RZ, RZ, R13 ;  /* 0x000000ffff147224 */ /* 0x000fe400078e000d */
[----:B------:R-:W-:-:S04]  /*2960*/  IMAD.HI.U32 R13, R3, R16, RZ ;  /* 0x00000010030d7227 */ /* 0x000fc800078e00ff */
[----:B------:R-:W-:Y:S02]  /*2970*/  IMAD.MOV R14, RZ, RZ, -R14 ;  /* 0x000000ffff0e7224 */ /* 0x000fe400078e0a0e */
[----:B0-----:R-:W-:Y:S02]  /*2980*/  IMAD.MOV.U32 R5, RZ, RZ, R10 ;  /* 0x000000ffff057224 */ /* 0x001fe400078e000a */
[----:B------:R-:W-:Y:S02]  /*2990*/  IMAD.MOV R10, RZ, RZ, -R13 ;  /* 0x000000ffff0a7224 */ /* 0x000fe400078e0a0d */
[----:B------:R-:W-:Y:S01]  /*29a0*/  @!P0 IMAD.MOV R20, RZ, RZ, -R20 ;  /* 0x000000ffff148224 */ /* 0x000fe200078e0a14 */
[C---:B------:R-:W-:Y:S01]  /*29b0*/  ISETP.GT.U32.AND P0, PT, R2.reuse, R6, PT ;  /* 0x000000060200720c */ /* 0x040fe20003f04070 */
[C---:B------:R-:W-:Y:S02]  /*29c0*/  IMAD R18, R2.reuse, R14, R18 ;  /* 0x0000000e02127224 */ /* 0x040fe400078e0212 */
[----:B------:R-:W-:Y:S01]  /*29d0*/  IMAD R16, R2, R10, R16 ;  /* 0x0000000a02107224 */ /* 0x000fe200078e0210 */
[----:B------:R-:W-:Y:S01]  /*29e0*/  STL [R1+0x19c], R20 ;  /* 0x00019c1401007387 */ /* 0x000fe20000100800 */
[----:B------:R-:W-:-:S04]  /*29f0*/  IMAD.HI.U32 R0, R3, R17, RZ ;  /* 0x0000001103007227 */ /* 0x000fc800078e00ff */
[----:B------:R-:W-:Y:S01]  /*2a00*/  @!P3 IMAD.MOV R5, RZ, RZ, -R5 ;  /* 0x000000ffff05b224 */ /* 0x000fe200078e0a05 */
[C---:B------:R-:W-:Y:S01]  /*2a10*/  ISETP.GT.U32.AND P3, PT, R2.reuse, R18, PT ;  /* 0x000000120200720c */ /* 0x040fe20003f64070 */
[----:B------:R-:W-:Y:S01]  /*2a20*/  @!P5 IMAD.IADD R15, R15, 0x1, -R2 ;  /* 0x000000010f0fd824 */ /* 0x000fe200078e0a02 */
[----:B------:R-:W-:Y:S01]  /*2a30*/  ISETP.GT.U32.AND P5, PT, R2, R16, PT ;  /* 0x000000100200720c */ /* 0x000fe20003fa4070 */
[----:B------:R-:W-:Y:S01]  /*2a40*/  IMAD.MOV R0, RZ, RZ, -R0 ;  /* 0x000000ffff007224 */ /* 0x000fe200078e0a00 */
[----:B------:R0:W-:Y:S01]  /*2a50*/  STL [R1+0x1a4], R5 ;  /* 0x0001a40501007387 */ /* 0x0001e20000100800 */
[----:B------:R-:W-:Y:S01]  /*2a60*/  @!P0 IMAD.IADD R6, R6, 0x1, -R2 ;  /* 0x0000000106068824 */ /* 0x000fe200078e0a02 */
[----:B------:R-:W-:Y:S01]  /*2a70*/  ISETP.GE.AND P0, PT, R8, RZ, PT ;  /* 0x000000ff0800720c */ /* 0x000fe20003f06270 */
[----:B------:R-:W-:Y:S02]  /*2a80*/  IMAD R17, R2, R0, R17 ;  /* 0x0000000002117224 */ /* 0x000fe400078e0211 */
[----:B------:R-:W-:-:S02]  /*2a90*/  VIADD R8, R28, 0x1d1 ;  /* 0x000001d11c087836 */ /* 0x000fc40000000000 */
[----:B------:R-:W-:Y:S02]  /*2aa0*/  VIADD R0, R28, 0x1d2 ;  /* 0x000001d21c007836 */ /* 0x000fe40000000000 */
[--C-:B------:R-:W-:Y:S01]  /*2ab0*/  @!P3 IMAD.IADD R18, R18, 0x1, -R2.reuse ;  /* 0x000000011212b824 */ /* 0x100fe200078e0a02 */
[----:B------:R-:W-:Y:S01]  /*2ac0*/  ISETP.GE.AND P3, PT, R7, RZ, PT ;  /* 0x000000ff0700720c */ /* 0x000fe20003f66270 */
[----:B0-----:R-:W-:Y:S01]  /*2ad0*/  IMAD.MOV.U32 R5, RZ, RZ, R11 ;  /* 0x000000ffff057224 */ /* 0x001fe200078e000b */
[----:B------:R-:W-:Y:S01]  /*2ae0*/  IABS R7, R8 ;  /* 0x0000000800077213 */ /* 0x000fe20000000000 */
[----:B------:R-:W-:Y:S01]  /*2af0*/  @!P5 IMAD.IADD R16, R16, 0x1, -R2 ;  /* 0x000000011010d824 */ /* 0x000fe200078e0a02 */
[----:B------:R-:W-:Y:S01]  /*2b00*/  IABS R13, R0 ;  /* 0x00000000000d7213 */ /* 0x000fe20000000000 */
[----:B------:R-:W-:Y:S01]  /*2b10*/  @!P6 IMAD.MOV R5, RZ, RZ, -R5 ;  /* 0x000000ffff05e224 */ /* 0x000fe200078e0a05 */
[C---:B------:R-:W-:Y:S01]  /*2b20*/  ISETP.GT.U32.AND P6, PT, R2.reuse, R17, PT ;  /* 0x000000110200720c */ /* 0x040fe20003fc4070 */
[----:B------:R-:W-:Y:S01]  /*2b30*/  @!P1 IMAD.MOV R12, RZ, RZ, -R12 ;  /* 0x000000ffff0c9224 */ /* 0x000fe200078e0a0c */
[----:B------:R-:W-:Y:S01]  /*2b40*/  ISETP.GE.AND P1, PT, R9, RZ, PT ;  /* 0x000000ff0900720c */ /* 0x000fe20003f26270 */
[----:B------:R-:W-:Y:S01]  /*2b50*/  IMAD.HI.U32 R9, R3, R7, RZ ;  /* 0x0000000703097227 */ /* 0x000fe200078e00ff */
[----:B------:R-:W-:-:S02]  /*2b60*/  ISETP.GT.U32.AND P5, PT, R2, R16, PT ;  /* 0x000000100200720c */ /* 0x000fc40003fa4070 */
[----:B------:R-:W-:Y:S01]  /*2b70*/  STL [R1+0x1a8], R12 ;  /* 0x0001a80c01007387 */ /* 0x000fe20000100800 */
[----:B------:R-:W-:Y:S02]  /*2b80*/  IMAD.MOV R9, RZ, RZ, -R9 ;  /* 0x000000ffff097224 */ /* 0x000fe400078e0a09 */
[----:B------:R-:W-:Y:S01]  /*2b90*/  IMAD.HI.U32 R10, R3, R13, RZ ;  /* 0x0000000d030a7227 */ /* 0x000fe200078e00ff */
[----:B------:R0:W-:Y:S03]  /*2ba0*/  STL [R1+0x1ac], R5 ;  /* 0x0001ac0501007387 */ /* 0x0001e60000100800 */
[----:B------:R-:W-:Y:S01]  /*2bb0*/  @!P6 IMAD.IADD R17, R17, 0x1, -R2 ;  /* 0x000000011111e824 */ /* 0x000fe200078e0a02 */
[C---:B------:R-:W-:Y:S01]  /*2bc0*/  ISETP.GT.U32.AND P6, PT, R2.reuse, R18, PT ;  /* 0x000000120200720c */ /* 0x040fe20003fc4070 */
[----:B------:R-:W-:Y:S02]  /*2bd0*/  IMAD R7, R2, R9, R7 ;  /* 0x0000000902077224 */ /* 0x000fe400078e0207 */
[----:B------:R-:W-:-:S02]  /*2be0*/  IMAD.MOV R10, RZ, RZ, -R10 ;  /* 0x000000ffff0a7224 */ /* 0x000fc400078e0a0a */
[----:B------:R-:W-:Y:S01]  /*2bf0*/  @!P5 IMAD.IADD R16, R16, 0x1, -R2 ;  /* 0x000000011010d824 */ /* 0x000fe200078e0a02 */
[C---:B------:R-:W-:Y:S01]  /*2c00*/  ISETP.GT.U32.AND P5, PT, R2.reuse, R7, PT ;  /* 0x000000070200720c */ /* 0x040fe20003fa4070 */
[----:B------:R-:W-:Y:S02]  /*2c10*/  IMAD R13, R2, R10, R13 ;  /* 0x0000000a020d7224 */ /* 0x000fe400078e020d */
[----:B0-----:R-:W-:Y:S02]  /*2c20*/  IMAD.MOV.U32 R5, RZ, RZ, R6 ;  /* 0x000000ffff057224 */ /* 0x001fe400078e0006 */
[----:B------:R-:W-:Y:S02]  /*2c30*/  VIADD R9, R28, 0x1ce ;  /* 0x000001ce1c097836 */ /* 0x000fe40000000000 */
[--C-:B------:R-:W-:Y:S01]  /*2c40*/  @!P6 IMAD.IADD R18, R18, 0x1, -R2.reuse ;  /* 0x000000011212e824 */ /* 0x100fe200078e0a02 */
[C---:B------:R-:W-:Y:S01]  /*2c50*/  ISETP.GT.U32.AND P6, PT, R2.reuse, R13, PT ;  /* 0x0000000d0200720c */ /* 0x040fe20003fc4070 */
[----:B------:R-:W-:Y:S01]  /*2c60*/  @!P2 IMAD.MOV R5, RZ, RZ, -R5 ;  /* 0x000000ffff05a224 */ /* 0x000fe200078e0a05 */
[----:B------:R-:W-:Y:S01]  /*2c70*/  ISETP.GT.U32.AND P2, PT, R2, R17, PT ;  /* 0x000000110200720c */ /* 0x000fe20003f44070 */
[C---:B------:R-:W-:Y:S01]  /*2c80*/  VIADD R11, R28.reuse, 0x1d0 ;  /* 0x000001d01c0b7836 */ /* 0x040fe20000000000 */
[----:B------:R-:W-:Y:S01]  /*2c90*/  IABS R12, R9 ;  /* 0x00000009000c7213 */ /* 0x000fe20000000000 */
[----:B------:R-:W-:Y:S01]  /*2ca0*/  @!P5 IMAD.IADD R7, R7, 0x1, -R2 ;  /* 0x000000010707d824 */ /* 0x000fe200078e0a02 */
[----:B------:R0:W-:Y:S01]  /*2cb0*/  STL [R1+0x1b0], R5 ;  /* 0x0001b00501007387 */ /* 0x0001e20000100800 */
[----:B------:R-:W-:Y:S01]  /*2cc0*/  VIADD R6, R28, 0x1cf ;  /* 0x000001cf1c067836 */ /* 0x000fe20000000000 */
[----:B------:R-:W-:Y:S01]  /*2cd0*/  IABS R14, R11 ;  /* 0x0000000b000e7213 */ /* 0x000fe20000000000 */
[----:B------:R-:W-:Y:S01]  /*2ce0*/  IMAD.MOV.U32 R20, RZ, RZ, R15 ;  /* 0x000000ffff147224 */ /* 0x000fe200078e000f */
[----:B------:R-:W-:Y:S01]  /*2cf0*/  ISETP.GT.U32.AND P5, PT, R2, R7, PT ;  /* 0x000000070200720c */ /* 0x000fe20003fa4070 */
[----:B------:R-:W-:Y:S01]  /*2d00*/  IMAD.HI.U32 R15, R3, R12, RZ ;  /* 0x0000000c030f7227 */ /* 0x000fe200078e00ff */
[----:B------:R-:W-:-:S03]  /*2d10*/  IABS R10, R6 ;  /* 0x00000006000a7213 */ /* 0x000fc60000000000 */
[----:B------:R-:W-:Y:S01]  /*2d20*/  @!P6 IMAD.IADD R13, R13, 0x1, -R2 ;  /* 0x000000010d0de824 */ /* 0x000fe200078e0a02 */
[----:B------:R-:W-:Y:S01]  /*2d30*/  ISETP.GE.AND P6, PT, R8, RZ, PT ;  /* 0x000000ff0800720c */ /* 0x000fe20003fc6270 */
[----:B0-----:R-:W-:Y:S02]  /*2d40*/  IMAD.MOV.U32 R5, RZ, RZ, R18 ;  /* 0x000000ffff057224 */ /* 0x001fe400078e0012 */
[----:B------:R-:W-:Y:S01]  /*2d50*/  @!P2 IMAD.IADD R17, R17, 0x1, -R2 ;  /* 0x000000011111a824 */ /* 0x000fe200078e0a02 */
[----:B------:R-:W-:Y:S01]  /*2d60*/  ISETP.GE.AND P2, PT, R0, RZ, PT ;  /* 0x000000ff0000720c */ /* 0x000fe20003f46270 */
[----:B------:R-:W-:-:S04]  /*2d70*/  IMAD.HI.U32 R19, R3, R14, RZ ;  /* 0x0000000e03137227 */ /* 0x000fc800078e00ff */
[----:B------:R-:W-:Y:S01]  /*2d80*/  @!P4 IMAD.MOV R20, RZ, RZ, -R20 ;  /* 0x000000ffff14c224 */ /* 0x000fe200078e0a14 */
[----:B------:R-:W-:Y:S01]  /*2d90*/  ISETP.GT.U32.AND P4, PT, R2, R13, PT ;  /* 0x0000000d0200720c */ /* 0x000fe20003f84070 */
[----:B------:R-:W-:Y:S02]  /*2da0*/  IMAD.MOV R15, RZ, RZ, -R15 ;  /* 0x000000ffff0f7224 */ /* 0x000fe400078e0a0f */
[----:B------:R-:W-:Y:S01]  /*2db0*/  @!P1 IMAD.MOV R5, RZ, RZ, -R5 ;  /* 0x000000ffff059224 */ /* 0x000fe200078e0a05 */
[----:B------:R-:W-:Y:S01]  /*2dc0*/  STL [R1+0x1b4], R20 ;  /* 0x0001b41401007387 */ /* 0x000fe20000100800 */
[----:B------:R-:W-:-:S03]  /*2dd0*/  IMAD.HI.U32 R0, R3, R10, RZ ;  /* 0x0000000a03007227 */ /* 0x000fc600078e00ff */
[----:B------:R0:W-:Y:S01]  /*2de0*/  STL [R1+0x1b8], R5 ;  /* 0x0001b80501007387 */ /* 0x0001e20000100800 */
[----:B------:R-:W-:Y:S02]  /*2df0*/  IMAD.MOV R19, RZ, RZ, -R19 ;  /* 0x000000ffff137224 */ /* 0x000fe400078e0a13 */
[----:B------:R-:W-:Y:S01]  /*2e00*/  @!P0 IMAD.MOV R17, RZ, RZ, -R17 ;  /* 0x000000ffff118224 */ /* 0x000fe200078e0a11 */
[----:B------:R-:W-:Y:S01]  /*2e10*/  ISETP.GE.AND P0, PT, R11, RZ, PT ;  /* 0x000000ff0b00720c */ /* 0x000fe20003f06270 */
[C---:B------:R-:W-:Y:S02]  /*2e20*/  IMAD R11, R2.reuse, R15, R12 ;  /* 0x0000000f020b7224 */ /* 0x040fe400078e020c */
[----:B------:R-:W-:Y:S01]  /*2e30*/  IMAD.MOV R0, RZ, RZ, -R0 ;  /* 0x000000ffff007224 */ /* 0x000fe200078e0a00 */
[----:B------:R-:W-:Y:S01]  /*2e40*/  STL [R1+0x1cc], R17 ;  /* 0x0001cc1101007387 */ /* 0x000fe20000100800 */
[----:B------:R-:W-:Y:S02]  /*2e50*/  IMAD R14, R2, R19, R14 ;  /* 0x00000013020e7224 */ /* 0x000fe400078e020e */
[----:B0-----:R-:W-:-:S02]  /*2e60*/  IMAD.MOV.U32 R5, RZ, RZ, R16 ;  /* 0x000000ffff057224 */ /* 0x001fc400078e0010 */
[----:B------:R-:W-:Y:S01]  /*2e70*/  @!P5 IMAD.IADD R7, R7, 0x1, -R2 ;  /* 0x000000010707d824 */ /* 0x000fe200078e0a02 */
[C---:B------:R-:W-:Y:S01]  /*2e80*/  ISETP.GT.U32.AND P5, PT, R2.reuse, R11, PT ;  /* 0x0000000b0200720c */ /* 0x040fe20003fa4070 */
[C---:B------:R-:W-:Y:S01]  /*2e90*/  IMAD R10, R2.reuse, R0, R10 ;  /* 0x00000000020a7224 */ /* 0x040fe200078e020a */
[C---:B------:R-:W-:Y:S01]  /*2ea0*/  ISETP.GT.U32.AND P1, PT, R2.reuse, R14, PT ;  /* 0x0000000e0200720c */ /* 0x040fe20003f24070 */
[----:B------:R-:W-:Y:S02]  /*2eb0*/  @!P3 IMAD.MOV R5, RZ, RZ, -R5 ;  /* 0x000000ffff05b224 */ /* 0x000fe400078e0a05 */
[----:B------:R-:W-:Y:S01]  /*2ec0*/  @!P4 IMAD.IADD R13, R13, 0x1, -R2 ;  /* 0x000000010d0dc824 */ /* 0x000fe200078e0a02 */
[----:B------:R-:W-:Y:S01]  /*2ed0*/  ISETP.GT.U32.AND P3, PT, R2, R10, PT ;  /* 0x0000000a0200720c */ /* 0x000fe20003f64070 */
[----:B------:R-:W-:Y:S01]  /*2ee0*/  VIADD R8, R28, 0x1cd ;  /* 0x000001cd1c087836 */ /* 0x000fe20000000000 */
[----:B------:R0:W-:Y:S01]  /*2ef0*/  STL [R1+0x1ec], R5 ;  /* 0x0001ec0501007387 */ /* 0x0001e20000100800 */
[----:B------:R-:W-:Y:S01]  /*2f00*/  ISETP.GE.AND P4, PT, R6, RZ, PT ;  /* 0x000000ff0600720c */ /* 0x000fe20003f86270 */
[----:B------:R-:W-:-:S02]  /*2f10*/  VIADD R6, R28, 0x1cc ;  /* 0x000001cc1c067836 */ /* 0x000fc40000000000 */
[----:B------:R-:W-:Y:S01]  /*2f20*/  IABS R0, R8 ;  /* 0x0000000800007213 */ /* 0x000fe20000000000 */
[--C-:B------:R-:W-:Y:S02]  /*2f30*/  @!P5 IMAD.IADD R11, R11, 0x1, -R2.reuse ;  /* 0x000000010b0bd824 */ /* 0x100fe400078e0a02 */
[----:B------:R-:W-:Y:S01]  /*2f40*/  @!P1 IMAD.IADD R14, R14, 0x1, -R2 ;  /* 0x000000010e0e9824 */ /* 0x000fe200078e0a02 */
[----:B------:R-:W-:Y:S01]  /*2f50*/  ISETP.GE.AND P1, PT, R9, RZ, PT ;  /* 0x000000ff0900720c */ /* 0x000fe20003f26270 */
[----:B------:R-:W-:Y:S01]  /*2f60*/  IMAD.HI.U32 R12, R3, R0, RZ ;  /* 0x00000000030c7227 */ /* 0x000fe200078e00ff */
[----:B------:R-:W-:-:S03]  /*2f70*/  ISETP.GT.U32.AND P5, PT, R2, R11, PT ;  /* 0x0000000b0200720c */ /* 0x000fc60003fa4070 */
[----:B0-----:R-:W-:Y:S01]  /*2f80*/  IMAD.MOV.U32 R5, RZ, RZ, R13 ;  /* 0x000000ffff057224 */ /* 0x001fe200078e000d */
[----:B------:R-:W-:Y:S01]  /*2f90*/  IABS R13, R6 ;  /* 0x00000006000d7213 */ /* 0x000fe20000000000 */
[----:B------:R-:W-:Y:S01]  /*2fa0*/  @!P3 IMAD.IADD R10, R10, 0x1, -R2 ;  /* 0x000000010a0ab824 */ /* 0x000fe200078e0a02 */
[C---:B------:R-:W-:Y:S01]  /*2fb0*/  ISETP.GT.U32.AND P3, PT, R2.reuse, R14, PT ;  /* 0x0000000e0200720c */ /* 0x040fe20003f64070 */
[----:B------:R-:W-:Y:S02]  /*2fc0*/  @!P2 IMAD.MOV R5, RZ, RZ, -R5 ;  /* 0x000000ffff05a224 */ /* 0x000fe400078e0a05 */
[----:B------:R-:W-:Y:S01]  /*2fd0*/  IMAD.MOV R12, RZ, RZ, -R12 ;  /* 0x000000ffff0c7224 */ /* 0x000fe200078e0a0c */
[----:B------:R-:W-:Y:S01]  /*2fe0*/  ISETP.GT.U32.AND P2, PT, R2, R10, PT ;  /* 0x0000000a0200720c */ /* 0x000fe20003f44070 */
[----:B------:R-:W-:Y:S01]  /*2ff0*/  VIADD R9, R28, 0x1cb ;  /* 0x000001cb1c097836 */ /* 0x000fe20000000000 */
[----:B------:R0:W-:Y:S01]  /*3000*/  STL [R1+0x21c], R5 ;  /* 0x00021c0501007387 */ /* 0x0001e20000100800 */
[----:B------:R-:W-:-:S02]  /*3010*/  IMAD R0, R2, R12, R0 ;  /* 0x0000000c02007224 */ /* 0x000fc400078e0200 */
[--C-:B------:R-:W-:Y:S01]  /*3020*/  @!P5 IMAD.IADD R11, R11, 0x1, -R2.reuse ;  /* 0x000000010b0bd824 */ /* 0x100fe200078e0a02 */
[----:B------:R-:W-:Y:S01]  /*3030*/  IABS R12, R9 ;  /* 0x00000009000c7213 */ /* 0x000fe20000000000 */
[----:B------:R-:W-:Y:S02]  /*3040*/  VIADD R19, R28, 0x1b8 ;  /* 0x000001b81c137836 */ /* 0x000fe40000000000 */
[----:B------:R-:W-:Y:S01]  /*3050*/  @!P3 IMAD.IADD R14, R14, 0x1, -R2 ;  /* 0x000000010e0eb824 */ /* 0x000fe200078e0a02 */
[----:B------:R-:W-:Y:S01]  /*3060*/  ISETP.GT.U32.AND P3, PT, R2, R0, PT ;  /* 0x000000000200720c */ /* 0x000fe20003f64070 */
[----:B------:R-:W-:Y:S01]  /*3070*/  IMAD.HI.U32 R16, R3, R12, RZ ;  /* 0x0000000c03107227 */ /* 0x000fe200078e00ff */
[----:B------:R-:W-:-:S03]  /*3080*/  IABS R20, R19 ;  /* 0x0000001300147213 */ /* 0x000fc60000000000 */
[----:B0-----:R-:W-:Y:S02]  /*3090*/  IMAD.MOV.U32 R5, RZ, RZ, R7 ;  /* 0x000000ffff057224 */ /* 0x001fe400078e0007 */
[----:B------:R-:W-:-:S04]  /*30a0*/  IMAD.HI.U32 R7, R3, R13, RZ ;  /* 0x0000000d03077227 */ /* 0x000fc800078e00ff */
[----:B------:R-:W-:Y:S02]  /*30b0*/  IMAD.MOV R7, RZ, RZ, -R7 ;  /* 0x000000ffff077224 */ /* 0x000fe400078e0a07 */
[----:B------:R-:W-:Y:S01]  /*30c0*/  @!P2 IMAD.IADD R10, R10, 0x1, -R2 ;  /* 0x000000010a0aa824 */ /* 0x000fe200078e0a02 */
[----:B------:R-:W-:Y:S01]  /*30d0*/  ISETP.GE.AND P2, PT, R6, RZ, PT ;  /* 0x000000ff0600720c */ /* 0x000fe20003f46270 */
[----:B------:R-:W-:Y:S02]  /*30e0*/  IMAD R13, R2, R7, R13 ;  /* 0x00000007020d7224 */ /* 0x000fe400078e020d */
[----:B------:R-:W-:Y:S01]  /*30f0*/  @!P6 IMAD.MOV R5, RZ, RZ, -R5 ;  /* 0x000000ffff05e224 */ /* 0x000fe200078e0a05 */
[----:B------:R-:W-:Y:S01]  /*3100*/  ISETP.GE.AND P6, PT, R8, RZ, PT ;  /* 0x000000ff0800720c */ /* 0x000fe20003fc6270 */
[----:B------:R-:W-:Y:S01]  /*3110*/  VIADD R6, R28, 0x1ca ;  /* 0x000001ca1c067836 */ /* 0x000fe20000000000 */
[----:B------:R-:W-:Y:S01]  /*3120*/  ISETP.GT.U32.AND P5, PT, R2, R13, PT ;  /* 0x0000000d0200720c */ /* 0x000fe20003fa4070 */
[----:B------:R-:W-:Y:S01]  /*3130*/  IMAD.MOV R16, RZ, RZ, -R16 ;  /* 0x000000ffff107224 */ /* 0x000fe200078e0a10 */
[----:B------:R0:W-:Y:S01]  /*3140*/  STL [R1+0x244], R5 ;  /* 0x0002440501007387 */ /* 0x0001e20000100800 */
[----:B------:R-:W-:Y:S01]  /*3150*/  @!P3 IMAD.IADD R0, R0, 0x1, -R2 ;  /* 0x000000010000b824 */ /* 0x000fe200078e0a02 */
[----:B------:R-:W-:Y:S01]  /*3160*/  IABS R8, R6 ;  /* 0x0000000600087213 */ /* 0x000fe20000000000 */
[----:B------:R-:W-:Y:S01]  /*3170*/  IMAD R12, R2, R16, R12 ;  /* 0x00000010020c7224 */ /* 0x000fe200078e020c */
[----:B------:R-:W-:Y:S01]  /*3180*/  ISETP.GE.AND P3, PT, R9, RZ, PT ;  /* 0x000000ff0900720c */ /* 0x000fe20003f66270 */
[----:B------:R-:W-:-:S02]  /*3190*/  VIADD R7, R28, 0x1c9 ;  /* 0x000001c91c077836 */ /* 0x000fc40000000000 */
[----:B------:R-:W-:-:S03]  /*31a0*/  IMAD.HI.U32 R9, R3, R8, RZ ;  /* 0x0000000803097227 */ /* 0x000fc600078e00ff */
[----:B------:R-:W-:Y:S01]  /*31b0*/  IABS R15, R7 ;  /* 0x00000007000f7213 */ /* 0x000fe20000000000 */
[----:B------:R-:W-:Y:S02]  /*31c0*/  @!P5 IMAD.IADD R13, R13, 0x1, -R2 ;  /* 0x000000010d0dd824 */ /* 0x000fe400078e0a02 */
[----:B0-----:R-:W-:Y:S02]  /*31d0*/  IMAD.MOV.U32 R5, RZ, RZ, R14 ;  /* 0x000000ffff057224 */ /* 0x001fe400078e000e */
[----:B------:R-:W-:Y:S01]  /*31e0*/  IMAD.MOV.U32 R14, RZ, RZ, R10 ;  /* 0x000000ffff0e7224 */ /* 0x000fe200078e000a */
[C---:B------:R-:W-:Y:S01]  /*31f0*/  ISETP.GT.U32.AND P5, PT, R2.reuse, R13, PT ;  /* 0x0000000d0200720c */ /* 0x040fe20003fa4070 */
[----:B------:R-:W-:Y:S01]  /*3200*/  @!P0 IMAD.MOV R5, RZ, RZ, -R5 ;  /* 0x000000ffff058224 */ /* 0x000fe200078e0a05 */
[C---:B------:R-:W-:Y:S01]  /*3210*/  ISETP.GT.U32.AND P0, PT, R2.reuse, R0, PT ;  /* 0x000000000200720c */ /* 0x040fe20003f04070 */
[----:B------:R-:W-:Y:S01]  /*3220*/  @!P4 IMAD.MOV R14, RZ, RZ, -R14 ;  /* 0x000000ffff0ec224 */ /* 0x000fe200078e0a0e */
[----:B------:R-:W-:Y:S01]  /*3230*/  ISETP.GT.U32.AND P4, PT, R2, R12, PT ;  /* 0x0000000c0200720c */ /* 0x000fe20003f84070 */
[----:B------:R-:W-:Y:S01]  /*3240*/  IMAD.MOV R9, RZ, RZ, -R9 ;  /* 0x000000ffff097224 */ /* 0x000fe200078e0a09 */
[----:B------:R0:W-:Y:S01]  /*3250*/  STL [R1+0x24c], R5 ;  /* 0x00024c0501007387 */ /* 0x0001e20000100800 */
[----:B------:R-:W-:-:S03]  /*3260*/  IMAD.HI.U32 R10, R3, R15, RZ ;  /* 0x0000000f030a7227 */ /* 0x000fc600078e00ff */
[----:B------:R1:W-:Y:S01]  /*3270*/  STL [R1+0x254], R14 ;  /* 0x0002540e01007387 */ /* 0x0003e20000100800 */
[C---:B------:R-:W-:Y:S02]  /*3280*/  IMAD R8, R2.reuse, R9, R8 ;  /* 0x0000000902087224 */ /* 0x040fe400078e0208 */
[----:B------:R-:W-:Y:S02]  /*3290*/  @!P5 IMAD.IADD R13, R13, 0x1, -R2 ;  /* 0x000000010d0dd824 */ /* 0x000fe400078e0a02 */
[----:B------:R-:W-:Y:S01]  /*32a0*/  IMAD.MOV R10, RZ, RZ, -R10 ;  /* 0x000000ffff0a7224 */ /* 0x000fe200078e0a0a */
[----:B------:R-:W-:Y:S01]  /*32b0*/  ISETP.GT.U32.AND P5, PT, R2, R8, PT ;  /* 0x000000080200720c */ /* 0x000fe20003fa4070 */
[--C-:B------:R-:W-:Y:S01]  /*32c0*/  @!P0 IMAD.IADD R0, R0, 0x1, -R2.reuse ;  /* 0x0000000100008824 */ /* 0x100fe200078e0a02 */
[----:B------:R-:W-:Y:S01]  /*32d0*/  ISETP.GE.AND P0, PT, R7, RZ, PT ;  /* 0x000000ff0700720c */ /* 0x000fe20003f06270 */
[----:B------:R-:W-:Y:S02]  /*32e0*/  @!P4 IMAD.IADD R12, R12, 0x1, -R2 ;  /* 0x000000010c0cc824 */ /* 0x000fe400078e0a02 */
[----:B0-----:R-:W-:-:S02]  /*32f0*/  IMAD.MOV.U32 R5, RZ, RZ, R11 ;  /* 0x000000ffff057224 */ /* 0x001fc400078e000b */
[C---:B------:R-:W-:Y:S01]  /*3300*/  IMAD R15, R2.reuse, R10, R15 ;  /* 0x0000000a020f7224 */ /* 0x040fe200078e020f */
[----:B------:R-:W-:Y:S01]  /*3310*/  ISETP.GT.U32.AND P4, PT, R2, R12, PT ;  /* 0x0000000c0200720c */ /* 0x000fe20003f84070 */
[----:B-1----:R-:W-:Y:S02]  /*3320*/  IMAD.MOV.U32 R14, RZ, RZ, R0 ;  /* 0x000000ffff0e7224 */ /* 0x002fe400078e0000 */
[----:B------:R-:W-:Y:S01]  /*3330*/  @!P1 IMAD.MOV R5, RZ, RZ, -R5 ;  /* 0x000000ffff059224 */ /* 0x000fe200078e0a05 */
[----:B------:R-:W-:Y:S01]  /*3340*/  ISETP.GE.AND P1, PT, R6, RZ, PT ;  /* 0x000000ff0600720c */ /* 0x000fe20003f26270 */
[----:B------:R-:W-:Y:S01]  /*3350*/  @!P6 IMAD.MOV R14, RZ, RZ, -R14 ;  /* 0x000000ffff0ee224 */ /* 0x000fe200078e0a0e */
[----:B------:R-:W-:Y:S01]  /*3360*/  ISETP.GT.U32.AND P6, PT, R2, R15, PT ;  /* 0x0000000f0200720c */ /* 0x000fe20003fc4070 */
[----:B------:R-:W-:Y:S01]  /*3370*/  @!P5 IMAD.IADD R8, R8, 0x1, -R2 ;  /* 0x000000010808d824 */ /* 0x000fe200078e0a02 */
[----:B------:R0:W-:Y:S01]  /*3380*/  STL [R1+0x25c], R5 ;  /* 0x00025c0501007387 */ /* 0x0001e20000100800 */
[----:B------:R-:W-:-:S02]  /*3390*/  VIADD R11, R28, 0x1c8 ;  /* 0x000001c81c0b7836 */ /* 0x000fc40000000000 */
[----:B------:R-:W-:Y:S01]  /*33a0*/  VIADD R10, R28, 0x1c7 ;  /* 0x000001c71c0a7836 */ /* 0x000fe20000000000 */
[----:B------:R-:W-:Y:S01]  /*33b0*/  ISETP.GT.U32.AND P5, PT, R2, R8, PT ;  /* 0x000000080200720c */ /* 0x000fe20003fa4070 */
[--C-:B------:R-:W-:Y:S01]  /*33c0*/  @!P4 IMAD.IADD R12, R12, 0x1, -R2.reuse ;  /* 0x000000010c0cc824 */ /* 0x100fe200078e0a02 */
[----:B------:R-:W-:Y:S01]  /*33d0*/  IABS R7, R11 ;  /* 0x0000000b00077213 */ /* 0x000fe20000000000 */
[----:B------:R-:W-:Y:S01]  /*33e0*/  STL [R1+0x264], R14 ;  /* 0x0002640e01007387 */ /* 0x000fe20000100800 */
[----:B------:R-:W-:Y:S01]  /*33f0*/  IABS R9, R10 ;  /* 0x0000000a00097213 */ /* 0x000fe20000000000 */
[----:B------:R-:W-:Y:S01]  /*3400*/  VIADD R6, R28, 0x1c6 ;  /* 0x000001c61c067836 */ /* 0x000fe20000000000 */
[----:B------:R-:W-:Y:S01]  /*3410*/  ISETP.GE.AND P4, PT, R10, RZ, PT ;  /* 0x000000ff0a00720c */ /* 0x000fe20003f86270 */
[----:B0-----:R-:W-:Y:S02]  /*3420*/  IMAD.MOV.U32 R5, RZ, RZ, R13 ;  /* 0x000000ffff057224 */ /* 0x001fe400078e000d */
[----:B------:R-:W-:Y:S01]  /*3430*/  @!P6 IMAD.IADD R15, R15, 0x1, -R2 ;  /* 0x000000010f0fe824 */ /* 0x000fe200078e0a02 */
[----:B------:R-:W-:Y:S01]  /*3440*/  IABS R0, R6 ;  /* 0x0000000600007213 */ /* 0x000fe20000000000 */
[----:B------:R-:W-:Y:S01]  /*3450*/  @!P2 IMAD.MOV R5, RZ, RZ, -R5 ;  /* 0x000000ffff05a224 */ /* 0x000fe200078e0a05 */
[----:B------:R-:W-:Y:S01]  /*3460*/  ISETP.GE.AND P2, PT, R11, RZ, PT ;  /* 0x000000ff0b00720c */ /* 0x000fe20003f46270 */
[----:B------:R-:W-:Y:S01]  /*3470*/  IMAD.HI.U32 R13, R3, R7, RZ ;  /* 0x00000007030d7227 */ /* 0x000fe200078e00ff */
[----:B------:R-:W-:-:S02]  /*3480*/  ISETP.GT.U32.AND P6, PT, R2, R15, PT ;  /* 0x0000000f0200720c */ /* 0x000fc40003fc4070 */
[----:B------:R0:W-:Y:S01]  /*3490*/  STL [R1+0x26c], R5 ;  /* 0x00026c0501007387 */ /* 0x0001e20000100800 */
[----:B------:R-:W-:-:S04]  /*34a0*/  IMAD.HI.U32 R10, R3, R9, RZ ;  /* 0x00000009030a7227 */ /* 0x000fc800078e00ff */
[----:B------:R-:W-:Y:S02]  /*34b0*/  IMAD.MOV R13, RZ, RZ, -R13 ;  /* 0x000000ffff0d7224 */ /* 0x000fe400078e0a0d */
[----:B------:R-:W-:Y:S02]  /*34c0*/  IMAD.MOV R10, RZ, RZ, -R10 ;  /* 0x000000ffff0a7224 */ /* 0x000fe400078e0a0a */
[----:B------:R-:W-:Y:S02]  /*34d0*/  @!P5 IMAD.IADD R8, R8, 0x1, -R2 ;  /* 0x000000010808d824 */ /* 0x000fe400078e0a02 */
[----:B0-----:R-:W-:Y:S02]  /*34e0*/  IMAD.MOV.U32 R5, RZ, RZ, R12 ;  /* 0x000000ffff057224 */ /* 0x001fe400078e000c */
[----:B------:R-:W-:Y:S02]  /*34f0*/  IMAD R7, R2, R13, R7 ;  /* 0x0000000d02077224 */ /* 0x000fe400078e0207 */
[----:B------:R-:W-:Y:S01]  /*3500*/  @!P3 IMAD.MOV R5, RZ, RZ, -R5 ;  /* 0x000000ffff05b224 */ /* 0x000fe200078e0a05 */
[----:B------:R-:W-:Y:S01]  /*3510*/  ISETP.GE.AND P3, PT, R6, RZ, PT ;  /* 0x000000ff0600720c */ /* 0x000fe20003f66270 */
[C---:B------:R-:W-:Y:S01]  /*3520*/  IMAD R6, R2.reuse, R10, R9 ;  /* 0x0000000a02067224 */ /* 0x040fe200078e0209 */
[----:B------:R-:W-:Y:S01]  /*3530*/  ISETP.GT.U32.AND P5, PT, R2, R7, PT ;  /* 0x000000070200720c */ /* 0x000fe20003fa4070 */
[----:B------:R-:W-:Y:S01]  /*3540*/  IMAD.HI.U32 R11, R3, R0, RZ ;  /* 0x00000000030b7227 */ /* 0x000fe200078e00ff */
[----:B------:R0:W-:Y:S03]  /*3550*/  STL [R1+0x270], R5 ;  /* 0x0002700501007387 */ /* 0x0001e60000100800 */
[----:B------:R-:W-:-:S02]  /*3560*/  IMAD.MOV R11, RZ, RZ, -R11 ;  /* 0x000000ffff0b7224 */ /* 0x000fc400078e0a0b */
[----:B------:R-:W-:Y:S02]  /*3570*/  @!P6 IMAD.IADD R15, R15, 0x1, -R2 ;  /* 0x000000010f0fe824 */ /* 0x000fe400078e0a02 */
[----:B------:R-:W-:Y:S02]  /*3580*/  IMAD R0, R2, R11, R0 ;  /* 0x0000000b02007224 */ /* 0x000fe400078e0200 */
[----:B------:R-:W-:Y:S02]  /*3590*/  VIADD R11, R28, 0x1c5 ;  /* 0x000001c51c0b7836 */ /* 0x000fe40000000000 */
[----:B0-----:R-:W-:Y:S02]  /*35a0*/  IMAD.MOV.U32 R5, RZ, RZ, R8 ;  /* 0x000000ffff057224 */ /* 0x001fe400078e0008 */
[----:B------:R-:W-:Y:S01]  /*35b0*/  @!P5 IMAD.IADD R7, R7, 0x1, -R2 ;  /* 0x000000010707d824 */ /* 0x000fe200078e0a02 */
[----:B------:R-:W-:Y:S01]  /*35c0*/  ISETP.GE.AND P6, PT, R11, RZ, PT ;  /* 0x000000ff0b00720c */ /* 0x000fe20003fc6270 */
[----:B------:R-:W-:Y:S01]  /*35d0*/  @!P1 IMAD.MOV R5, RZ, RZ, -R5 ;  /* 0x000000ffff059224 */ /* 0x000fe200078e0a05 */
[----:B------:R-:W-:Y:S01]  /*35e0*/  ISETP.GT.U32.AND P1, PT, R2, R6, PT ;  /* 0x000000060200720c */ /* 0x000fe20003f24070 */
[----:B------:R-:W-:Y:S01]  /*35f0*/  VIADD R8, R28, 0x1c4 ;  /* 0x000001c41c087836 */ /* 0x000fe20000000000 */
[----:B------:R-:W-:Y:S01]  /*3600*/  ISETP.GT.U32.AND P5, PT, R2, R7, PT ;  /* 0x000000070200720c */ /* 0x000fe20003fa4070 */
[C---:B------:R-:W-:Y:S01]  /*3610*/  VIADD R10, R28.reuse, 0x1c2 ;  /* 0x000001c21c0a7836 */ /* 0x040fe20000000000 */
[----:B------:R0:W-:Y:S01]  /*3620*/  STL [R1+0x274], R5 ;  /* 0x0002740501007387 */ /* 0x0001e20000100800 */
[----:B------:R-:W-:Y:S01]  /*3630*/  IABS R11, R11 ;  /* 0x0000000b000b7213 */ /* 0x000fe20000000000 */
[----:B------:R-:W-:Y:S01]  /*3640*/  VIADD R9, R28, 0x1c3 ;  /* 0x000001c31c097836 */ /* 0x000fe20000000000 */
[----:B------:R-:W-:Y:S01]  /*3650*/  IABS R12, R8 ;  /* 0x00000008000c7213 */ /* 0x000fe20000000000 */
[----:B------:R-:W-:Y:S01]  /*3660*/  IMAD.HI.U32 R23, R3, R20, RZ ;  /* 0x0000001403177227 */ /* 0x000fe200078e00ff */
[----:B------:R-:W-:-:S02]  /*3670*/  IABS R14, R10 ;  /* 0x0000000a000e7213 */ /* 0x000fc40000000000 */
[----:B------:R-:W-:Y:S01]  /*3680*/  IABS R13, R9 ;  /* 0x00000009000d7213 */ /* 0x000fe20000000000 */
[----:B------:R-:W-:-:S04]  /*3690*/  IMAD.HI.U32 R16, R3, R12, RZ ;  /* 0x0000000c03107227 */ /* 0x000fc800078e00ff */
[----:B0-----:R-:W-:Y:S02]  /*36a0*/  IMAD.MOV.U32 R5, RZ, RZ, R15 ;  /* 0x000000ffff057224 */ /* 0x001fe400078e000f */
[----:B------:R-:W-:Y:S02]  /*36b0*/  @!P1 IMAD.IADD R6, R6, 0x1, -R2 ;  /* 0x0000000106069824 */ /* 0x000fe400078e0a02 */
[----:B------:R-:W-:Y:S01]  /*36c0*/  @!P0 IMAD.MOV R5, RZ, RZ, -R5 ;  /* 0x000000ffff058224 */ /* 0x000fe200078e0a05 */
[C---:B------:R-:W-:Y:S01]  /*36d0*/  ISETP.GT.U32.AND P0, PT, R2.reuse, R0, PT ;  /* 0x000000000200720c */ /* 0x040fe20003f04070 */
[----:B------:R-:W-:Y:S01]  /*36e0*/  IMAD.HI.U32 R15, R3, R11, RZ ;  /* 0x0000000b030f7227 */ /* 0x000fe200078e00ff */
[----:B------:R-:W-:Y:S02]  /*36f0*/  ISETP.GT.U32.AND P1, PT, R2, R6, PT ;  /* 0x000000060200720c */ /* 0x000fe40003f24070 */
[----:B------:R0:W-:Y:S01]  /*3700*/  STL [R1+0x278], R5 ;  /* 0x0002780501007387 */ /* 0x0001e20000100800 */
[----:B------:R-:W-:-:S02]  /*3710*/  IMAD.MOV R15, RZ, RZ, -R15 ;  /* 0x000000ffff0f7224 */ /* 0x000fc400078e0a0f */
[----:B------:R-:W-:Y:S01]  /*3720*/  @!P5 IMAD.IADD R7, R7, 0x1, -R2 ;  /* 0x000000010707d824 */ /* 0x000fe200078e0a02 */
[----:B------:R-:W-:Y:S01]  /*3730*/  ISETP.GE.AND P5, PT, R8, RZ, PT ;  /* 0x000000ff0800720c */ /* 0x000fe20003fa6270 */
[----:B------:R-:W-:Y:S02]  /*3740*/  IMAD R11, R2, R15, R11 ;  /* 0x0000000f020b7224 */ /* 0x000fe400078e020b */
[----:B------:R-:W-:Y:S02]  /*3750*/  IMAD.MOV R16, RZ, RZ, -R16 ;  /* 0x000000ffff107224 */ /* 0x000fe400078e0a10 */
[--C-:B------:R-:W-:Y:S02]  /*3760*/  @!P0 IMAD.IADD R0, R0, 0x1, -R2.reuse ;  /* 0x0000000100008824 */ /* 0x100fe400078e0a02 */
[----:B------:R-:W-:Y:S01]  /*3770*/  @!P1 IMAD.IADD R6, R6, 0x1, -R2 ;  /* 0x0000000106069824 */ /* 0x000fe200078e0a02 */
[C---:B------:R-:W-:Y:S01]  /*3780*/  ISETP.GT.U32.AND P1, PT, R2.reuse, R11, PT ;  /* 0x0000000b0200720c */ /* 0x040fe20003f24070 */
[----:B------:R-:W-:Y:S01]  /*3790*/  IMAD.MOV.U32 R18, RZ, RZ, R7 ;  /* 0x000000ffff127224 */ /* 0x000fe200078e0007 */
[----:B------:R-:W-:Y:S01]  /*37a0*/  ISETP.GT.U32.AND P0, PT, R2, R0, PT ;  /* 0x000000000200720c */ /* 0x000fe20003f04070 */
[----:B0-----:R-:W-:-:S02]  /*37b0*/  IMAD.MOV.U32 R5, RZ, RZ, R6 ;  /* 0x000000ffff057224 */ /* 0x001fc400078e0006 */
[----:B------:R-:W-:Y:S02]  /*37c0*/  IMAD R12, R2, R16, R12 ;  /* 0x00000010020c7224 */ /* 0x000fe400078e020c */
[----:B------:R-:W-:-:S04]  /*37d0*/  IMAD.HI.U32 R8, R3, R14, RZ ;  /* 0x0000000e03087227 */ /* 0x000fc800078e00ff */
[----:B------:R-:W-:-:S04]  /*37e0*/  IMAD.HI.U32 R17, R3, R13, RZ ;  /* 0x0000000d03117227 */ /* 0x000fc800078e00ff */
[----:B------:R-:W-:Y:S01]  /*37f0*/  @!P2 IMAD.MOV R18, RZ, RZ, -R18 ;  /* 0x000000ffff12a224 */ /* 0x000fe200078e0a12 */
[----:B------:R-:W-:Y:S01]  /*3800*/  ISETP.GT.U32.AND P2, PT, R2, R12, PT ;  /* 0x0000000c0200720c */ /* 0x000fe20003f44070 */
[----:B------:R-:W-:Y:S01]  /*3810*/  @!P4 IMAD.MOV R5, RZ, RZ, -R5 ;  /* 0x000000ffff05c224 */ /* 0x000fe200078e0a05 */
[----:B------:R-:W-:Y:S01]  /*3820*/  ISETP.GE.AND P4, PT, R9, RZ, PT ;  /* 0x000000ff0900720c */ /* 0x000fe20003f86270 */
[----:B------:R-:W-:Y:S01]  /*3830*/  IMAD.MOV R8, RZ, RZ, -R8 ;  /* 0x000000ffff087224 */ /* 0x000fe200078e0a08 */
[----:B------:R-:W-:Y:S01]  /*3840*/  STL [R1+0x27c], R18 ;  /* 0x00027c1201007387 */ /* 0x000fe20000100800 */
[----:B------:R-:W-:Y:S02]  /*3850*/  @!P0 IMAD.IADD R0, R0, 0x1, -R2 ;  /* 0x0000000100008824 */ /* 0x000fe400078e0a02 */
[----:B------:R-:W-:Y:S01]  /*3860*/  IMAD.MOV R17, RZ, RZ, -R17 ;  /* 0x000000ffff117224 */ /* 0x000fe200078e0a11 */
[----:B------:R0:W-:Y:S01]  /*3870*/  STL [R1+0x280], R5 ;  /* 0x0002800501007387 */ /* 0x0001e20000100800 */
[----:B------:R-:W-:-:S02]  /*3880*/  IMAD R6, R2, R8, R14 ;  /* 0x0000000802067224 */ /* 0x000fc400078e020e */
[----:B------:R-:W-:Y:S02]  /*3890*/  IMAD R13, R2, R17, R13 ;  /* 0x00000011020d7224 */ /* 0x000fe400078e020d */
[--C-:B------:R-:W-:Y:S02]  /*38a0*/  @!P1 IMAD.IADD R11, R11, 0x1, -R2.reuse ;  /* 0x000000010b0b9824 */ /* 0x100fe400078e0a02 */
[----:B------:R-:W-:Y:S01]  /*38b0*/  @!P2 IMAD.IADD R12, R12, 0x1, -R2 ;  /* 0x000000010c0ca824 */ /* 0x000fe200078e0a02 */
[----:B------:R-:W-:Y:S01]  /*38c0*/  ISETP.GT.U32.AND P0, PT, R2, R13, PT ;  /* 0x0000000d0200720c */ /* 0x000fe20003f04070 */
[----:B------:R-:W-:Y:S01]  /*38d0*/  VIADD R7, R28, 0x1c1 ;  /* 0x000001c11c077836 */ /* 0x000fe20000000000 */
[C---:B------:R-:W-:Y:S01]  /*38e0*/  ISETP.GT.U32.AND P1, PT, R2.reuse, R11, PT ;  /* 0x0000000b0200720c */ /* 0x040fe20003f24070 */
[----:B0-----:R-:W-:Y:S01]  /*38f0*/  IMAD.MOV.U32 R5, RZ, RZ, R0 ;  /* 0x000000ffff057224 */ /* 0x001fe200078e0000 */
[----:B------:R-:W-:Y:S01]  /*3900*/  ISETP.GT.U32.AND P2, PT, R2, R12, PT ;  /* 0x0000000c0200720c */ /* 0x000fe20003f44070 */
[----:B------:R-:W-:Y:S01]  /*3910*/  VIADD R8, R28, 0x1c0 ;  /* 0x000001c01c087836 */ /* 0x000fe20000000000 */
[----:B------:R-:W-:Y:S01]  /*3920*/  IABS R14, R7 ;  /* 0x00000007000e7213 */ /* 0x000fe20000000000 */
[----:B------:R-:W-:Y:S01]  /*3930*/  @!P3 IMAD.MOV R5, RZ, RZ, -R5 ;  /* 0x000000ffff05b224 */ /* 0x000fe200078e0a05 */
[----:B------:R-:W-:Y:S01]  /*3940*/  ISETP.GT.U32.AND P3, PT, R2, R6, PT ;  /* 0x000000060200720c */ /* 0x000fe20003f64070 */
[----:B------:R-:W-:Y:S01]  /*3950*/  VIADD R9, R28, 0x1bf ;  /* 0x000001bf1c097836 */ /* 0x000fe20000000000 */
[----:B------:R-:W-:Y:S01]  /*3960*/  IABS R15, R8 ;  /* 0x00000008000f7213 */ /* 0x000fe20000000000 */
[----:B------:R-:W-:Y:S01]  /*3970*/  IMAD.HI.U32 R16, R3, R14, RZ ;  /* 0x0000000e03107227 */ /* 0x000fe200078e00ff */
[----:B------:R0:W-:Y:S02]  /*3980*/  STL [R1+0x284], R5 ;  /* 0x0002840501007387 */ /* 0x0001e40000100800 */
[----:B------:R-:W-:Y:S01]  /*3990*/  IABS R0, R9 ;  /* 0x0000000900007213 */ /* 0x000fe20000000000 */
[----:B------:R-:W-:-:S02]  /*39a0*/  @!P0 IMAD.IADD R13, R13, 0x1, -R2 ;  /* 0x000000010d0d8824 */ /* 0x000fc400078e0a02 */
[----:B------:R-:W-:Y:S01]  /*39b0*/  @!P1 IMAD.IADD R11, R11, 0x1, -R2 ;  /* 0x000000010b0b9824 */ /* 0x000fe200078e0a02 */
[----:B------:R-:W-:Y:S01]  /*39c0*/  ISETP.GE.AND P1, PT, R10, RZ, PT ;  /* 0x000000ff0a00720c */ /* 0x000fe20003f26270 */
[----:B------:R-:W-:Y:S01]  /*39d0*/  IMAD.MOV R16, RZ, RZ, -R16 ;  /* 0x000000ffff107224 */ /* 0x000fe200078e0a10 */
[----:B------:R-:W-:Y:S01]  /*39e0*/  ISETP.GT.U32.AND P0, PT, R2, R13, PT ;  /* 0x0000000d0200720c */ /* 0x000fe20003f04070 */
[----:B------:R-:W-:Y:S02]  /*39f0*/  @!P3 IMAD.IADD R6, R6, 0x1, -R2 ;  /* 0x000000010606b824 */ /* 0x000fe400078e0a02 */
[----:B------:R-:W-:-:S03]  /*3a00*/  IMAD.HI.U32 R10, R3, R15, RZ ;  /* 0x0000000f030a7227 */ /* 0x000fc600078e00ff */
[----:B------:R-:W-:Y:S01]  /*3a10*/  ISETP.GT.U32.AND P3, PT, R2, R6, PT ;  /* 0x000000060200720c */ /* 0x000fe20003f64070 */
[----:B------:R-:W-:Y:S02]  /*3a20*/  @!P2 IMAD.IADD R12, R12, 0x1, -R2 ;  /* 0x000000010c0ca824 */ /* 0x000fe400078e0a02 */
[C---:B------:R-:W-:Y:S02]  /*3a30*/  IMAD R14, R2.reuse, R16, R14 ;  /* 0x00000010020e7224 */ /* 0x040fe400078e020e */
[----:B------:R-:W-:Y:S02]  /*3a40*/  IMAD.MOV R10, RZ, RZ, -R10 ;  /* 0x000000ffff0a7224 */ /* 0x000fe400078e0a0a */
[----:B0-----:R-:W-:Y:S01]  /*3a50*/  IMAD.MOV.U32 R5, RZ, RZ, R12 ;  /* 0x000000ffff057224 */ /* 0x001fe200078e000c */
[C---:B------:R-:W-:Y:S01]  /*3a60*/  ISETP.GT.U32.AND P2, PT, R2.reuse, R14, PT ;  /* 0x0000000e0200720c */ /* 0x040fe20003f44070 */
[----:B------:R-:W-:Y:S02]  /*3a70*/  IMAD R12, R2, R10, R15 ;  /* 0x0000000a020c7224 */ /* 0x000fe400078e020f */
[----:B------:R-:W-:-:S02]  /*3a80*/  IMAD.MOV.U32 R17, RZ, RZ, R11 ;  /* 0x000000ffff117224 */ /* 0x000fc400078e000b */
[----:B------:R-:W-:Y:S01]  /*3a90*/  @!P3 IMAD.IADD R6, R6, 0x1, -R2 ;  /* 0x000000010606b824 */ /* 0x000fe200078e0a02 */
[----:B------:R-:W-:Y:S01]  /*3aa0*/  ISETP.GT.U32.AND P3, PT, R2, R12, PT ;  /* 0x0000000c0200720c */ /* 0x000fe20003f64070 */
[----:B------:R-:W-:-:S04]  /*3ab0*/  IMAD.HI.U32 R11, R3, R0, RZ ;  /* 0x00000000030b7227 */ /* 0x000fc800078e00ff */
[----:B------:R-:W-:Y:S01]  /*3ac0*/  @!P0 IMAD.IADD R13, R13, 0x1, -R2 ;  /* 0x000000010d0d8824 */ /* 0x000fe200078e0a02 */
[----:B------:R-:W-:Y:S01]  /*3ad0*/  ISETP.GE.AND P0, PT, R9, RZ, PT ;  /* 0x000000ff0900720c */ /* 0x000fe20003f06270 */
[----:B------:R-:W-:Y:S02]  /*3ae0*/  IMAD.MOV R11, RZ, RZ, -R11 ;  /* 0x000000ffff0b7224 */ /* 0x000fe400078e0a0b */
[----:B------:R-:W-:Y:S02]  /*3af0*/  IMAD.MOV.U32 R16, RZ, RZ, R13 ;  /* 0x000000ffff107224 */ /* 0x000fe400078e000d */
[----:B------:R-:W-:Y:S01]  /*3b00*/  @!P6 IMAD.MOV R17, RZ, RZ, -R17 ;  /* 0x000000ffff11e224 */ /* 0x000fe200078e0a11 */
[----:B------:R-:W-:Y:S01]  /*3b10*/  ISETP.GE.AND P6, PT, R7, RZ, PT ;  /* 0x000000ff0700720c */ /* 0x000fe20003fc6270 */
[----:B------:R-:W-:Y:S01]  /*3b20*/  @!P5 IMAD.MOV R5, RZ, RZ, -R5 ;  /* 0x000000ffff05d224 */ /* 0x000fe200078e0a05 */
[----:B------:R-:W-:Y:S01]  /*3b30*/  ISETP.GE.AND P5, PT, R8, RZ, PT ;  /* 0x000000ff0800720c */ /* 0x000fe20003fa6270 */
[----:B------:R-:W-:Y:S01]  /*3b40*/  IMAD R8, R2, R11, R0 ;  /* 0x0000000b02087224 */ /* 0x000fe200078e0200 */
[----:B------:R-:W-:Y:S01]  /*3b50*/  STL [R1+0x288], R17 ;  /* 0x0002881101007387 */ /* 0x000fe20000100800 */
[----:B------:R-:W-:-:S02]  /*3b60*/  @!P4 IMAD.MOV R16, RZ, RZ, -R16 ;  /* 0x000000ffff10c224 */ /* 0x000fc400078e0a10 */
[--C-:B------:R-:W-:Y:S01]  /*3b70*/  @!P2 IMAD.IADD R14, R14, 0x1, -R2.reuse ;  /* 0x000000010e0ea824 */ /* 0x100fe200078e0a02 */
[----:B------:R0:W-:Y:S01]  /*3b80*/  STL [R1+0x28c], R5 ;  /* 0x00028c0501007387 */ /* 0x0001e20000100800 */
[C---:B------:R-:W-:Y:S02]  /*3b90*/  VIADD R0, R28.reuse, 0x1be ;  /* 0x000001be1c007836 */ /* 0x040fe40000000000 */
[----:B------:R-:W-:Y:S01]  /*3ba0*/  VIADD R7, R28, 0x1bd ;  /* 0x000001bd1c077836 */ /* 0x000fe20000000000 */
[----:B------:R1:W-:Y:S01]  /*3bb0*/  STL [R1+0x294], R16 ;  /* 0x0002941001007387 */ /* 0x0003e20000100800 */
[----:B------:R-:W-:Y:S01]  /*3bc0*/  @!P3 IMAD.IADD R12, R12, 0x1, -R2 ;  /* 0x000000010c0cb824 */ /* 0x000fe200078e0a02 */
[----:B------:R-:W-:Y:S01]  /*3bd0*/  ISETP.GT.U32.AND P2, PT, R2, R14, PT ;  /* 0x0000000e0200720c */ /* 0x000fe20003f44070 */
[----:B------:R-:W-:Y:S01]  /*3be0*/  VIADD R10, R28, 0x1bb ;  /* 0x000001bb1c0a7836 */ /* 0x000fe20000000000 */
[----:B------:R-:W-:Y:S01]  /*3bf0*/  ISETP.GE.AND P4, PT, R0, RZ, PT ;  /* 0x000000ff0000720c */ /* 0x000fe20003f86270 */
[----:B------:R-:W-:Y:S01]  /*3c00*/  IMAD.MOV R23, RZ, RZ, -R23 ;  /* 0x000000ffff177224 */ /* 0x000fe200078e0a17 */
[C---:B------:R-:W-:Y:S01]  /*3c10*/  ISETP.GT.U32.AND P3, PT, R2.reuse, R12, PT ;  /* 0x0000000c0200720c */ /* 0x040fe20003f64070 */
[----:B0-----:R-:W-:Y:S01]  /*3c20*/  IMAD.MOV.U32 R5, RZ, RZ, R6 ;  /* 0x000000ffff057224 */ /* 0x001fe200078e0006 */
[----:B------:R-:W-:Y:S01]  /*3c30*/  IABS R6, R7 ;  /* 0x0000000700067213 */ /* 0x000fe20000000000 */
[----:B------:R-:W-:Y:S01]  /*3c40*/  IMAD R20, R2, R23, R20 ;  /* 0x0000001702147224 */ /* 0x000fe200078e0214 */
[----:B-1----:R-:W-:Y:S01]  /*3c50*/  IABS R16, R0 ;  /* 0x0000000000107213 */ /* 0x002fe20000000000 */
[----:B------:R-:W-:Y:S01]  /*3c60*/  @!P1 IMAD.MOV R5, RZ, RZ, -R5 ;  /* 0x000000ffff059224 */ /* 0x000fe200078e0a05 */
[----:B------:R-:W-:Y:S01]  /*3c70*/  ISETP.GE.AND P1, PT, R7, RZ, PT ;  /* 0x000000ff0700720c */ /* 0x000fe20003f26270 */
[----:B------:R-:W-:Y:S01]  /*3c80*/  IMAD.HI.U32 R7, R3, R6, RZ ;  /* 0x0000000603077227 */ /* 0x000fe200078e00ff */
[----:B------:R-:W-:-:S02]  /*3c90*/  IABS R13, R10 ;  /* 0x0000000a000d7213 */ /* 0x000fc40000000000 */
[----:B------:R0:W-:Y:S01]  /*3ca0*/  STL [R1+0x298], R5 ;  /* 0x0002980501007387 */ /* 0x0001e20000100800 */
[----:B------:R-:W-:-:S04]  /*3cb0*/  IMAD.HI.U32 R11, R3, R16, RZ ;  /* 0x00000010030b7227 */ /* 0x000fc800078e00ff */
[----:B------:R-:W-:Y:S02]  /*3cc0*/  IMAD.MOV R11, RZ, RZ, -R11 ;  /* 0x000000ffff0b7224 */ /* 0x000fe400078e0a0b */
[----:B------:R-:W-:Y:S01]  /*3cd0*/  @!P2 IMAD.IADD R14, R14, 0x1, -R2 ;  /* 0x000000010e0ea824 */ /* 0x000fe200078e0a02 */
[C---:B------:R-:W-:Y:S01]  /*3ce0*/  ISETP.GT.U32.AND P2, PT, R2.reuse, R8, PT ;  /* 0x000000080200720c */ /* 0x040fe20003f44070 */
[----:B------:R-:W-:Y:S02]  /*3cf0*/  IMAD.MOV R7, RZ, RZ, -R7 ;  /* 0x000000ffff077224 */ /* 0x000fe400078e0a07 */
[C---:B------:R-:W-:Y:S02]  /*3d00*/  IMAD R16, R2.reuse, R11, R16 ;  /* 0x0000000b02107224 */ /* 0x040fe400078e0210 */
[----:B------:R-:W-:Y:S02]  /*3d10*/  IMAD R6, R2, R7, R6 ;  /* 0x0000000702067224 */ /* 0x000fe400078e0206 */
[----:B------:R-:W-:Y:S01]  /*3d20*/  @!P3 IMAD.IADD R12, R12, 0x1, -R2 ;  /* 0x000000010c0cb824 */ /* 0x000fe200078e0a02 */
[----:B------:R-:W-:Y:S01]  /*3d30*/  ISETP.GT.U32.AND P3, PT, R2, R16, PT ;  /* 0x000000100200720c */ /* 0x000fe20003f64070 */
[----:B------:R-:W-:-:S02]  /*3d40*/  IMAD.MOV.U32 R15, RZ, RZ, R14 ;  /* 0x000000ffff0f7224 */ /* 0x000fc400078e000e */
[----:B------:R-:W-:Y:S02]  /*3d50*/  VIADD R0, R28, 0x1bc ;  /* 0x000001bc1c007836 */ /* 0x000fe40000000000 */
[----:B------:R-:W-:Y:S01]  /*3d60*/  @!P6 IMAD.MOV R15, RZ, RZ, -R15 ;  /* 0x000000ffff0fe224 */ /* 0x000fe200078e0a0f */
[----:B------:R-:W-:Y:S01]  /*3d70*/  ISETP.GT.U32.AND P6, PT, R2, R6, PT ;  /* 0x000000060200720c */ /* 0x000fe20003fc4070 */
[----:B0-----:R-:W-:Y:S01]  /*3d80*/  IMAD.MOV.U32 R5, RZ, RZ, R12 ;  /* 0x000000ffff057224 */ /* 0x001fe200078e000c */
[----:B------:R-:W-:Y:S01]  /*3d90*/  IABS R9, R0 ;  /* 0x0000000000097213 */ /* 0x000fe20000000000 */
[----:B------:R-:W-:Y:S01]  /*3da0*/  IMAD.HI.U32 R7, R3, R13, RZ ;  /* 0x0000000d03077227 */ /* 0x000fe200078e00ff */
[----:B------:R0:W-:Y:S03]  /*3db0*/  STL [R1+0x29c], R15 ;  /* 0x00029c0f01007387 */ /* 0x0001e60000100800 */
[----:B------:R-:W-:-:S02]  /*3dc0*/  @!P3 IMAD.IADD R16, R16, 0x1, -R2 ;  /* 0x000000011010b824 */ /* 0x000fc400078e0a02 */
[----:B------:R-:W-:-:S03]  /*3dd0*/  IMAD.HI.U32 R11, R3, R9, RZ ;  /* 0x00000009030b7227 */ /* 0x000fc600078e00ff */
[----:B------:R-:W-:Y:S01]  /*3de0*/  ISETP.GT.U32.AND P3, PT, R2, R16, PT ;  /* 0x000000100200720c */ /* 0x000fe20003f64070 */
[--C-:B------:R-:W-:Y:S02]  /*3df0*/  @!P6 IMAD.IADD R6, R6, 0x1, -R2.reuse ;  /* 0x000000010606e824 */ /* 0x100fe400078e0a02 */
[----:B------:R-:W-:Y:S02]  /*3e00*/  IMAD.MOV R11, RZ, RZ, -R11 ;  /* 0x000000ffff0b7224 */ /* 0x000fe400078e0a0b */
[----:B------:R-:W-:Y:S01]  /*3e10*/  VIADD R14, R28, 0x1ba ;  /* 0x000001ba1c0e7836 */ /* 0x000fe20000000000 */
[----:B------:R-:W-:Y:S01]  /*3e20*/  ISETP.GT.U32.AND P6, PT, R2, R6, PT ;  /* 0x000000060200720c */ /* 0x000fe20003fc4070 */
[----:B------:R-:W-:Y:S01]  /*3e30*/  @!P5 IMAD.MOV R5, RZ, RZ, -R5 ;  /* 0x000000ffff05d224 */ /* 0x000fe200078e0a05 */
[----:B------:R-:W-:Y:S01]  /*3e40*/  ISETP.GE.AND P5, PT, R0, RZ, PT ;  /* 0x000000ff0000720c */ /* 0x000fe20003fa6270 */
[----:B------:R-:W-:Y:S01]  /*3e50*/  @!P2 IMAD.IADD R8, R8, 0x1, -R2 ;  /* 0x000000010808a824 */ /* 0x000fe200078e0a02 */
[----:B0-----:R-:W-:Y:S01]  /*3e60*/  IABS R15, R14 ;  /* 0x0000000e000f7213 */ /* 0x001fe20000000000 */
[C---:B------:R-:W-:Y:S01]  /*3e70*/  IMAD R0, R2.reuse, R11, R9 ;  /* 0x0000000b02007224 */ /* 0x040fe200078e0209 */
[----:B------:R0:W-:Y:S01]  /*3e80*/  STL [R1+0x2a0], R5 ;  /* 0x0002a00501007387 */ /* 0x0001e20000100800 */
[----:B------:R-:W-:Y:S01]  /*3e90*/  IMAD.MOV R7, RZ, RZ, -R7 ;  /* 0x000000ffff077224 */ /* 0x000fe200078e0a07 */
[----:B------:R-:W-:Y:S01]  /*3ea0*/  ISETP.GT.U32.AND P2, PT, R2, R8, PT ;  /* 0x000000080200720c */ /* 0x000fe20003f44070 */
[----:B------:R-:W-:-:S02]  /*3eb0*/  VIADD R11, R28, 0x1b9 ;  /* 0x000001b91c0b7836 */ /* 0x000fc40000000000 */
[----:B------:R-:W-:Y:S02]  /*3ec0*/  IMAD R13, R2, R7, R13 ;  /* 0x00000007020d7224 */ /* 0x000fe400078e020d */
[----:B------:R-:W-:Y:S01]  /*3ed0*/  @!P3 IMAD.IADD R16, R16, 0x1, -R2 ;  /* 0x000000011010b824 */ /* 0x000fe200078e0a02 */
[----:B------:R-:W-:Y:S01]  /*3ee0*/  IABS R22, R11 ;  /* 0x0000000b00167213 */ /* 0x000fe20000000000 */
[----:B------:R-:W-:Y:S01]  /*3ef0*/  IMAD.HI.U32 R7, R3, R15, RZ ;  /* 0x0000000f03077227 */ /* 0x000fe200078e00ff */
[----:B------:R-:W-:-:S03]  /*3f00*/  ISETP.GT.U32.AND P3, PT, R2, R0, PT ;  /* 0x000000000200720c */ /* 0x000fc60003f64070 */
[----:B------:R-:W-:Y:S01]  /*3f10*/  @!P6 IMAD.IADD R6, R6, 0x1, -R2 ;  /* 0x000000010606e824 */ /* 0x000fe200078e0a02 */
[----:B------:R-:W-:Y:S01]  /*3f20*/  ISETP.GT.U32.AND P6, PT, R2, R13, PT ;  /* 0x0000000d0200720c */ /* 0x000fe20003fc4070 */
[----:B------:R-:W-:Y:S02]  /*3f30*/  IMAD.MOV R7, RZ, RZ, -R7 ;  /* 0x000000ffff077224 */ /* 0x000fe400078e0a07 */
[----:B------:R-:W-:-:S04]  /*3f40*/  IMAD.HI.U32 R21, R3, R22, RZ ;  /* 0x0000001603157227 */ /* 0x000fc800078e00ff */
[----:B------:R-:W-:Y:S02]  /*3f50*/  IMAD R15, R2, R7, R15 ;  /* 0x00000007020f7224 */ /* 0x000fe400078e020f */
[----:B------:R-:W-:Y:S02]  /*3f60*/  IMAD.MOV R21, RZ, RZ, -R21 ;  /* 0x000000ffff157224 */ /* 0x000fe400078e0a15 */
[--C-:B------:R-:W-:Y:S01]  /*3f70*/  @!P2 IMAD.IADD R8, R8, 0x1, -R2.reuse ;  /* 0x000000010808a824 */ /* 0x100fe200078e0a02 */
[----:B------:R-:W-:Y:S01]  /*3f80*/  ISETP.GE.AND P2, PT, R10, RZ, PT ;  /* 0x000000ff0a00720c */ /* 0x000fe20003f46270 */
[----:B------:R-:W-:Y:S01]  /*3f90*/  @!P3 IMAD.IADD R0, R0, 0x1, -R2 ;  /* 0x000000010000b824 */ /* 0x000fe200078e0a02 */
[C---:B------:R-:W-:Y:S01]  /*3fa0*/  ISETP.GT.U32.AND P3, PT, R2.reuse, R15, PT ;  /* 0x0000000f0200720c */ /* 0x040fe20003f64070 */
[----:B------:R-:W-:Y:S02]  /*3fb0*/  IMAD R21, R2, R21, R22 ;  /* 0x0000001502157224 */ /* 0x000fe400078e0216 */
[----:B0-----:R-:W-:-:S02]  /*3fc0*/  IMAD.MOV.U32 R5, RZ, RZ, R8 ;  /* 0x000000ffff057224 */ /* 0x001fc400078e0008 */
[--C-:B------:R-:W-:Y:S01]  /*3fd0*/  @!P6 IMAD.IADD R13, R13, 0x1, -R2.reuse ;  /* 0x000000010d0de824 */ /* 0x100fe200078e0a02 */
[----:B------:R-:W-:Y:S01]  /*3fe0*/  ISETP.GT.U32.AND P6, PT, R2, R21, PT ;  /* 0x000000150200720c */ /* 0x000fe20003fc4070 */
[----:B------:R-:W-:Y:S02]  /*3ff0*/  VIADD R12, R28, 0x1b7 ;  /* 0x000001b71c0c7836 */ /* 0x000fe40000000000 */
[----:B------:R-:W-:Y:S01]  /*4000*/  @!P0 IMAD.MOV R5, RZ, RZ, -R5 ;  /* 0x000000ffff058224 */ /* 0x000fe200078e0a05 */
[----:B------:R-:W-:Y:S01]  /*4010*/  ISETP.GT.U32.AND P0, PT, R2, R13, PT ;  /* 0x0000000d0200720c */ /* 0x000fe20003f04070 */
[----:B------:R-:W-:Y:S01]  /*4020*/  VIADD R10, R28, 0x1b6 ;  /* 0x000001b61c0a7836 */ /* 0x000fe20000000000 */
[----:B------:R-:W-:Y:S01]  /*4030*/  IABS R17, R12 ;  /* 0x0000000c00117213 */ /* 0x000fe20000000000 */
[----:B------:R-:W-:Y:S01]  /*4040*/  @!P3 IMAD.IADD R15, R15, 0x1, -R2 ;  /* 0x000000010f0fb824 */ /* 0x000fe200078e0a02 */
[----:B------:R0:W-:Y:S01]  /*4050*/  STL [R1+0x2a4], R5 ;  /* 0x0002a40501007387 */ /* 0x0001e20000100800 */
[----:B------:R-:W-:Y:S01]  /*4060*/  ISETP.GT.U32.AND P3, PT, R2, R0, PT ;  /* 0x000000000200720c */ /* 0x000fe20003f64070 */
[----:B------:R-:W-:Y:S01]  /*4070*/  VIADD R8, R28, 0x1b4 ;  /* 0x000001b41c087836 */ /* 0x000fe20000000000 */
[----:B------:R-:W-:Y:S01]  /*4080*/  IABS R9, R10 ;  /* 0x0000000a00097213 */ /* 0x000fe20000000000 */
[----:B------:R-:W-:-:S04]  /*4090*/  IMAD.HI.U32 R18, R3, R17, RZ ;  /* 0x0000001103127227 */ /* 0x000fc800078e00ff */
[----:B------:R-:W-:Y:S01]  /*40a0*/  @!P6 IMAD.IADD R21, R21, 0x1, -R2 ;  /* 0x000000011515e824 */ /* 0x000fe200078e0a02 */
[----:B------:R-:W-:Y:S01]  /*40b0*/  ISETP.GT.U32.AND P6, PT, R2, R15, PT ;  /* 0x0000000f0200720c */ /* 0x000fe20003fc4070 */
[----:B0-----:R-:W-:Y:S01]  /*40c0*/  IMAD.MOV.U32 R5, RZ, RZ, R16 ;  /* 0x000000ffff057224 */ /* 0x001fe200078e0010 */
[----:B------:R-:W-:Y:S01]  /*40d0*/  IABS R16, R8 ;  /* 0x0000000800107213 */ /* 0x000fe20000000000 */
[----:B------:R-:W-:-:S04]  /*40e0*/  IMAD.HI.U32 R7, R3, R9, RZ ;  /* 0x0000000903077227 */ /* 0x000fc800078e00ff */
[----:B------:R-:W-:Y:S01]  /*40f0*/  @!P4 IMAD.MOV R5, RZ, RZ, -R5 ;  /* 0x000000ffff05c224 */ /* 0x000fe200078e0a05 */
[C---:B------:R-:W-:Y:S01]  /*4100*/  ISETP.GT.U32.AND P4, PT, R2.reuse, R21, PT ;  /* 0x000000150200720c */ /* 0x040fe20003f84070 */
[----:B------:R-:W-:Y:S02]  /*4110*/  IMAD.MOV R18, RZ, RZ, -R18 ;  /* 0x000000ffff127224 */ /* 0x000fe400078e0a12 */
[----:B------:R-:W-:Y:S01]  /*4120*/  IMAD.MOV R7, RZ, RZ, -R7 ;  /* 0x000000ffff077224 */ /* 0x000fe200078e0a07 */
[----:B------:R0:W-:Y:S01]  /*4130*/  STL [R1+0x2a8], R5 ;  /* 0x0002a80501007387 */ /* 0x0001e20000100800 */
[C---:B------:R-:W-:Y:S02]  /*4140*/  IMAD R17, R2.reuse, R18, R17 ;  /* 0x0000001202117224 */ /* 0x040fe400078e0211 */
[----:B------:R-:W-:Y:S02]  /*4150*/  IMAD R7, R2, R7, R9 ;  /* 0x0000000702077224 */ /* 0x000fe400078e0209 */
[--C-:B------:R-:W-:Y:S01]  /*4160*/  @!P3 IMAD.IADD R0, R0, 0x1, -R2.reuse ;  /* 0x000000010000b824 */ /* 0x100fe200078e0a02 */
[C---:B------:R-:W-:Y:S01]  /*4170*/  ISETP.GT.U32.AND P3, PT, R2.reuse, R17, PT ;  /* 0x000000110200720c */ /* 0x040fe20003f64070 */
[----:B------:R-:W-:Y:S01]  /*4180*/  @!P6 IMAD.IADD R15, R15, 0x1, -R2 ;  /* 0x000000010f0fe824 */ /* 0x000fe200078e0a02 */
[----:B------:R-:W-:Y:S01]  /*4190*/  ISETP.GT.U32.AND P6, PT, R2, R7, PT ;  /* 0x000000070200720c */ /* 0x000fe20003fc4070 */
[----:B------:R-:W-:-:S02]  /*41a0*/  VIADD R18, R28, 0x1b5 ;  /* 0x000001b51c127836 */ /* 0x000fc40000000000 */
[----:B0-----:R-:W-:Y:S02]  /*41b0*/  IMAD.MOV.U32 R5, RZ, RZ, R6 ;  /* 0x000000ffff057224 */ /* 0x001fe400078e0006 */
[----:B------:R-:W-:Y:S01]  /*41c0*/  @!P0 IMAD.IADD R13, R13, 0x1, -R2 ;  /* 0x000000010d0d8824 */ /* 0x000fe200078e0a02 */
[----:B------:R-:W-:Y:S01]  /*41d0*/  IABS R9, R18 ;  /* 0x0000001200097213 */ /* 0x000fe20000000000 */
[----:B------:R-:W-:Y:S01]  /*41e0*/  @!P1 IMAD.MOV R5, RZ, RZ, -R5 ;  /* 0x000000ffff059224 */ /* 0x000fe200078e0a05 */
[----:B------:R-:W-:Y:S01]  /*41f0*/  ISETP.GT.U32.AND P1, PT, R2, R20, PT ;  /* 0x000000140200720c */ /* 0x000fe20003f24070 */
[----:B------:R-:W-:Y:S01]  /*4200*/  IMAD.MOV.U32 R22, RZ, RZ, R0 ;  /* 0x000000ffff167224 */ /* 0x000fe200078e0000 */
[----:B------:R-:W-:Y:S01]  /*4210*/  ISETP.GE.AND P0, PT, R14, RZ, PT ;  /* 0x000000ff0e00720c */ /* 0x000fe20003f06270 */
[--C-:B------:R-:W-:Y:S01]  /*4220*/  @!P3 IMAD.IADD R17, R17, 0x1, -R2.reuse ;  /* 0x000000011111b824 */ /* 0x100fe200078e0a02 */
[----:B------:R0:W-:Y:S01]  /*4230*/  STL [R1+0x2ac], R5 ;  /* 0x0002ac0501007387 */ /* 0x0001e20000100800 */
[----:B------:R-:W-:Y:S01]  /*4240*/  @!P4 IMAD.IADD R21, R21, 0x1, -R2 ;  /* 0x000000011515c824 */ /* 0x000fe200078e0a02 */
[----:B------:R-:W-:Y:S01]  /*4250*/  ISETP.GE.AND P4, PT, R11, RZ, PT ;  /* 0x000000ff0b00720c */ /* 0x000fe20003f86270 */
[----:B------:R-:W-:Y:S01]  /*4260*/  @!P5 IMAD.MOV R22, RZ, RZ, -R22 ;  /* 0x000000ffff16d224 */ /* 0x000fe200078e0a16 */
[----:B------:R-:W-:Y:S01]  /*4270*/  ISETP.GE.AND P3, PT, R12, RZ, PT ;  /* 0x000000ff0c00720c */ /* 0x000fe20003f66270 */
[----:B------:R-:W-:-:S03]  /*4280*/  IMAD.HI.U32 R14, R3, R16, RZ ;  /* 0x00000010030e7227 */ /* 0x000fc600078e00ff */
[----:B------:R-:W-:Y:S01]  /*4290*/  STL [R1+0x2b4], R22 ;  /* 0x0002b41601007387 */ /* 0x000fe20000100800 */
[--C-:B------:R-:W-:Y:S01]  /*42a0*/  @!P1 IMAD.IADD R20, R20, 0x1, -R2.reuse ;  /* 0x0000000114149824 */ /* 0x100fe200078e0a02 */
[----:B------:R-:W-:Y:S01]  /*42b0*/  ISETP.GE.AND P1, PT, R19, RZ, PT ;  /* 0x000000ff1300720c */ /* 0x000fe20003f26270 */
[----:B0-----:R-:W-:Y:S02]  /*42c0*/  IMAD.MOV.U32 R5, RZ, RZ, R13 ;  /* 0x000000ffff057224 */ /* 0x001fe400078e000d */
[----:B------:R-:W-:Y:S01]  /*42d0*/  @!P6 IMAD.IADD R7, R7, 0x1, -R2 ;  /* 0x000000010707e824 */ /* 0x000fe200078e0a02 */
[C---:B------:R-:W-:Y:S01]  /*42e0*/  ISETP.GT.U32.AND P5, PT, R2.reuse, R20, PT ;  /* 0x000000140200720c */ /* 0x040fe20003fa4070 */
[----:B------:R-:W-:Y:S01]  /*42f0*/  @!P2 IMAD.MOV R5, RZ, RZ, -R5 ;  /* 0x000000ffff05a224 */ /* 0x000fe200078e0a05 */
[C---:B------:R-:W-:Y:S01]  /*4300*/  ISETP.GT.U32.AND P2, PT, R2.reuse, R17, PT ;  /* 0x000000110200720c */ /* 0x040fe20003f44070 */
[----:B------:R-:W-:Y:S01]  /*4310*/  IMAD.HI.U32 R6, R3, R9, RZ ;  /* 0x0000000903067227 */ /* 0x000fe200078e00ff */
[----:B------:R-:W-:-:S02]  /*4320*/  ISETP.GT.U32.AND P6, PT, R2, R7, PT ;  /* 0x000000070200720c */ /* 0x000fc40003fc4070 */
[----:B------:R0:W-:Y:S01]  /*4330*/  STL [R1+0x2b8], R5 ;  /* 0x0002b80501007387 */ /* 0x0001e20000100800 */
[----:B------:R-:W-:Y:S02]  /*4340*/  IMAD.MOV R14, RZ, RZ, -R14 ;  /* 0x000000ffff0e7224 */ /* 0x000fe400078e0a0e */
[----:B------:R-:W-:Y:S02]  /*4350*/  IMAD.MOV R6, RZ, RZ, -R6 ;  /* 0x000000ffff067224 */ /* 0x000fe400078e0a06 */
[----:B------:R-:W-:Y:S02]  /*4360*/  IMAD.MOV.U32 R11, RZ, RZ, R15 ;  /* 0x000000ffff0b7224 */ /* 0x000fe400078e000f */
[C---:B------:R-:W-:Y:S02]  /*4370*/  IMAD R16, R2.reuse, R14, R16 ;  /* 0x0000000e02107224 */ /* 0x040fe400078e0210 */
[----:B------:R-:W-:Y:S02]  /*4380*/  IMAD R6, R2, R6, R9 ;  /* 0x0000000602067224 */ /* 0x000fe400078e0209 */
[----:B0-----:R-:W-:-:S02]  /*4390*/  IMAD.MOV.U32 R5, RZ, RZ, R21 ;  /* 0x000000ffff057224 */ /* 0x001fc400078e0015 */
[----:B------:R-:W-:Y:S02]  /*43a0*/  VIADD R0, R28, 0x1b3 ;  /* 0x000001b31c007836 */ /* 0x000fe40000000000 */
[----:B------:R-:W-:Y:S01]  /*43b0*/  @!P0 IMAD.MOV R11, RZ, RZ, -R11 ;  /* 0x000000ffff0b8224 */ /* 0x000fe200078e0a0b */
[----:B------:R-:W-:Y:S01]  /*43c0*/  ISETP.GT.U32.AND P0, PT, R2, R6, PT ;  /* 0x000000060200720c */ /* 0x000fe20003f04070 */
[----:B------:R-:W-:Y:S01]  /*43d0*/  @!P4 IMAD.MOV R5, RZ, RZ, -R5 ;  /* 0x000000ffff05c224 */ /* 0x000fe200078e0a05 */
[----:B------:R-:W-:Y:S01]  /*43e0*/  IABS R14, R0 ;  /* 0x00000000000e7213 */ /* 0x000fe20000000000 */
[--C-:B------:R-:W-:Y:S01]  /*43f0*/  @!P5 IMAD.IADD R20, R20, 0x1, -R2.reuse ;  /* 0x000000011414d824 */ /* 0x100fe200078e0a02 */
[----:B------:R-:W-:Y:S01]  /*4400*/  ISETP.GT.U32.AND P5, PT, R2, R16, PT ;  /* 0x000000100200720c */ /* 0x000fe20003fa4070 */
[--C-:B------:R-:W-:Y:S01]  /*4410*/  @!P2 IMAD.IADD R17, R17, 0x1, -R2.reuse ;  /* 0x000000011111a824 */ /* 0x100fe200078e0a02 */
[----:B------:R0:W-:Y:S01]  /*4420*/  STL [R1+0x2bc], R11 ;  /* 0x0002bc0b01007387 */ /* 0x0001e20000100800 */
[----:B------:R-:W-:Y:S01]  /*4430*/  @!P6 IMAD.IADD R7, R7, 0x1, -R2 ;  /* 0x000000010707e824 */ /* 0x000fe200078e0a02 */
[----:B------:R-:W-:Y:S01]  /*4440*/  ISETP.GE.AND P4, PT, R10, RZ, PT ;  /* 0x000000ff0a00720c */ /* 0x000fe20003f86270 */
[----:B------:R-:W-:Y:S01]  /*4450*/  VIADD R9, R28, 0x1b2 ;  /* 0x000001b21c097836 */ /* 0x000fe20000000000 */
[----:B------:R1:W-:Y:S01]  /*4460*/  STL [R1+0x2c4], R5 ;  /* 0x0002c40501007387 */ /* 0x0003e20000100800 */
[----:B------:R-:W-:Y:S01]  /*4470*/  ISETP.GE.AND P6, PT, R8, RZ, PT ;  /* 0x000000ff0800720c */ /* 0x000fe20003fc6270 */
[----:B------:R-:W-:Y:S01]  /*4480*/  IMAD.HI.U32 R8, R3, R14, RZ ;  /* 0x0000000e03087227 */ /* 0x000fe200078e00ff */
[----:B------:R-:W-:-:S02]  /*4490*/  ISETP.GE.AND P2, PT, R18, RZ, PT ;  /* 0x000000ff1200720c */ /* 0x000fc40003f46270 */
[----:B------:R-:W-:Y:S01]  /*44a0*/  IABS R10, R9 ;  /* 0x00000009000a7213 */ /* 0x000fe20000000000 */
[----:B0-----:R-:W-:Y:S02]  /*44b0*/  IMAD.MOV.U32 R11, RZ, RZ, R20 ;  /* 0x000000ffff0b7224 */ /* 0x001fe400078e0014 */
[----:B------:R-:W-:Y:S02]  /*44c0*/  IMAD.MOV R8, RZ, RZ, -R8 ;  /* 0x000000ffff087224 */ /* 0x000fe400078e0a08 */
[----:B-1----:R-:W-:Y:S02]  /*44d0*/  IMAD.MOV.U32 R5, RZ, RZ, R17 ;  /* 0x000000ffff057224 */ /* 0x002fe400078e0011 */
[----:B------:R-:W-:Y:S02]  /*44e0*/  @!P1 IMAD.MOV R11, RZ, RZ, -R11 ;  /* 0x000000ffff0b9224 */ /* 0x000fe400078e0a0b */
[----:B------:R-:W-:Y:S01]  /*44f0*/  @!P3 IMAD.MOV R5, RZ, RZ, -R5 ;  /* 0x000000ffff05b224 */ /* 0x000fe200078e0a05 */
[----:B------:R-:W-:Y:S01]  /*4500*/  ISETP.GE.AND P3, PT, R9, RZ, PT ;  /* 0x000000ff0900720c */ /* 0x000fe20003f66270 */
[--C-:B------:R-:W-:Y:S01]  /*4510*/  @!P5 IMAD.IADD R16, R16, 0x1, -R2.reuse ;  /* 0x000000011010d824 */ /* 0x100fe200078e0a02 */
[----:B------:R-:W-:Y:S01]  /*4520*/  STL [R1+0x2c8], R11 ;  /* 0x0002c80b01007387 */ /* 0x000fe20000100800 */
[----:B------:R-:W-:Y:S01]  /*4530*/  @!P0 IMAD.IADD R6, R6, 0x1, -R2 ;  /* 0x0000000106068824 */ /* 0x000fe200078e0a02 */
[----:B------:R-:W-:Y:S01]  /*4540*/  ISETP.GE.AND P0, PT, R0, RZ, PT ;  /* 0x000000ff0000720c */ /* 0x000fe20003f06270 */
[C---:B------:R-:W-:Y:S01]  /*4550*/  IMAD R14, R2.reuse, R8, R14 ;  /* 0x00000008020e7224 */ /* 0x040fe200078e020e */
[----:B------:R0:W-:Y:S01]  /*4560*/  STL [R1+0x2cc], R5 ;  /* 0x0002cc0501007387 */ /* 0x0001e20000100800 */
[C---:B------:R-:W-:Y:S01]  /*4570*/  ISETP.GT.U32.AND P5, PT, R2.reuse, R16, PT ;  /* 0x000000100200720c */ /* 0x040fe20003fa4070 */
[----:B------:R-:W-:Y:S01]  /*4580*/  IMAD.HI.U32 R0, R3, R10, RZ ;  /* 0x0000000a03007227 */ /* 0x000fe200078e00ff */
[----:B------:R-:W-:-:S03]  /*4590*/  ISETP.GT.U32.AND P1, PT, R2, R6, PT ;  /* 0x000000060200720c */ /* 0x000fc60003f24070 */
[----:B------:R-:W-:Y:S02]  /*45a0*/  IMAD.MOV R0, RZ, RZ, -R0 ;  /* 0x000000ffff007224 */ /* 0x000fe400078e0a00 */
[----:B------:R-:W-:Y:S02]  /*45b0*/  VIADD R15, R28, 0x1b1 ;  /* 0x000001b11c0f7836 */ /* 0x000fe40000000000 */
[----:B0-----:R-:W-:Y:S02]  /*45c0*/  IMAD.MOV.U32 R5, RZ, RZ, R7 ;  /* 0x000000ffff057224 */ /* 0x001fe400078e0007 */
[C---:B------:R-:W-:Y:S02]  /*45d0*/  IMAD R17, R2.reuse, R0, R10 ;  /* 0x0000000002117224 */ /* 0x040fe400078e020a */
[----:B------:R-:W-:Y:S01]  /*45e0*/  @!P4 IMAD.MOV R5, RZ, RZ, -R5 ;  /* 0x000000ffff05c224 */ /* 0x000fe200078e0a05 */
[----:B------:R-:W-:Y:S01]  /*45f0*/  ISETP.GT.U32.AND P4, PT, R2, R14, PT ;  /* 0x0000000e0200720c */ /* 0x000fe20003f84070 */
[--C-:B------:R-:W-:Y:S01]  /*4600*/  @!P5 IMAD.IADD R16, R16, 0x1, -R2.reuse ;  /* 0x000000011010d824 */ /* 0x100fe200078e0a02 */
[----:B------:R-:W-:Y:S01]  /*4610*/  ISETP.GT.U32.AND P5, PT, R2, R17, PT ;  /* 0x000000110200720c */ /* 0x000fe20003fa4070 */
[----:B------:R-:W-:Y:S01]  /*4620*/  @!P1 IMAD.IADD R6, R6, 0x1, -R2 ;  /* 0x0000000106069824 */ /* 0x000fe200078e0a02 */
[----:B------:R-:W-:Y:S01]  /*4630*/  ISETP.GE.AND P1, PT, R15, RZ, PT ;  /* 0x000000ff0f00720c */ /* 0x000fe20003f26270 */
[----:B------:R0:W-:Y:S01]  /*4640*/  STL [R1+0x2d0], R5 ;  /* 0x0002d00501007387 */ /* 0x0001e20000100800 */
[----:B------:R-:W-:Y:S01]  /*4650*/  IABS R15, R15 ;  /* 0x0000000f000f7213 */ /* 0x000fe20000000000 */
[----:B------:R-:W-:-:S02]  /*4660*/  VIADD R0, R28, 0x1af ;  /* 0x000001af1c007836 */ /* 0x000fc40000000000 */
[----:B------:R-:W-:Y:S02]  /*4670*/  VIADD R7, R28, 0x1b0 ;  /* 0x000001b01c077836 */ /* 0x000fe40000000000 */
[----:B------:R-:W-:Y:S01]  /*4680*/  IMAD.HI.U32 R8, R3, R15, RZ ;  /* 0x0000000f03087227 */ /* 0x000fe200078e00ff */
[----:B------:R-:W-:Y:S02]  /*4690*/  IABS R10, R0 ;  /* 0x00000000000a7213 */ /* 0x000fe40000000000 */
[----:B------:R-:W-:Y:S01]  /*46a0*/  IABS R11, R7 ;  /* 0x00000007000b7213 */ /* 0x000fe20000000000 */
[----:B------:R-:W-:Y:S02]  /*46b0*/  @!P4 IMAD.IADD R14, R14, 0x1, -R2 ;  /* 0x000000010e0ec824 */ /* 0x000fe400078e0a02 */
[----:B0-----:R-:W-:Y:S02]  /*46c0*/  IMAD.MOV.U32 R5, RZ, RZ, R6 ;  /* 0x000000ffff057224 */ /* 0x001fe400078e0006 */
[----:B------:R-:W-:Y:S01]  /*46d0*/  IMAD.MOV R8, RZ, RZ, -R8 ;  /* 0x000000ffff087224 */ /* 0x000fe200078e0a08 */
[----:B------:R-:W-:Y:S01]  /*46e0*/  ISETP.GT.U32.AND P4, PT, R2, R14, PT ;  /* 0x0000000e0200720c */ /* 0x000fe20003f84070 */
[----:B------:R-:W-:Y:S01]  /*46f0*/  @!P2 IMAD.MOV R5, RZ, RZ, -R5 ;  /* 0x000000ffff05a224 */ /* 0x000fe200078e0a05 */
[----:B------:R-:W-:Y:S01]  /*4700*/  ISETP.GE.AND P2, PT, R7, RZ, PT ;  /* 0x000000ff0700720c */ /* 0x000fe20003f46270 */
[----:B------:R-:W-:-:S02]  /*4710*/  @!P5 IMAD.IADD R17, R17, 0x1, -R2 ;  /* 0x000000011111d824 */ /* 0x000fc400078e0a02 */
[C---:B------:R-:W-:Y:S01]  /*4720*/  IMAD R15, R2.reuse, R8, R15 ;  /* 0x00000008020f7224 */ /* 0x040fe200078e020f */
[----:B------:R0:W-:Y:S01]  /*4730*/  STL [R1+0x2d4], R5 ;  /* 0x0002d40501007387 */ /* 0x0001e20000100800 */
[----:B------:R-:W-:Y:S01]  /*4740*/  IMAD.HI.U32 R6, R3, R10, RZ ;  /* 0x0000000a03067227 */ /* 0x000fe200078e00ff */
[----:B------:R-:W-:-:S03]  /*4750*/  ISETP.GT.U32.AND P5, PT, R2, R17, PT ;  /* 0x000000110200720c */ /* 0x000fc60003fa4070 */
[----:B------:R-:W-:-:S04]  /*4760*/  IMAD.HI.U32 R7, R3, R11, RZ ;  /* 0x0000000b03077227 */ /* 0x000fc800078e00ff */
[----:B------:R-:W-:Y:S01]  /*4770*/  @!P4 IMAD.IADD R14, R14, 0x1, -R2 ;  /* 0x000000010e0ec824 */ /* 0x000fe200078e0a02 */
[----:B------:R-:W-:Y:S01]  /*4780*/  ISETP.GT.U32.AND P4, PT, R2, R15, PT ;  /* 0x0000000f0200720c */ /* 0x000fe20003f84070 */
[----:B0-----:R-:W-:Y:S02]  /*4790*/  IMAD.MOV.U32 R5, RZ, RZ, R16 ;  /* 0x000000ffff057224 */ /* 0x001fe400078e0010 */
[----:B------:R-:W-:Y:S02]  /*47a0*/  IMAD.MOV R6, RZ, RZ, -R6 ;  /* 0x000000ffff067224 */ /* 0x000fe400078e0a06 */
[----:B------:R-:W-:Y:S01]  /*47b0*/  @!P6 IMAD.MOV R5, RZ, RZ, -R5 ;  /* 0x000000ffff05e224 */ /* 0x000fe200078e0a05 */
[----:B------:R-:W-:Y:S01]  /*47c0*/  ISETP.GE.AND P6, PT, R0, RZ, PT ;  /* 0x000000ff0000720c */ /* 0x000fe20003fc6270 */
[----:B------:R-:W-:Y:S02]  /*47d0*/  IMAD.MOV R7, RZ, RZ, -R7 ;  /* 0x000000ffff077224 */ /* 0x000fe400078e0a07 */
[C---:B------:R-:W-:Y:S01]  /*47e0*/  IMAD R10, R2.reuse, R6, R10 ;  /* 0x00000006020a7224 */ /* 0x040fe200078e020a */
[----:B------:R0:W-:Y:S01]  /*47f0*/  STL [R1+0x2d8], R5 ;  /* 0x0002d80501007387 */ /* 0x0001e20000100800 */
[----:B------:R-:W-:-:S02]  /*4800*/  IMAD R11, R2, R7, R11 ;  /* 0x00000007020b7224 */ /* 0x000fc400078e020b */
[----:B------:R-:W-:Y:S02]  /*4810*/  VIADD R0, R28, 0x1ae ;  /* 0x000001ae1c007836 */ /* 0x000fe40000000000 */
[--C-:B------:R-:W-:Y:S01]  /*4820*/  @!P5 IMAD.IADD R17, R17, 0x1, -R2.reuse ;  /* 0x000000011111d824 */ /* 0x100fe200078e0a02 */
[----:B------:R-:W-:Y:S01]  /*4830*/  ISETP.GT.U32.AND P5, PT, R2, R11, PT ;  /* 0x0000000b0200720c */ /* 0x000fe20003fa4070 */
[----:B------:R-:W-:Y:S01]  /*4840*/  @!P4 IMAD.IADD R15, R15, 0x1, -R2 ;  /* 0x000000010f0fc824 */ /* 0x000fe200078e0a02 */
[----:B------:R-:W-:Y:S01]  /*4850*/  IABS R7, R0 ;  /* 0x0000000000077213 */ /* 0x000fe20000000000 */
[----:B------:R-:W-:Y:S02]  /*4860*/  VIADD R9, R28, 0x1ac ;  /* 0x000001ac1c097836 */ /* 0x000fe40000000000 */
[----:B0-----:R-:W-:Y:S01]  /*4870*/  IMAD.MOV.U32 R5, RZ, RZ, R14 ;  /* 0x000000ffff057224 */ /* 0x001fe200078e000e */
[----:B------:R-:W-:Y:S01]  /*4880*/  ISETP.GT.U32.AND P4, PT, R2, R15, PT ;  /* 0x0000000f0200720c */ /* 0x000fe20003f84070 */
[----:B------:R-:W-:Y:S01]  /*4890*/  IMAD.HI.U32 R14, R3, R7, RZ ;  /* 0x00000007030e7227 */ /* 0x000fe200078e00ff */
[----:B------:R-:W-:-:S03]  /*48a0*/  IABS R13, R9 ;  /* 0x00000009000d7213 */ /* 0x000fc60000000000 */
[----:B------:R-:W-:Y:S01]  /*48b0*/  @!P0 IMAD.MOV R5, RZ, RZ, -R5 ;  /* 0x000000ffff058224 */ /* 0x000fe200078e0a05 */
[----:B------:R-:W-:Y:S01]  /*48c0*/  ISETP.GT.U32.AND P0, PT, R2, R10, PT ;  /* 0x0000000a0200720c */ /* 0x000fe20003f04070 */
[----:B------:R-:W-:Y:S02]  /*48d0*/  IMAD.MOV R14, RZ, RZ, -R14 ;  /* 0x000000ffff0e7224 */ /* 0x000fe400078e0a0e */
[--C-:B------:R-:W-:Y:S01]  /*48e0*/  @!P5 IMAD.IADD R11, R11, 0x1, -R2.reuse ;  /* 0x000000010b0bd824 */ /* 0x100fe200078e0a02 */
[----:B------:R0:W-:Y:S01]  /*48f0*/  STL [R1+0x2dc], R5 ;  /* 0x0002dc0501007387 */ /* 0x0001e20000100800 */
[C---:B------:R-:W-:Y:S02]  /*4900*/  VIADD R12, R28.reuse, 0x1ad ;  /* 0x000001ad1c0c7836 */ /* 0x040fe40000000000 */
[----:B------:R-:W-:Y:S01]  /*4910*/  VIADD R6, R28, 0x1ab ;  /* 0x000001ab1c067836 */ /* 0x000fe20000000000 */
[----:B------:R-:W-:Y:S01]  /*4920*/  ISETP.GT.U32.AND P5, PT, R2, R11, PT ;  /* 0x0000000b0200720c */ /* 0x000fe20003fa4070 */
[----:B------:R-:W-:Y:S01]  /*4930*/  @!P4 IMAD.IADD R15, R15, 0x1, -R2 ;  /* 0x000000010f0fc824 */ /* 0x000fe200078e0a02 */
[----:B------:R-:W-:-:S02]  /*4940*/  IABS R16, R12 ;  /* 0x0000000c00107213 */ /* 0x000fc40000000000 */
[----:B------:R-:W-:Y:S01]  /*4950*/  IABS R8, R6 ;  /* 0x0000000600087213 */ /* 0x000fe20000000000 */
[----:B------:R-:W-:Y:S02]  /*4960*/  @!P0 IMAD.IADD R10, R10, 0x1, -R2 ;  /* 0x000000010a0a8824 */ /* 0x000fe400078e0a02 */
[----:B0-----:R-:W-:Y:S02]  /*4970*/  IMAD.MOV.U32 R5, RZ, RZ, R17 ;  /* 0x000000ffff057224 */ /* 0x001fe400078e0011 */
[----:B------:R-:W-:Y:S01]  /*4980*/  IMAD.HI.U32 R17, R3, R16, RZ ;  /* 0x0000001003117227 */ /* 0x000fe200078e00ff */
[----:B------:R-:W-:-:S03]  /*4990*/  ISETP.GT.U32.AND P0, PT, R2, R10, PT ;  /* 0x0000000a0200720c */ /* 0x000fc60003f04070 */
[----:B------:R-:W-:Y:S01]  /*49a0*/  @!P3 IMAD.MOV R5, RZ, RZ, -R5 ;  /* 0x000000ffff05b224 */ /* 0x000fe200078e0a05 */
[----:B------:R-:W-:Y:S01]  /*49b0*/  ISETP.GE.AND P3, PT, R0, RZ, PT ;  /* 0x000000ff0000720c */ /* 0x000fe20003f66270 */
[C---:B------:R-:W-:Y:S02]  /*49c0*/  IMAD R0, R2.reuse, R14, R7 ;  /* 0x0000000e02007224 */ /* 0x040fe400078e0207 */
[C---:B------:R-:W-:Y:S01]  /*49d0*/  IMAD.HI.U32 R7, R3.reuse, R13, RZ ;  /* 0x0000000d03077227 */ /* 0x040fe200078e00ff */
[----:B------:R0:W-:Y:S02]  /*49e0*/  STL [R1+0x2e0], R5 ;  /* 0x0002e00501007387 */ /* 0x0001e40000100800 */
[----:B------:R-:W-:Y:S01]  /*49f0*/  ISETP.GT.U32.AND P4, PT, R2, R0, PT ;  /* 0x000000000200720c */ /* 0x000fe20003f84070 */
[----:B------:R-:W-:-:S04]  /*4a00*/  IMAD.HI.U32 R14, R3, R8, RZ ;  /* 0x00000008030e7227 */ /* 0x000fc800078e00ff */
[----:B------:R-:W-:Y:S02]  /*4a10*/  IMAD.MOV R7, RZ, RZ, -R7 ;  /* 0x000000ffff077224 */ /* 0x000fe400078e0a07 */
[----:B------:R-:W-:Y:S02]  /*4a20*/  IMAD.MOV R17, RZ, RZ, -R17 ;  /* 0x000000ffff117224 */ /* 0x000fe400078e0a11 */
[----:B0-----:R-:W-:Y:S02]  /*4a30*/  IMAD.MOV.U32 R5, RZ, RZ, R15 ;  /* 0x000000ffff057224 */ /* 0x001fe400078e000f */
[----:B------:R-:W-:Y:S02]  /*4a40*/  IMAD.MOV R14, RZ, RZ, -R14 ;  /* 0x000000ffff0e7224 */ /* 0x000fe400078e0a0e */
[----:B------:R-:W-:Y:S02]  /*4a50*/  @!P1 IMAD.MOV R5, RZ, RZ, -R5 ;  /* 0x000000ffff059224 */ /* 0x000fe400078e0a05 */
[----:B------:R-:W-:-:S02]  /*4a60*/  IMAD R13, R2, R7, R13 ;  /* 0x00000007020d7224 */ /* 0x000fc400078e020d */
[--C-:B------:R-:W-:Y:S01]  /*4a70*/  @!P0 IMAD.IADD R10, R10, 0x1, -R2.reuse ;  /* 0x000000010a0a8824 */ /* 0x100fe200078e0a02 */
[----:B------:R0:W-:Y:S01]  /*4a80*/  STL [R1+0x2e4], R5 ;  /* 0x0002e40501007387 */ /* 0x0001e20000100800 */
[----:B------:R-:W-:Y:S01]  /*4a90*/  VIADD R7, R28, 0x1aa ;  /* 0x000001aa1c077836 */ /* 0x000fe20000000000 */
[----:B------:R-:W-:Y:S01]  /*4aa0*/  ISETP.GT.U32.AND P0, PT, R2, R13, PT ;  /* 0x0000000d0200720c */ /* 0x000fe20003f04070 */
[----:B------:R-:W-:Y:S01]  /*4ab0*/  @!P5 IMAD.IADD R11, R11, 0x1, -R2 ;  /* 0x000000010b0bd824 */ /* 0x000fe200078e0a02 */
[----:B------:R-:W-:Y:S01]  /*4ac0*/  ISETP.GE.AND P5, PT, R12, RZ, PT ;  /* 0x000000ff0c00720c */ /* 0x000fe20003fa6270 */
[C---:B------:R-:W-:Y:S02]  /*4ad0*/  IMAD R12, R2.reuse, R17, R16 ;  /* 0x00000011020c7224 */ /* 0x040fe400078e0210 */
[----:B------:R-:W-:Y:S01]  /*4ae0*/  IMAD R8, R2, R14, R8 ;  /* 0x0000000e02087224 */ /* 0x000fe200078e0208 */
[----:B------:R-:W-:Y:S01]  /*4af0*/  IABS R14, R7 ;  /* 0x00000007000e7213 */ /* 0x000fe20000000000 */
[----:B------:R-:W-:Y:S01]  /*4b00*/  @!P4 IMAD.IADD R0, R0, 0x1, -R2 ;  /* 0x000000010000c824 */ /* 0x000fe200078e0a02 */
[----:B------:R-:W-:Y:S01]  /*4b10*/  ISETP.GT.U32.AND P1, PT, R2, R12, PT ;  /* 0x0000000c0200720c */ /* 0x000fe20003f24070 */
[----:B0-----:R-:W-:-:S02]  /*4b20*/  IMAD.MOV.U32 R5, RZ, RZ, R10 ;  /* 0x000000ffff057224 */ /* 0x001fc400078e000a */
[----:B------:R-:W-:Y:S01]  /*4b30*/  IMAD.MOV.U32 R15, RZ, RZ, R11 ;  /* 0x000000ffff0f7224 */ /* 0x000fe200078e000b */
[C---:B------:R-:W-:Y:S01]  /*4b40*/  ISETP.GT.U32.AND P4, PT, R2.reuse, R0, PT ;  /* 0x000000000200720c */ /* 0x040fe20003f84070 */
[----:B------:R-:W-:Y:S01]  /*4b50*/  @!P6 IMAD.MOV R5, RZ, RZ, -R5 ;  /* 0x000000ffff05e224 */ /* 0x000fe200078e0a05 */
[----:B------:R-:W-:Y:S01]  /*4b60*/  ISETP.GT.U32.AND P6, PT, R2, R8, PT ;  /* 0x000000080200720c */ /* 0x000fe20003fc4070 */
[----:B------:R-:W-:Y:S02]  /*4b70*/  IMAD.MOV.U32 R11, RZ, RZ, R14 ;  /* 0x000000ffff0b7224 */ /* 0x000fe400078e000e */
[----:B------:R-:W-:Y:S01]  /*4b80*/  @!P2 IMAD.MOV R15, RZ, RZ, -R15 ;  /* 0x000000ffff0fa224 */ /* 0x000fe200078e0a0f */
[----:B------:R-:W-:Y:S01]  /*4b90*/  ISETP.GE.AND P2, PT, R9, RZ, PT ;  /* 0x000000ff0900720c */ /* 0x000fe20003f46270 */
[----:B------:R-:W-:Y:S02]  /*4ba0*/  VIADD R9, R28, 0x1a9 ;  /* 0x000001a91c097836 */ /* 0x000fe40000000000 */
[----:B------:R-:W-:Y:S01]  /*4bb0*/  IMAD.HI.U32 R10, R3, R11, RZ ;  /* 0x0000000b030a7227 */ /* 0x000fe200078e00ff */
[----:B------:R-:W-:Y:S02]  /*4bc0*/  STL [R1+0x2ec], R15 ;  /* 0x0002ec0f01007387 */ /* 0x000fe40000100800 */
[----:B------:R-:W-:Y:S01]  /*4bd0*/  IABS R14, R9 ;  /* 0x00000009000e7213 */ /* 0x000fe20000000000 */
[----:B------:R-:W-:Y:S01]  /*4be0*/  @!P0 IMAD.IADD R13, R13, 0x1, -R2 ;  /* 0x000000010d0d8824 */ /* 0x000fe200078e0a02 */
[----:B------:R0:W-:Y:S01]  /*4bf0*/  STL [R1+0x2f0], R5 ;  /* 0x0002f00501007387 */ /* 0x0001e20000100800 */
[----:B------:R-:W-:-:S02]  /*4c00*/  IMAD.MOV R10, RZ, RZ, -R10 ;  /* 0x000000ffff0a7224 */ /* 0x000fc400078e0a0a */
[--C-:B------:R-:W-:Y:S01]  /*4c10*/  @!P1 IMAD.IADD R12, R12, 0x1, -R2.reuse ;  /* 0x000000010c0c9824 */ /* 0x100fe200078e0a02 */
[----:B------:R-:W-:Y:S01]  /*4c20*/  ISETP.GE.AND P1, PT, R7, RZ, PT ;  /* 0x000000ff0700720c */ /* 0x000fe20003f26270 */
[--C-:B------:R-:W-:Y:S01]  /*4c30*/  @!P6 IMAD.IADD R8, R8, 0x1, -R2.reuse ;  /* 0x000000010808e824 */ /* 0x100fe200078e0a02 */
[----:B------:R-:W-:Y:S01]  /*4c40*/  ISETP.GT.U32.AND P6, PT, R2, R13, PT ;  /* 0x0000000d0200720c */ /* 0x000fe20003fc4070 */
[----:B------:R-:W-:Y:S01]  /*4c50*/  @!P4 IMAD.IADD R0, R0, 0x1, -R2 ;  /* 0x000000010000c824 */ /* 0x000fe200078e0a02 */
[C---:B------:R-:W-:Y:S01]  /*4c60*/  ISETP.GT.U32.AND P0, PT, R2.reuse, R12, PT ;  /* 0x0000000c0200720c */ /* 0x040fe20003f04070 */
[----:B------:R-:W-:Y:S01]  /*4c70*/  IMAD R11, R2, R10, R11 ;  /* 0x0000000a020b7224 */ /* 0x000fe200078e020b */
[----:B------:R-:W-:Y:S01]  /*4c80*/  ISETP.GE.AND P4, PT, R6, RZ, PT ;  /* 0x000000ff0600720c */ /* 0x000fe20003f86270 */
[----:B------:R-:W-:-:S04]  /*4c90*/  IMAD.HI.U32 R10, R3, R14, RZ ;  /* 0x0000000e030a7227 */ /* 0x000fc800078e00ff */
[----:B0-----:R-:W-:Y:S02]  /*4ca0*/  IMAD.MOV.U32 R5, RZ, RZ, R0 ;  /* 0x000000ffff057224 */ /* 0x001fe400078e0000 */
[----:B------:R-:W-:Y:S02]  /*4cb0*/  IMAD.MOV R10, RZ, RZ, -R10 ;  /* 0x000000ffff0a7224 */ /* 0x000fe400078e0a0a */
[----:B------:R-:W-:Y:S01]  /*4cc0*/  @!P3 IMAD.MOV R5, RZ, RZ, -R5 ;  /* 0x000000ffff05b224 */ /* 0x000fe200078e0a05 */
[C---:B------:R-:W-:Y:S01]  /*4cd0*/  ISETP.GT.U32.AND P3, PT, R2.reuse, R8, PT ;  /* 0x000000080200720c */ /* 0x040fe20003f64070 */
[----:B------:R-:W-:Y:S02]  /*4ce0*/  IMAD R14, R2, R10, R14 ;  /* 0x0000000a020e7224 */ /* 0x000fe400078e020e */
[----:B------:R-:W-:Y:S01]  /*4cf0*/  @!P6 IMAD.IADD R13, R13, 0x1, -R2 ;  /* 0x000000010d0de824 */ /* 0x000fe200078e0a02 */
[----:B------:R0:W-:Y:S01]  /*4d00*/  STL [R1+0x2f4], R5 ;  /* 0x0002f40501007387 */ /* 0x0001e20000100800 */
[----:B------:R-:W-:Y:S01]  /*4d10*/  VIADD R6, R28, 0x1a6 ;  /* 0x000001a61c067836 */ /* 0x000fe20000000000 */
[----:B------:R-:W-:Y:S01]  /*4d20*/  ISETP.GT.U32.AND P6, PT, R2, R14, PT ;  /* 0x0000000e0200720c */ /* 0x000fe20003fc4070 */
[----:B------:R-:W-:-:S02]  /*4d30*/  VIADD R7, R28, 0x1a8 ;  /* 0x000001a81c077836 */ /* 0x000fc40000000000 */
[--C-:B------:R-:W-:Y:S01]  /*4d40*/  @!P0 IMAD.IADD R12, R12, 0x1, -R2.reuse ;  /* 0x000000010c0c8824 */ /* 0x100fe200078e0a02 */
[----:B------:R-:W-:Y:S01]  /*4d50*/  ISETP.GT.U32.AND P0, PT, R2, R11, PT ;  /* 0x0000000b0200720c */ /* 0x000fe20003f04070 */
[----:B------:R-:W-:Y:S01]  /*4d60*/  VIADD R0, R28, 0x1a7 ;  /* 0x000001a71c007836 */ /* 0x000fe20000000000 */
[----:B------:R-:W-:Y:S01]  /*4d70*/  IABS R16, R6 ;  /* 0x0000000600107213 */ /* 0x000fe20000000000 */
[----:B------:R-:W-:Y:S01]  /*4d80*/  @!P3 IMAD.IADD R8, R8, 0x1, -R2 ;  /* 0x000000010808b824 */ /* 0x000fe200078e0a02 */
[----:B------:R-:W-:Y:S01]  /*4d90*/  IABS R15, R7 ;  /* 0x00000007000f7213 */ /* 0x000fe20000000000 */
[----:B0-----:R-:W-:Y:S01]  /*4da0*/  IMAD.MOV.U32 R5, RZ, RZ, R12 ;  /* 0x000000ffff057224 */ /* 0x001fe200078e000c */
[----:B------:R-:W-:Y:S01]  /*4db0*/  ISETP.GE.AND P3, PT, R9, RZ, PT ;  /* 0x000000ff0900720c */ /* 0x000fe20003f66270 */
[----:B------:R-:W-:Y:S01]  /*4dc0*/  IMAD.MOV.U32 R9, RZ, RZ, R16 ;  /* 0x000000ffff097224 */ /* 0x000fe200078e0010 */
[----:B------:R-:W-:Y:S01]  /*4dd0*/  IABS R10, R0 ;  /* 0x00000000000a7213 */ /* 0x000fe20000000000 */
[----:B------:R-:W-:-:S04]  /*4de0*/  IMAD.HI.U32 R16, R3, R15, RZ ;  /* 0x0000000f03107227 */ /* 0x000fc800078e00ff */
[----:B------:R-:W-:Y:S02]  /*4df0*/  @!P6 IMAD.IADD R14, R14, 0x1, -R2 ;  /* 0x000000010e0ee824 */ /* 0x000fe400078e0a02 */
[----:B------:R-:W-:-:S03]  /*4e00*/  IMAD.HI.U32 R17, R3, R10, RZ ;  /* 0x0000000a03117227 */ /* 0x000fc600078e00ff */
[C---:B------:R-:W-:Y:S01]  /*4e10*/  ISETP.GT.U32.AND P6, PT, R2.reuse, R14, PT ;  /* 0x0000000e0200720c */ /* 0x040fe20003fc4070 */
[----:B------:R-:W-:Y:S02]  /*4e20*/  IMAD.MOV R16, RZ, RZ, -R16 ;  /* 0x000000ffff107224 */ /* 0x000fe400078e0a10 */
[----:B------:R-:W-:Y:S01]  /*4e30*/  @!P0 IMAD.IADD R11, R11, 0x1, -R2 ;  /* 0x000000010b0b8824 */ /* 0x000fe200078e0a02 */
[----:B------:R-:W-:Y:S01]  /*4e40*/  ISETP.GE.AND P0, PT, R7, RZ, PT ;  /* 0x000000ff0700720c */ /* 0x000fe20003f06270 */
[----:B------:R-:W-:Y:S02]  /*4e50*/  @!P5 IMAD.MOV R5, RZ, RZ, -R5 ;  /* 0x000000ffff05d224 */ /* 0x000fe400078e0a05 */
[----:B------:R-:W-:Y:S01]  /*4e60*/  IMAD.HI.U32 R7, R3, R9, RZ ;  /* 0x0000000903077227 */ /* 0x000fe200078e00ff */
[----:B------:R-:W-:Y:S02]  /*4e70*/  ISETP.GT.U32.AND P5, PT, R2, R11, PT ;  /* 0x0000000b0200720c */ /* 0x000fe40003fa4070 */
[----:B------:R0:W-:Y:S01]  /*4e80*/  STL [R1+0x2f8], R5 ;  /* 0x0002f80501007387 */ /* 0x0001e20000100800 */
[----:B------:R-:W-:-:S02]  /*4e90*/  IMAD.MOV R12, RZ, RZ, -R17 ;  /* 0x000000ffff0c7224 */ /* 0x000fc400078e0a11 */
[C---:B------:R-:W-:Y:S02]  /*4ea0*/  IMAD R15, R2.reuse, R16, R15 ;  /* 0x00000010020f7224 */ /* 0x040fe400078e020f */
[----:B------:R-:W-:Y:S02]  /*4eb0*/  IMAD.MOV R7, RZ, RZ, -R7 ;  /* 0x000000ffff077224 */ /* 0x000fe400078e0a07 */
[C---:B------:R-:W-:Y:S02]  /*4ec0*/  IMAD R10, R2.reuse, R12, R10 ;  /* 0x0000000c020a7224 */ /* 0x040fe400078e020a */
[----:B------:R-:W-:Y:S01]  /*4ed0*/  @!P2 IMAD.MOV R13, RZ, RZ, -R13 ;  /* 0x000000ffff0da224 */ /* 0x000fe200078e0a0d */
[C---:B------:R-:W-:Y:S01]  /*4ee0*/  ISETP.GT.U32.AND P2, PT, R2.reuse, R15, PT ;  /* 0x0000000f0200720c */ /* 0x040fe20003f44070 */
[----:B0-----:R-:W-:Y:S02]  /*4ef0*/  IMAD.MOV.U32 R5, RZ, RZ, R8 ;  /* 0x000000ffff057224 */ /* 0x001fe400078e0008 */
[C---:B------:R-:W-:Y:S01]  /*4f00*/  IMAD R9, R2.reuse, R7, R9 ;  /* 0x0000000702097224 */ /* 0x040fe200078e0209 */
[----:B------:R-:W-:Y:S01]  /*4f10*/  STL [R1+0x2fc], R13 ;  /* 0x0002fc0d01007387 */ /* 0x000fe20000100800 */
[----:B------:R-:W-:Y:S01]  /*4f20*/  @!P4 IMAD.MOV R5, RZ, RZ, -R5 ;  /* 0x000000ffff05c224 */ /* 0x000fe200078e0a05 */
[----:B------:R-:W-:Y:S01]  /*4f30*/  ISETP.GT.U32.AND P4, PT, R2, R10, PT ;  /* 0x0000000a0200720c */ /* 0x000fe20003f84070 */
[--C-:B------:R-:W-:Y:S01]  /*4f40*/  @!P6 IMAD.IADD R14, R14, 0x1, -R2.reuse ;  /* 0x000000010e0ee824 */ /* 0x100fe200078e0a02 */
[----:B------:R-:W-:Y:S01]  /*4f50*/  ISETP.GT.U32.AND P6, PT, R2, R9, PT ;  /* 0x000000090200720c */ /* 0x000fe20003fc4070 */
[----:B------:R-:W-:Y:S01]  /*4f60*/  VIADD R16, R28, 0x1a5 ;  /* 0x000001a51c107836 */ /* 0x000fe20000000000 */
[----:B------:R0:W-:Y:S01]  /*4f70*/  STL [R1+0x300], R5 ;  /* 0x0003000501007387 */ /* 0x0001e20000100800 */
[--C-:B------:R-:W-:Y:S01]  /*4f80*/  @!P5 IMAD.IADD R11, R11, 0x1, -R2.reuse ;  /* 0x000000010b0bd824 */ /* 0x100fe200078e0a02 */
[----:B------:R-:W-:Y:S01]  /*4f90*/  ISETP.GE.AND P5, PT, R0, RZ, PT ;  /* 0x000000ff0000720c */ /* 0x000fe20003fa6270 */
[----:B------:R-:W-:Y:S01]  /*4fa0*/  VIADD R0, R28, 0x1a4 ;  /* 0x000001a41c007836 */ /* 0x000fe20000000000 */
[----:B------:R-:W-:Y:S01]  /*4fb0*/  IABS R7, R16 ;  /* 0x0000001000077213 */ /* 0x000fe20000000000 */
[--C-:B------:R-:W-:Y:S01]  /*4fc0*/  @!P2 IMAD.IADD R15, R15, 0x1, -R2.reuse ;  /* 0x000000010f0fa824 */ /* 0x100fe200078e0a02 */
[----:B------:R-:W-:Y:S01]  /*4fd0*/  ISETP.GE.AND P2, PT, R6, RZ, PT ;  /* 0x000000ff0600720c */ /* 0x000fe20003f46270 */
[----:B------:R-:W-:Y:S01]  /*4fe0*/  VIADD R12, R28, 0x1a3 ;  /* 0x000001a31c0c7836 */ /* 0x000fe20000000000 */
[----:B------:R-:W-:Y:S01]  /*4ff0*/  IABS R8, R0 ;  /* 0x0000000000087213 */ /* 0x000fe20000000000 */
[----:B------:R-:W-:Y:S01]  /*5000*/  @!P4 IMAD.IADD R10, R10, 0x1, -R2 ;  /* 0x000000010a0ac824 */ /* 0x000fe200078e0a02 */
[----:B------:R-:W-:Y:S01]  /*5010*/  ISETP.GT.U32.AND P4, PT, R2, R15, PT ;  /* 0x0000000f0200720c */ /* 0x000fe20003f84070 */
[----:B------:R-:W-:Y:S01]  /*5020*/  IMAD.HI.U32 R6, R3, R7, RZ ;  /* 0x0000000703067227 */ /* 0x000fe200078e00ff */
[----:B------:R-:W-:-:S03]  /*5030*/  IABS R18, R12 ;  /* 0x0000000c00127213 */ /* 0x000fc60000000000 */
[----:B------:R-:W-:Y:S01]  /*5040*/  @!P6 IMAD.IADD R9, R9, 0x1, -R2 ;  /* 0x000000010909e824 */ /* 0x000fe200078e0a02 */
[----:B------:R-:W-:Y:S01]  /*5050*/  ISETP.GT.U32.AND P6, PT, R2, R10, PT ;  /* 0x0000000a0200720c */ /* 0x000fe20003fc4070 */
[----:B0-----:R-:W-:Y:S02]  /*5060*/  IMAD.MOV.U32 R5, RZ, RZ, R11 ;  /* 0x000000ffff057224 */ /* 0x001fe400078e000b */
[----:B------:R-:W-:Y:S02]  /*5070*/  IMAD.MOV R6, RZ, RZ, -R6 ;  /* 0x000000ffff067224 */ /* 0x000fe400078e0a06 */
[----:B------:R-:W-:-:S04]  /*5080*/  IMAD.HI.U32 R11, R3, R8, RZ ;  /* 0x00000008030b7227 */ /* 0x000fc800078e00ff */
[C---:B------:R-:W-:Y:S02]  /*5090*/  IMAD R7, R2.reuse, R6, R7 ;  /* 0x0000000602077224 */ /* 0x040fe400078e0207 */
[----:B------:R-:W-:Y:S02]  /*50a0*/  IMAD.MOV R11, RZ, RZ, -R11 ;  /* 0x000000ffff0b7224 */ /* 0x000fe400078e0a0b */
[----:B------:R-:W-:Y:S01]  /*50b0*/  @!P4 IMAD.IADD R15, R15, 0x1, -R2 ;  /* 0x000000010f0fc824 */ /* 0x000fe200078e0a02 */
[C---:B------:R-:W-:Y:S01]  /*50c0*/  ISETP.GT.U32.AND P4, PT, R2.reuse, R7, PT ;  /* 0x000000070200720c */ /* 0x040fe20003f84070 */
[----:B------:R-:W-:Y:S02]  /*50d0*/  IMAD R8, R2, R11, R8 ;  /* 0x0000000b02087224 */ /* 0x000fe400078e0208 */
[--C-:B------:R-:W-:Y:S02]  /*50e0*/  @!P6 IMAD.IADD R10, R10, 0x1, -R2.reuse ;  /* 0x000000010a0ae824 */ /* 0x100fe400078e0a02 */
[----:B------:R-:W-:Y:S01]  /*50f0*/  @!P1 IMAD.MOV R5, RZ, RZ, -R5 ;  /* 0x000000ffff059224 */ /* 0x000fe200078e0a05 */
[----:B------:R-:W-:Y:S01]  /*5100*/  ISETP.GT.U32.AND P6, PT, R2, R8, PT ;  /* 0x000000080200720c */ /* 0x000fe20003fc4070 */
[----:B------:R-:W-:Y:S01]  /*5110*/  VIADD R6, R28, 0x1a2 ;  /* 0x000001a21c067836 */ /* 0x000fe20000000000 */
[----:B------:R-:W-:Y:S01]  /*5120*/  ISETP.GT.U32.AND P1, PT, R2, R9, PT ;  /* 0x000000090200720c */ /* 0x000fe20003f24070 */
[----:B------:R-:W-:Y:S01]  /*5130*/  IMAD.HI.U32 R19, R3, R18, RZ ;  /* 0x0000001203137227 */ /* 0x000fe200078e00ff */
[----:B------:R0:W-:Y:S02]  /*5140*/  STL [R1+0x304], R5 ;  /* 0x0003040501007387 */ /* 0x0001e40000100800 */
[----:B------:R-:W-:Y:S01]  /*5150*/  IABS R11, R6 ;  /* 0x00000006000b7213 */ /* 0x000fe20000000000 */
[----:B------:R-:W-:Y:S01]  /*5160*/  @!P4 IMAD.IADD R7, R7, 0x1, -R2 ;  /* 0x000000010707c824 */ /* 0x000fe200078e0a02 */
[----:B------:R-:W-:Y:S01]  /*5170*/  ISETP.GE.AND P4, PT, R0, RZ, PT ;  /* 0x000000ff0000720c */ /* 0x000fe20003f86270 */
[----:B------:R-:W-:-:S02]  /*5180*/  @!P3 IMAD.MOV R14, RZ, RZ, -R14 ;  /* 0x000000ffff0eb224 */ /* 0x000fc400078e0a0e */
[----:B------:R-:W-:Y:S02]  /*5190*/  IMAD.MOV R19, RZ, RZ, -R19 ;  /* 0x000000ffff137224 */ /* 0x000fe400078e0a13 */
[----:B------:R-:W-:Y:S01]  /*51a0*/  @!P6 IMAD.IADD R8, R8, 0x1, -R2 ;  /* 0x000000010808e824 */ /* 0x000fe200078e0a02 */
[----:B------:R-:W-:Y:S01]  /*51b0*/  ISETP.GT.U32.AND P6, PT, R2, R7, PT ;  /* 0x000000070200720c */ /* 0x000fe20003fc4070 */
[----:B0-----:R-:W-:Y:S01]  /*51c0*/  IMAD.MOV.U32 R5, RZ, RZ, R15 ;  /* 0x000000ffff057224 */ /* 0x001fe200078e000f */
[----:B------:R-:W-:Y:S01]  /*51d0*/  STL [R1+0x318], R14 ;  /* 0x0003180e01007387 */ /* 0x000fe20000100800 */
[----:B------:R-:W-:-:S04]  /*51e0*/  IMAD.HI.U32 R17, R3, R11, RZ ;  /* 0x0000000b03117227 */ /* 0x000fc800078e00ff */
[----:B------:R-:W-:Y:S01]  /*51f0*/  @!P0 IMAD.MOV R5, RZ, RZ, -R5 ;  /* 0x000000ffff058224 */ /* 0x000fe200078e0a05 */
[----:B------:R-:W-:Y:S01]  /*5200*/  ISETP.GT.U32.AND P0, PT, R2, R8, PT ;  /* 0x000000080200720c */ /* 0x000fe20003f04070 */
[----:B------:R-:W-:Y:S01]  /*5210*/  @!P1 IMAD.IADD R9, R9, 0x1, -R2 ;  /* 0x0000000109099824 */ /* 0x000fe200078e0a02 */
[----:B------:R-:W-:Y:S01]  /*5220*/  ISETP.GE.AND P1, PT, R16, RZ, PT ;  /* 0x000000ff1000720c */ /* 0x000fe20003f26270 */
[----:B------:R-:W-:Y:S01]  /*5230*/  IMAD R0, R2, R19, R18 ;  /* 0x0000001302007224 */ /* 0x000fe200078e0212 */
[----:B------:R0:W-:Y:S01]  /*5240*/  STL [R1+0x314], R5 ;  /* 0x0003140501007387 */ /* 0x0001e20000100800 */
[----:B------:R-:W-:Y:S02]  /*5250*/  IMAD.MOV R17, RZ, RZ, -R17 ;  /* 0x000000ffff117224 */ /* 0x000fe400078e0a11 */
[----:B------:R-:W-:Y:S01]  /*5260*/  VIADD R13, R28, 0x1a1 ;  /* 0x000001a11c0d7836 */ /* 0x000fe20000000000 */
[C---:B------:R-:W-:Y:S01]  /*5270*/  ISETP.GT.U32.AND P3, PT, R2.reuse, R0, PT ;  /* 0x000000000200720c */ /* 0x040fe20003f64070 */
[----:B------:R-:W-:-:S02]  /*5280*/  IMAD R11, R2, R17, R11 ;  /* 0x00000011020b7224 */ /* 0x000fc400078e020b */
[----:B------:R-:W-:Y:S01]  /*5290*/  @!P5 IMAD.MOV R10, RZ, RZ, -R10 ;  /* 0x000000ffff0ad224 */ /* 0x000fe200078e0a0a */
[----:B------:R-:W-:Y:S01]  /*52a0*/  IABS R16, R13 ;  /* 0x0000000d00107213 */ /* 0x000fe20000000000 */
[----:B------:R-:W-:Y:S01]  /*52b0*/  @!P6 IMAD.IADD R7, R7, 0x1, -R2 ;  /* 0x000000010707e824 */ /* 0x000fe200078e0a02 */
[----:B------:R-:W-:Y:S01]  /*52c0*/  ISETP.GT.U32.AND P6, PT, R2, R11, PT ;  /* 0x0000000b0200720c */ /* 0x000fe20003fc4070 */
[----:B0-----:R-:W-:Y:S01]  /*52d0*/  IMAD.MOV.U32 R5, RZ, RZ, R9 ;  /* 0x000000ffff057224 */ /* 0x001fe200078e0009 */
[----:B------:R0:W-:Y:S01]  /*52e0*/  STL [R1+0x31c], R10 ;  /* 0x00031c0a01007387 */ /* 0x0001e20000100800 */
[----:B------:R-:W-:Y:S01]  /*52f0*/  IMAD.HI.U32 R9, R3, R16, RZ ;  /* 0x0000001003097227 */ /* 0x000fe200078e00ff */
[----:B------:R-:W-:-:S03]  /*5300*/  ISETP.GE.AND P5, PT, R12, RZ, PT ;  /* 0x000000ff0c00720c */ /* 0x000fc60003fa6270 */
[----:B------:R-:W-:Y:S01]  /*5310*/  @!P2 IMAD.MOV R5, RZ, RZ, -R5 ;  /* 0x000000ffff05a224 */ /* 0x000fe200078e0a05 */
[----:B------:R-:W-:Y:S01]  /*5320*/  ISETP.GE.AND P2, PT, R6, RZ, PT ;  /* 0x000000ff0600720c */ /* 0x000fe20003f46270 */
[----:B------:R-:W-:Y:S02]  /*5330*/  VIADD R6, R28, 0x1a0 ;  /* 0x000001a01c067836 */ /* 0x000fe40000000000 */
[----:B------:R-:W-:Y:S01]  /*5340*/  IMAD.MOV R9, RZ, RZ, -R9 ;  /* 0x000000ffff097224 */ /* 0x000fe200078e0a09 */
[----:B------:R1:W-:Y:S01]  /*5350*/  STL [R1+0x310], R5 ;  /* 0x0003100501007387 */ /* 0x0003e20000100800 */
[--C-:B------:R-:W-:Y:S01]  /*5360*/  @!P0 IMAD.IADD R8, R8, 0x1, -R2.reuse ;  /* 0x0000000108088824 */ /* 0x100fe200078e0a02 */
[----:B------:R-:W-:Y:S01]  /*5370*/  IABS R18, R6 ;  /* 0x0000000600127213 */ /* 0x000fe20000000000 */
[----:B------:R-:W-:Y:S01]  /*5380*/  @!P3 IMAD.IADD R0, R0, 0x1, -R2 ;  /* 0x000000010000b824 */ /* 0x000fe200078e0a02 */
[----:B------:R-:W-:Y:S01]  /*5390*/  ISETP.GE.AND P3, PT, R6, RZ, PT ;  /* 0x000000ff0600720c */ /* 0x000fe20003f66270 */
[C---:B------:R-:W-:Y:S01]  /*53a0*/  IMAD R19, R2.reuse, R9, R16 ;  /* 0x0000000902137224 */ /* 0x040fe200078e0210 */
[----:B------:R-:W-:Y:S01]  /*53b0*/  ISETP.GE.AND P0, PT, R13, RZ, PT ;  /* 0x000000ff0d00720c */ /* 0x000fe20003f06270 */
[----:B------:R-:W-:Y:S01]  /*53c0*/  @!P6 IMAD.IADD R11, R11, 0x1, -R2 ;  /* 0x000000010b0be824 */ /* 0x000fe200078e0a02 */
[----:B------:R-:W-:Y:S01]  /*53d0*/  ISETP.GT.U32.AND P6, PT, R2, R0, PT ;  /* 0x000000000200720c */ /* 0x000fe20003fc4070 */
[----:B0-----:R-:W-:-:S02]  /*53e0*/  VIADD R10, R28, 0x19f ;  /* 0x0000019f1c0a7836 */ /* 0x001fc40000000000 */
[----:B-1----:R-:W-:Y:S02]  /*53f0*/  IMAD.MOV.U32 R5, RZ, RZ, R7 ;  /* 0x000000ffff057224 */ /* 0x002fe400078e0007 */
[----:B------:R-:W-:Y:S01]  /*5400*/  IMAD.HI.U32 R7, R3, R18, RZ ;  /* 0x0000001203077227 */ /* 0x000fe200078e00ff */
[----:B------:R-:W-:-:S03]  /*5410*/  IABS R14, R10 ;  /* 0x0000000a000e7213 */ /* 0x000fc60000000000 */
[----:B------:R-:W-:Y:S01]  /*5420*/  @!P1 IMAD.MOV R5, RZ, RZ, -R5 ;  /* 0x000000ffff059224 */ /* 0x000fe200078e0a05 */
[----:B------:R-:W-:Y:S01]  /*5430*/  ISETP.GT.U32.AND P1, PT, R2, R11, PT ;  /* 0x0000000b0200720c */ /* 0x000fe20003f24070 */
[----:B------:R-:W-:Y:S02]  /*5440*/  IMAD.MOV R7, RZ, RZ, -R7 ;  /* 0x000000ffff077224 */ /* 0x000fe400078e0a07 */
[----:B------:R-:W-:Y:S01]  /*5450*/  VIADD R9, R28, 0x19e ;  /* 0x0000019e1c097836 */ /* 0x000fe20000000000 */
[----:B------:R0:W-:Y:S01]  /*5460*/  STL [R1+0x320], R5 ;  /* 0x0003200501007387 */ /* 0x0001e20000100800 */
[----:B------:R-:W-:Y:S02]  /*5470*/  IMAD R18, R2, R7, R18 ;  /* 0x0000000702127224 */ /* 0x000fe400078e0212 */
[----:B------:R-:W-:Y:S01]  /*5480*/  @!P6 IMAD.IADD R0, R0, 0x1, -R2 ;  /* 0x000000010000e824 */ /* 0x000fe200078e0a02 */
[----:B------:R-:W-:Y:S01]  /*5490*/  IABS R17, R9 ;  /* 0x0000000900117213 */ /* 0x000fe20000000000 */
[----:B------:R-:W-:Y:S01]  /*54a0*/  IMAD.HI.U32 R7, R3, R14, RZ ;  /* 0x0000000e03077227 */ /* 0x000fe200078e00ff */
[----:B------:R-:W-:-:S03]  /*54b0*/  ISETP.GT.U32.AND P6, PT, R2, R18, PT ;  /* 0x000000120200720c */ /* 0x000fc60003fc4070 */
[----:B------:R-:W-:Y:S01]  /*54c0*/  @!P1 IMAD.IADD R11, R11, 0x1, -R2 ;  /* 0x000000010b0b9824 */ /* 0x000fe200078e0a02 */
[----:B------:R-:W-:Y:S01]  /*54d0*/  ISETP.GE.AND P1, PT, R10, RZ, PT ;  /* 0x000000ff0a00720c */ /* 0x000fe20003f26270 */
[----:B0-----:R-:W-:Y:S02]  /*54e0*/  IMAD.MOV.U32 R5, RZ, RZ, R8 ;  /* 0x000000ffff057224 */ /* 0x001fe400078e0008 */
[----:B------:R-:W-:-:S04]  /*54f0*/  IMAD.HI.U32 R8, R3, R17, RZ ;  /* 0x0000001103087227 */ /* 0x000fc800078e00ff */
[----:B------:R-:W-:Y:S01]  /*5500*/  @!P4 IMAD.MOV R5, RZ, RZ, -R5 ;  /* 0x000000ffff05c224 */ /* 0x000fe200078e0a05 */
[----:B------:R-:W-:Y:S01]  /*5510*/  ISETP.GT.U32.AND P4, PT, R2, R19, PT ;  /* 0x000000130200720c */ /* 0x000fe20003f84070 */
[----:B------:R-:W-:Y:S02]  /*5520*/  IMAD.MOV R10, RZ, RZ, -R7 ;  /* 0x000000ffff0a7224 */ /* 0x000fe400078e0a07 */
[----:B------:R-:W-:Y:S01]  /*5530*/  VIADD R6, R28, 0x19d ;  /* 0x0000019d1c067836 */ /* 0x000fe20000000000 */
[----:B------:R0:W-:Y:S01]  /*5540*/  STL [R1+0x33c], R5 ;  /* 0x00033c0501007387 */ /* 0x0001e20000100800 */
[----:B------:R-:W-:Y:S02]  /*5550*/  IMAD.MOV R8, RZ, RZ, -R8 ;  /* 0x000000ffff087224 */ /* 0x000fe400078e0a08 */
[----:B------:R-:W-:Y:S01]  /*5560*/  IMAD R14, R2, R10, R14 ;  /* 0x0000000a020e7224 */ /* 0x000fe200078e020e */
[----:B------:R-:W-:Y:S01]  /*5570*/  IABS R16, R6 ;  /* 0x0000000600107213 */ /* 0x000fe20000000000 */
[----:B------:R-:W-:-:S02]  /*5580*/  @!P6 IMAD.IADD R18, R18, 0x1, -R2 ;  /* 0x000000011212e824 */ /* 0x000fc400078e0a02 */
[C---:B------:R-:W-:Y:S02]  /*5590*/  IMAD R17, R2.reuse, R8, R17 ;  /* 0x0000000802117224 */ /* 0x040fe400078e0211 */
[----:B------:R-:W-:Y:S01]  /*55a0*/  @!P4 IMAD.IADD R19, R19, 0x1, -R2 ;  /* 0x000000011313c824 */ /* 0x000fe200078e0a02 */
[----:B------:R-:W-:Y:S01]  /*55b0*/  ISETP.GT.U32.AND P6, PT, R2, R18, PT ;  /* 0x000000120200720c */ /* 0x000fe20003fc4070 */
[----:B0-----:R-:W-:Y:S01]  /*55c0*/  IMAD.MOV.U32 R5, RZ, RZ, R0 ;  /* 0x000000ffff057224 */ /* 0x001fe200078e0000 */
[----:B------:R-:W-:Y:S01]  /*55d0*/  ISETP.GE.AND P4, PT, R9, RZ, PT ;  /* 0x000000ff0900720c */ /* 0x000fe20003f86270 */
[----:B------:R-:W-:-:S04]  /*55e0*/  IMAD.HI.U32 R7, R3, R16, RZ ;  /* 0x0000001003077227 */ /* 0x000fc800078e00ff */
        /* <DEDUP_REMOVED lines=8> */
[----:B------:R-:W-:Y:S01]  /*5670*/  VIADD R0, R28, 0x19b ;  /* 0x0000019b1c007836 */ /* 0x000fe20000000000 */
[----:B------:R-:W-:Y:S01]  /*5680*/  ISETP.GT.U32.AND P6, PT, R2, R16, PT ;  /* 0x000000100200720c */ /* 0x000fe20003fc4070 */
[----:B------:R-:W-:-:S02]  /*5690*/  VIADD R13, R28, 0x199 ;  /* 0x000001991c0d7836 */ /* 0x000fc40000000000 */
[----:B------:R-:W-:Y:S01]  /*56a0*/  @!P5 IMAD.IADD R19, R19, 0x1, -R2 ;  /* 0x000000011313d824 */ /* 0x000fe200078e0a02 */
[----:B------:R-:W-:Y:S01]  /*56b0*/  ISETP.GT.U32.AND P5, PT, R2, R17, PT ;  /* 0x000000110200720c */ /* 0x000fe20003fa4070 */
[----:B0-----:R-:W-:Y:S01]  /*56c0*/  IMAD.MOV.U32 R5, RZ, RZ, R11 ;  /* 0x000000ffff057224 */ /* 0x001fe200078e000b */
[----:B------:R-:W-:Y:S01]  /*56d0*/  IABS R9, R0 ;  /* 0x0000000000097213 */ /* 0x000fe20000000000 */
[----:B------:R-:W-:Y:S01]  /*56e0*/  IMAD.HI.U32 R15, R3, R12, RZ ;  /* 0x0000000c030f7227 */ /* 0x000fe200078e00ff */
[----:B------:R-:W-:-:S03]  /*56f0*/  IABS R7, R13 ;  /* 0x0000000d00077213 */ /* 0x000fc60000000000 */
[----:B------:R-:W-:Y:S01]  /*5700*/  @!P2 IMAD.MOV R5, RZ, RZ, -R5 ;  /* 0x000000ffff05a224 */ /* 0x000fe200078e0a05 */
[----:B------:R-:W-:Y:S01]  /*5710*/  ISETP.GT.U32.AND P2, PT, R2, R14, PT ;  /* 0x0000000e0200720c */ /* 0x000fe20003f44070 */
[----:B------:R-:W-:Y:S02]  /*5720*/  IMAD.MOV R15, RZ, RZ, -R15 ;  /* 0x000000ffff0f7224 */ /* 0x000fe400078e0a0f */
[--C-:B------:R-:W-:Y:S01]  /*5730*/  @!P6 IMAD.IADD R16, R16, 0x1, -R2.reuse ;  /* 0x000000011010e824 */ /* 0x100fe200078e0a02 */
[----:B------:R0:W-:Y:S01]  /*5740*/  STL [R1+0x3a8], R5 ;  /* 0x0003a80501007387 */ /* 0x0001e20000100800 */
[----:B------:R-:W-:Y:S02]  /*5750*/  @!P5 IMAD.IADD R17, R17, 0x1, -R2 ;  /* 0x000000011111d824 */ /* 0x000fe400078e0a02 */
[C---:B------:R-:W-:Y:S02]  /*5760*/  IMAD R12, R2.reuse, R15, R12 ;  /* 0x0000000f020c7224 */ /* 0x040fe400078e020c */
[----:B------:R-:W-:Y:S01]  /*5770*/  IMAD.MOV.U32 R20, RZ, RZ, R19 ;  /* 0x000000ffff147224 */ /* 0x000fe200078e0013 */
[----:B------:R-:W-:Y:S01]  /*5780*/  ISETP.GT.U32.AND P6, PT, R2, R17, PT ;  /* 0x000000110200720c */ /* 0x000fe20003fc4070 */
[----:B------:R-:W-:-:S02]  /*5790*/  VIADD R11, R28, 0x19a ;  /* 0x0000019a1c0b7836 */ /* 0x000fc40000000000 */
[----:B------:R-:W-:Y:S01]  /*57a0*/  @!P2 IMAD.IADD R14, R14, 0x1, -R2 ;  /* 0x000000010e0ea824 */ /* 0x000fe200078e0a02 */
[----:B------:R-:W-:Y:S01]  /*57b0*/  ISETP.GE.AND P2, PT, R6, RZ, PT ;  /* 0x000000ff0600720c */ /* 0x000fe20003f46270 */
[C---:B------:R-:W-:Y:S01]  /*57c0*/  IMAD.HI.U32 R6, R3.reuse, R9, RZ ;  /* 0x0000000903067227 */ /* 0x040fe200078e00ff */
[----:B------:R-:W-:Y:S02]  /*57d0*/  IABS R8, R11 ;  /* 0x0000000b00087213 */ /* 0x000fe40000000000 */
[C---:B------:R-:W-:Y:S01]  /*57e0*/  ISETP.GT.U32.AND P5, PT, R2.reuse, R14, PT ;  /* 0x0000000e0200720c */ /* 0x040fe20003fa4070 */
[----:B------:R-:W-:Y:S02]  /*57f0*/  IMAD.MOV R6, RZ, RZ, -R6 ;  /* 0x000000ffff067224 */ /* 0x000fe400078e0a06 */
[----:B0-----:R-:W-:Y:S02]  /*5800*/  IMAD.MOV.U32 R5, RZ, RZ, R18 ;  /* 0x000000ffff057224 */ /* 0x001fe400078e0012 */
[----:B------:R-:W-:Y:S01]  /*5810*/  @!P0 IMAD.MOV R20, RZ, RZ, -R20 ;  /* 0x000000ffff148224 */ /* 0x000fe200078e0a14 */
[----:B------:R-:W-:Y:S01]  /*5820*/  ISETP.GT.U32.AND P0, PT, R2, R16, PT ;  /* 0x000000100200720c */ /* 0x000fe20003f04070 */
[----:B------:R-:W-:Y:S01]  /*5830*/  @!P3 IMAD.MOV R5, RZ, RZ, -R5 ;  /* 0x000000ffff05b224 */ /* 0x000fe200078e0a05 */
[----:B------:R-:W-:Y:S01]  /*5840*/  ISETP.GE.AND P3, PT, R10, RZ, PT ;  /* 0x000000ff0a00720c */ /* 0x000fe20003f66270 */
[----:B------:R-:W-:Y:S01]  /*5850*/  IMAD R9, R2, R6, R9 ;  /* 0x0000000602097224 */ /* 0x000fe200078e0209 */
[----:B------:R-:W-:Y:S01]  /*5860*/  STL [R1+0x3a4], R20 ;  /* 0x0003a41401007387 */ /* 0x000fe20000100800 */
[----:B------:R-:W-:-:S03]  /*5870*/  IMAD.HI.U32 R10, R3, R7, RZ ;  /* 0x00000007030a7227 */ /* 0x000fc600078e00ff */
[----:B------:R0:W-:Y:S01]  /*5880*/  STL [R1+0x3ac], R5 ;  /* 0x0003ac0501007387 */ /* 0x0001e20000100800 */
[--C-:B------:R-:W-:Y:S01]  /*5890*/  @!P5 IMAD.IADD R14, R14, 0x1, -R2.reuse ;  /* 0x000000010e0ed824 */ /* 0x100fe200078e0a02 */
[C---:B------:R-:W-:Y:S01]  /*58a0*/  ISETP.GT.U32.AND P5, PT, R2.reuse, R12, PT ;  /* 0x0000000c0200720c */ /* 0x040fe20003fa4070 */
[----:B------:R-:W-:Y:S01]  /*58b0*/  @!P6 IMAD.IADD R17, R17, 0x1, -R2 ;  /* 0x000000011111e824 */ /* 0x000fe200078e0a02 */
[----:B------:R-:W-:Y:S01]  /*58c0*/  ISETP.GT.U32.AND P6, PT, R2, R9, PT ;  /* 0x000000090200720c */ /* 0x000fe20003fc4070 */
[----:B------:R-:W-:Y:S02]  /*58d0*/  IMAD.MOV R10, RZ, RZ, -R10 ;  /* 0x000000ffff0a7224 */ /* 0x000fe400078e0a0a */
[----:B------:R-:W-:Y:S02]  /*58e0*/  VIADD R6, R28, 0x198 ;  /* 0x000001981c067836 */ /* 0x000fe40000000000 */
[----:B------:R-:W-:Y:S02]  /*58f0*/  IMAD R7, R2, R10, R7 ;  /* 0x0000000a02077224 */ /* 0x000fe400078e0207 */
[----:B0-----:R-:W-:-:S02]  /*5900*/  IMAD.MOV.U32 R5, RZ, RZ, R14 ;  /* 0x000000ffff057224 */ /* 0x001fc400078e000e */
[--C-:B------:R-:W-:Y:S01]  /*5910*/  @!P0 IMAD.IADD R16, R16, 0x1, -R2.reuse ;  /* 0x0000000110108824 */ /* 0x100fe200078e0a02 */
[----:B------:R-:W-:Y:S01]  /*5920*/  ISETP.GE.AND P0, PT, R0, RZ, PT ;  /* 0x000000ff0000720c */ /* 0x000fe20003f06270 */
[--C-:B------:R-:W-:Y:S01]  /*5930*/  @!P5 IMAD.IADD R12, R12, 0x1, -R2.reuse ;  /* 0x000000010c0cd824 */ /* 0x100fe200078e0a02 */
[----:B------:R-:W-:Y:S01]  /*5940*/  IABS R0, R6 ;  /* 0x0000000600007213 */ /* 0x000fe20000000000 */
[----:B------:R-:W-:Y:S02]  /*5950*/  @!P1 IMAD.MOV R5, RZ, RZ, -R5 ;  /* 0x000000ffff059224 */ /* 0x000fe400078e0a05 */
[----:B------:R-:W-:Y:S01]  /*5960*/  @!P4 IMAD.MOV R17, RZ, RZ, -R17 ;  /* 0x000000ffff11c224 */ /* 0x000fe200078e0a11 */
[C---:B------:R-:W-:Y:S01]  /*5970*/  ISETP.GT.U32.AND P1, PT, R2.reuse, R12, PT ;  /* 0x0000000c0200720c */ /* 0x040fe20003f24070 */
[----:B------:R-:W-:Y:S01]  /*5980*/  IMAD.HI.U32 R15, R3, R8, RZ ;  /* 0x00000008030f7227 */ /* 0x000fe200078e00ff */
[----:B------:R-:W-:Y:S01]  /*5990*/  ISETP.GT.U32.AND P4, PT, R2, R7, PT ;  /* 0x000000070200720c */ /* 0x000fe20003f84070 */
[----:B------:R0:W-:Y:S02]  /*59a0*/  STL [R1+0x4e0], R5 ;  /* 0x0004e00501007387 */ /* 0x0001e40000100800 */
[----:B------:R-:W-:-:S02]  /*59b0*/  @!P6 IMAD.IADD R9, R9, 0x1, -R2 ;  /* 0x000000010909e824 */ /* 0x000fc400078e0a02 */
[----:B------:R-:W-:Y:S01]  /*59c0*/  IMAD.MOV R15, RZ, RZ, -R15 ;  /* 0x000000ffff0f7224 */ /* 0x000fe200078e0a0f */
[----:B------:R-:W-:Y:S01]  /*59d0*/  STL [R1+0x3dc], R17 ;  /* 0x0003dc1101007387 */ /* 0x000fe20000100800 */
[----:B------:R-:W-:Y:S01]  /*59e0*/  VIADD R10, R28, 0x197 ;  /* 0x000001971c0a7836 */ /* 0x000fe20000000000 */
[C---:B------:R-:W-:Y:S01]  /*59f0*/  ISETP.GT.U32.AND P6, PT, R2.reuse, R9, PT ;  /* 0x000000090200720c */ /* 0x040fe20003fc4070 */
[C---:B------:R-:W-:Y:S02]  /*5a00*/  IMAD R8, R2.reuse, R15, R8 ;  /* 0x0000000f02087224 */ /* 0x040fe400078e0208 */
[----:B0-----:R-:W-:Y:S01]  /*5a10*/  IMAD.MOV.U32 R5, RZ, RZ, R16 ;  /* 0x000000ffff057224 */ /* 0x001fe200078e0010 */
[----:B------:R-:W-:Y:S01]  /*5a20*/  IABS R15, R10 ;  /* 0x0000000a000f7213 */ /* 0x000fe20000000000 */
[----:B------:R-:W-:Y:S01]  /*5a30*/  IMAD.HI.U32 R14, R3, R0, RZ ;  /* 0x00000000030e7227 */ /* 0x000fe200078e00ff */
[----:B------:R-:W-:-:S03]  /*5a40*/  ISETP.GT.U32.AND P5, PT, R2, R8, PT ;  /* 0x000000080200720c */ /* 0x000fc60003fa4070 */
[----:B------:R-:W-:Y:S01]  /*5a50*/  @!P2 IMAD.MOV R5, RZ, RZ, -R5 ;  /* 0x000000ffff05a224 */ /* 0x000fe200078e0a05 */
[----:B------:R-:W-:Y:S01]  /*5a60*/  ISETP.GE.AND P2, PT, R11, RZ, PT ;  /* 0x000000ff0b00720c */ /* 0x000fe20003f46270 */
[----:B------:R-:W-:Y:S01]  /*5a70*/  @!P1 IMAD.IADD R12, R12, 0x1, -R2 ;  /* 0x000000010c0c9824 */ /* 0x000fe200078e0a02 */
[----:B------:R-:W-:Y:S01]  /*5a80*/  ISETP.GE.AND P1, PT, R13, RZ, PT ;  /* 0x000000ff0d00720c */ /* 0x000fe20003f26270 */
[----:B------:R-:W-:Y:S01]  /*5a90*/  IMAD.MOV R14, RZ, RZ, -R14 ;  /* 0x000000ffff0e7224 */ /* 0x000fe200078e0a0e */
[----:B------:R0:W-:Y:S01]  /*5aa0*/  STL [R1+0x408], R5 ;  /* 0x0004080501007387 */ /* 0x0001e20000100800 */
[----:B------:R-:W-:Y:S01]  /*5ab0*/  @!P4 IMAD.IADD R7, R7, 0x1, -R2 ;  /* 0x000000010707c824 */ /* 0x000fe200078e0a02 */
[----:B------:R-:W-:Y:S01]  /*5ac0*/  ISETP.GE.AND P4, PT, R6, RZ, PT ;  /* 0x000000ff0600720c */ /* 0x000fe20003f86270 */
[----:B------:R-:W-:Y:S02]  /*5ad0*/  IMAD.MOV.U32 R11, RZ, RZ, R15 ;  /* 0x000000ffff0b7224 */ /* 0x000fe400078e000f */
[----:B------:R-:W-:-:S02]  /*5ae0*/  IMAD R0, R2, R14, R0 ;  /* 0x0000000e02007224 */ /* 0x000fc400078e0200 */
[----:B------:R-:W-:-:S04]  /*5af0*/  IMAD.HI.U32 R13, R3, R11, RZ ;  /* 0x0000000b030d7227 */ /* 0x000fc800078e00ff */
[----:B0-----:R-:W-:Y:S02]  /*5b00*/  IMAD.MOV.U32 R5, RZ, RZ, R12 ;  /* 0x000000ffff057224 */ /* 0x001fe400078e000c */
[--C-:B------:R-:W-:Y:S01]  /*5b10*/  @!P6 IMAD.IADD R9, R9, 0x1, -R2.reuse ;  /* 0x000000010909e824 */ /* 0x100fe200078e0a02 */
[C---:B------:R-:W-:Y:S01]  /*5b20*/  ISETP.GT.U32.AND P6, PT, R2.reuse, R0, PT ;  /* 0x000000000200720c */ /* 0x040fe20003fc4070 */
[----:B------:R-:W-:Y:S01]  /*5b30*/  @!P3 IMAD.MOV R5, RZ, RZ, -R5 ;  /* 0x000000ffff05b224 */ /* 0x000fe200078e0a05 */
[----:B------:R-:W-:Y:S01]  /*5b40*/  ISETP.GT.U32.AND P3, PT, R2, R7, PT ;  /* 0x000000070200720c */ /* 0x000fe20003f64070 */
[----:B------:R-:W-:Y:S02]  /*5b50*/  IMAD.MOV R13, RZ, RZ, -R13 ;  /* 0x000000ffff0d7224 */ /* 0x000fe400078e0a0d */
[----:B------:R-:W-:Y:S01]  /*5b60*/  @!P5 IMAD.IADD R8, R8, 0x1, -R2 ;  /* 0x000000010808d824 */ /* 0x000fe200078e0a02 */
[----:B------:R0:W-:Y:S01]  /*5b70*/  STL [R1+0x40c], R5 ;  /* 0x00040c0501007387 */ /* 0x0001e20000100800 */
[----:B------:R-:W-:-:S02]  /*5b80*/  IMAD R6, R2, R13, R11 ;  /* 0x0000000d02067224 */ /* 0x000fc400078e020b */
[----:B------:R-:W-:Y:S01]  /*5b90*/  VIADD R15, R28, 0x196 ;  /* 0x000001961c0f7836 */ /* 0x000fe20000000000 */
[----:B------:R-:W-:Y:S01]  /*5ba0*/  ISETP.GT.U32.AND P5, PT, R2, R8, PT ;  /* 0x000000080200720c */ /* 0x000fe20003fa4070 */
[----:B------:R-:W-:Y:S02]  /*5bb0*/  VIADD R12, R28, 0x195 ;  /* 0x000001951c0c7836 */ /* 0x000fe40000000000 */
[--C-:B------:R-:W-:Y:S02]  /*5bc0*/  @!P6 IMAD.IADD R0, R0, 0x1, -R2.reuse ;  /* 0x000000010000e824 */ /* 0x100fe400078e0a02 */
[----:B------:R-:W-:Y:S01]  /*5bd0*/  @!P3 IMAD.IADD R7, R7, 0x1, -R2 ;  /* 0x000000010707b824 */ /* 0x000fe200078e0a02 */
[C---:B------:R-:W-:Y:S01]  /*5be0*/  ISETP.GT.U32.AND P3, PT, R2.reuse, R6, PT ;  /* 0x000000060200720c */ /* 0x040fe20003f64070 */
[----:B0-----:R-:W-:Y:S01]  /*5bf0*/  IMAD.MOV.U32 R5, RZ, RZ, R9 ;  /* 0x000000ffff057224 */ /* 0x001fe200078e0009 */
[----:B------:R-:W-:Y:S01]  /*5c00*/  ISETP.GT.U32.AND P6, PT, R2, R0, PT ;  /* 0x000000000200720c */ /* 0x000fe20003fc4070 */
[----:B------:R-:W-:-:S02]  /*5c10*/  VIADD R9, R28, 0x194 ;  /* 0x000001941c097836 */ /* 0x000fc40000000000 */
[----:B------:R-:W-:Y:S01]  /*5c20*/  @!P0 IMAD.MOV R5, RZ, RZ, -R5 ;  /* 0x000000ffff058224 */ /* 0x000fe200078e0a05 */
[----:B------:R-:W-:Y:S01]  /*5c30*/  ISETP.GE.AND P0, PT, R15, RZ, PT ;  /* 0x000000ff0f00720c */ /* 0x000fe20003f06270 */
[----:B------:R-:W-:Y:S01]  /*5c40*/  @!P5 IMAD.IADD R8, R8, 0x1, -R2 ;  /* 0x000000010808d824 */ /* 0x000fe200078e0a02 */
[----:B------:R-:W-:Y:S01]  /*5c50*/  IABS R15, R15 ;  /* 0x0000000f000f7213 */ /* 0x000fe20000000000 */
[----:B------:R-:W-:Y:S01]  /*5c60*/  VIADD R11, R28, 0x193 ;  /* 0x000001931c0b7836 */ /* 0x000fe20000000000 */
[----:B------:R0:W-:Y:S01]  /*5c70*/  STL [R1+0x410], R5 ;  /* 0x0004100501007387 */ /* 0x0001e20000100800 */
[----:B------:R-:W-:Y:S01]  /*5c80*/  ISETP.GE.AND P5, PT, R10, RZ, PT ;  /* 0x000000ff0a00720c */ /* 0x000fe20003fa6270 */
[----:B------:R-:W-:Y:S01]  /*5c90*/  @!P2 IMAD.MOV R8, RZ, RZ, -R8 ;  /* 0x000000ffff08a224 */ /* 0x000fe200078e0a08 */
[----:B------:R-:W-:Y:S01]  /*5ca0*/  ISETP.GE.AND P2, PT, R12, RZ, PT ;  /* 0x000000ff0c00720c */ /* 0x000fe20003f46270 */
[----:B------:R-:W-:Y:S01]  /*5cb0*/  @!P3 IMAD.IADD R6, R6, 0x1, -R2 ;  /* 0x000000010606b824 */ /* 0x000fe200078e0a02 */
[----:B------:R-:W-:Y:S01]  /*5cc0*/  IABS R12, R12 ;  /* 0x0000000c000c7213 */ /* 0x000fe20000000000 */
[----:B------:R-:W-:Y:S01]  /*5cd0*/  IMAD.HI.U32 R10, R3, R15, RZ ;  /* 0x0000000f030a7227 */ /* 0x000fe200078e00ff */
[----:B------:R1:W-:Y:S02]  /*5ce0*/  STL [R1+0x414], R8 ;  /* 0x0004140801007387 */ /* 0x0003e40000100800 */
[----:B------:R-:W-:Y:S01]  /*5cf0*/  ISETP.GT.U32.AND P3, PT, R2, R6, PT ;  /* 0x000000060200720c */ /* 0x000fe20003f64070 */
[----:B0-----:R-:W-:-:S02]  /*5d00*/  IMAD.MOV.U32 R5, RZ, RZ, R7 ;  /* 0x000000ffff057224 */ /* 0x001fc400078e0007 */
[----:B------:R-:W-:Y:S01]  /*5d10*/  @!P6 IMAD.IADD R0, R0, 0x1, -R2 ;  /* 0x000000010000e824 */ /* 0x000fe200078e0a02 */
[----:B------:R-:W-:Y:S01]  /*5d20*/  ISETP.GE.AND P6, PT, R11, RZ, PT ;  /* 0x000000ff0b00720c */ /* 0x000fe20003fc6270 */
[----:B------:R-:W-:Y:S01]  /*5d30*/  @!P1 IMAD.MOV R5, RZ, RZ, -R5 ;  /* 0x000000ffff059224 */ /* 0x000fe200078e0a05 */
[----:B------:R-:W-:Y:S01]  /*5d40*/  ISETP.GE.AND P1, PT, R9, RZ, PT ;  /* 0x000000ff0900720c */ /* 0x000fe20003f26270 */
[----:B------:R-:W-:Y:S01]  /*5d50*/  IMAD.MOV R10, RZ, RZ, -R10 ;  /* 0x000000ffff0a7224 */ /* 0x000fe200078e0a0a */
[----:B------:R-:W-:Y:S01]  /*5d60*/  IABS R9, R9 ;  /* 0x0000000900097213 */ /* 0x000fe20000000000 */
[C---:B-1----:R-:W-:Y:S01]  /*5d70*/  IMAD.HI.U32 R8, R3.reuse, R12, RZ ;  /* 0x0000000c03087227 */ /* 0x042fe200078e00ff */
[----:B------:R0:W-:Y:S01]  /*5d80*/  STL [R1+0x418], R5 ;  /* 0x0004180501007387 */ /* 0x0001e20000100800 */
[----:B------:R-:W-:Y:S02]  /*5d90*/  IABS R11, R11 ;  /* 0x0000000b000b7213 */ /* 0x000fe40000000000 */
[----:B------:R-:W-:-:S04]  /*5da0*/  IMAD.HI.U32 R7, R3, R9, RZ ;  /* 0x0000000903077227 */ /* 0x000fc800078e00ff */
[----:B------:R-:W-:Y:S02]  /*5db0*/  IMAD R15, R2, R10, R15 ;  /* 0x0000000a020f7224 */ /* 0x000fe400078e020f */
[----:B------:R-:W-:Y:S02]  /*5dc0*/  IMAD.MOV R7, RZ, RZ, -R7 ;  /* 0x000000ffff077224 */ /* 0x000fe400078e0a07 */
[----:B0-----:R-:W-:Y:S02]  /*5dd0*/  IMAD.MOV.U32 R5, RZ, RZ, R0 ;  /* 0x000000ffff057224 */ /* 0x001fe400078e0000 */
[----:B------:R-:W-:Y:S02]  /*5de0*/  @!P3 IMAD.IADD R6, R6, 0x1, -R2 ;  /* 0x000000010606b824 */ /* 0x000fe400078e0a02 */
[----:B------:R-:W-:Y:S01]  /*5df0*/  @!P4 IMAD.MOV R5, RZ, RZ, -R5 ;  /* 0x000000ffff05c224 */ /* 0x000fe200078e0a05 */
[C---:B------:R-:W-:Y:S01]  /*5e00*/  ISETP.GT.U32.AND P4, PT, R2.reuse, R15, PT ;  /* 0x0000000f0200720c */ /* 0x040fe20003f84070 */
[----:B------:R-:W-:-:S02]  /*5e10*/  IMAD R9, R2, R7, R9 ;  /* 0x0000000702097224 */ /* 0x000fc400078e0209 */
[----:B------:R-:W-:Y:S01]  /*5e20*/  IMAD.MOV R8, RZ, RZ, -R8 ;  /* 0x000000ffff087224 */ /* 0x000fe200078e0a08 */
[----:B------:R0:W-:Y:S01]  /*5e30*/  STL [R1+0x41c], R5 ;  /* 0x00041c0501007387 */ /* 0x0001e20000100800 */
[----:B------:R-:W-:Y:S02]  /*5e40*/  VIADD R14, R28, 0x191 ;  /* 0x000001911c0e7836 */ /* 0x000fe40000000000 */
[C---:B------:R-:W-:Y:S02]  /*5e50*/  IMAD R12, R2.reuse, R8, R12 ;  /* 0x00000008020c7224 */ /* 0x040fe400078e020c */
[----:B------:R-:W-:Y:S01]  /*5e60*/  IMAD.HI.U32 R0, R3, R11, RZ ;  /* 0x0000000b03007227 */ /* 0x000fe200078e00ff */
[----:B------:R-:W-:Y:S02]  /*5e70*/  IABS R17, R14 ;  /* 0x0000000e00117213 */ /* 0x000fe40000000000 */
[----:B------:R-:W-:Y:S01]  /*5e80*/  ISETP.GT.U32.AND P3, PT, R2, R12, PT ;  /* 0x0000000c0200720c */ /* 0x000fe20003f64070 */
[----:B------:R-:W-:-:S02]  /*5e90*/  @!P4 IMAD.IADD R15, R15, 0x1, -R2 ;  /* 0x000000010f0fc824 */ /* 0x000fc400078e0a02 */
[----:B0-----:R-:W-:Y:S02]  /*5ea0*/  IMAD.MOV.U32 R5, RZ, RZ, R6 ;  /* 0x000000ffff057224 */ /* 0x001fe400078e0006 */
[----:B------:R-:W-:Y:S01]  /*5eb0*/  IMAD.MOV R0, RZ, RZ, -R0 ;  /* 0x000000ffff007224 */ /* 0x000fe200078e0a00 */
[C---:B------:R-:W-:Y:S01]  /*5ec0*/  ISETP.GT.U32.AND P4, PT, R2.reuse, R15, PT ;  /* 0x0000000f0200720c */ /* 0x040fe20003f84070 */
[----:B------:R-:W-:Y:S01]  /*5ed0*/  @!P5 IMAD.MOV R5, RZ, RZ, -R5 ;  /* 0x000000ffff05d224 */ /* 0x000fe200078e0a05 */
[----:B------:R-:W-:Y:S01]  /*5ee0*/  ISETP.GT.U32.AND P5, PT, R2, R9, PT ;  /* 0x000000090200720c */ /* 0x000fe20003fa4070 */
[----:B------:R-:W-:Y:S02]  /*5ef0*/  VIADD R19, R28, 0x192 ;  /* 0x000001921c137836 */ /* 0x000fe40000000000 */
[----:B------:R-:W-:Y:S01]  /*5f00*/  IMAD R11, R2, R0, R11 ;  /* 0x00000000020b7224 */ /* 0x000fe200078e020b */
[----:B------:R0:W-:Y:S01]  /*5f10*/  STL [R1+0x420], R5 ;  /* 0x0004200501007387 */ /* 0x0001e20000100800 */
[----:B------:R-:W-:Y:S01]  /*5f20*/  IMAD.HI.U32 R8, R3, R17, RZ ;  /* 0x0000001103087227 */ /* 0x000fe200078e00ff */
[----:B------:R-:W-:-:S03]  /*5f30*/  IABS R7, R19 ;  /* 0x0000001300077213 */ /* 0x000fc60000000000 */
[----:B------:R-:W-:Y:S02]  /*5f40*/  @!P3 IMAD.IADD R12, R12, 0x1, -R2 ;  /* 0x000000010c0cb824 */ /* 0x000fe400078e0a02 */
[----:B------:R-:W-:Y:S02]  /*5f50*/  IMAD.MOV R8, RZ, RZ, -R8 ;  /* 0x000000ffff087224 */ /* 0x000fe400078e0a08 */
[--C-:B------:R-:W-:Y:S01]  /*5f60*/  @!P5 IMAD.IADD R9, R9, 0x1, -R2.reuse ;  /* 0x000000010909d824 */ /* 0x100fe200078e0a02 */
[C---:B------:R-:W-:Y:S01]  /*5f70*/  ISETP.GT.U32.AND P3, PT, R2.reuse, R12, PT ;  /* 0x0000000c0200720c */ /* 0x040fe20003f64070 */
[----:B------:R-:W-:Y:S01]  /*5f80*/  @!P4 IMAD.IADD R15, R15, 0x1, -R2 ;  /* 0x000000010f0fc824 */ /* 0x000fe200078e0a02 */
[C---:B------:R-:W-:Y:S01]  /*5f90*/  ISETP.GT.U32.AND P4, PT, R2.reuse, R11, PT ;  /* 0x0000000b0200720c */ /* 0x040fe20003f84070 */
[----:B------:R-:W-:Y:S01]  /*5fa0*/  IMAD.HI.U32 R13, R3, R7, RZ ;  /* 0x00000007030d7227 */ /* 0x000fe200078e00ff */
[----:B------:R-:W-:-:S03]  /*5fb0*/  ISETP.GT.U32.AND P5, PT, R2, R9, PT ;  /* 0x000000090200720c */ /* 0x000fc60003fa4070 */
[----:B------:R-:W-:Y:S02]  /*5fc0*/  IMAD R17, R2, R8, R17 ;  /* 0x0000000802117224 */ /* 0x000fe400078e0211 */
[----:B------:R-:W-:Y:S02]  /*5fd0*/  IMAD.MOV R13, RZ, RZ, -R13 ;  /* 0x000000ffff0d7224 */ /* 0x000fe400078e0a0d */
[----:B------:R-:W-:Y:S02]  /*5fe0*/  VIADD R0, R28, 0x190 ;  /* 0x000001901c007836 */ /* 0x000fe40000000000 */
[C---:B------:R-:W-:Y:S02]  /*5ff0*/  IMAD R7, R2.reuse, R13, R7 ;  /* 0x0000000d02077224 */ /* 0x040fe400078e0207 */
[----:B0-----:R-:W-:Y:S01]  /*6000*/  IMAD.MOV.U32 R5, RZ, RZ, R15 ;  /* 0x000000ffff057224 */ /* 0x001fe200078e000f */
[----:B------:R-:W-:Y:S01]  /*6010*/  IABS R10, R0 ;  /* 0x00000000000a7213 */ /* 0x000fe20000000000 */
[--C-:B------:R-:W-:Y:S01]  /*6020*/  @!P5 IMAD.IADD R9, R9, 0x1, -R2.reuse ;  /* 0x000000010909d824 */ /* 0x100fe200078e0a02 */
[----:B------:R-:W-:Y:S01]  /*6030*/  ISETP.GT.U32.AND P5, PT, R2, R17, PT ;  /* 0x000000110200720c */ /* 0x000fe20003fa4070 */
[--C-:B------:R-:W-:Y:S01]  /*6040*/  @!P4 IMAD.IADD R11, R11, 0x1, -R2.reuse ;  /* 0x000000010b0bc824 */ /* 0x100fe200078e0a02 */
[----:B------:R-:W-:Y:S01]  /*6050*/  ISETP.GE.AND P4, PT, R19, RZ, PT ;  /* 0x000000ff1300720c */ /* 0x000fe20003f86270 */
[----:B------:R-:W-:Y:S01]  /*6060*/  @!P3 IMAD.IADD R12, R12, 0x1, -R2 ;  /* 0x000000010c0cb824 */ /* 0x000fe200078e0a02 */
[----:B------:R-:W-:Y:S01]  /*6070*/  ISETP.GT.U32.AND P3, PT, R2, R7, PT ;  /* 0x000000070200720c */ /* 0x000fe20003f64070 */
[----:B------:R-:W-:-:S02]  /*6080*/  VIADD R6, R28, 0x18f ;  /* 0x0000018f1c067836 */ /* 0x000fc40000000000 */
[----:B------:R-:W-:Y:S02]  /*6090*/  VIADD R8, R28, 0x18e ;  /* 0x0000018e1c087836 */ /* 0x000fe40000000000 */
[----:B------:R-:W-:Y:S01]  /*60a0*/  @!P0 IMAD.MOV R5, RZ, RZ, -R5 ;  /* 0x000000ffff058224 */ /* 0x000fe200078e0a05 */
[----:B------:R-:W-:Y:S01]  /*60b0*/  ISETP.GT.U32.AND P0, PT, R2, R11, PT ;  /* 0x0000000b0200720c */ /* 0x000fe20003f04070 */
[----:B------:R-:W-:Y:S01]  /*60c0*/  IMAD.HI.U32 R18, R3, R10, RZ ;  /* 0x0000000a03127227 */ /* 0x000fe200078e00ff */
[----:B------:R-:W-:Y:S02]  /*60d0*/  IABS R16, R6 ;  /* 0x0000000600107213 */ /* 0x000fe40000000000 */
[----:B------:R-:W-:Y:S01]  /*60e0*/  IABS R15, R8 ;  /* 0x00000008000f7213 */ /* 0x000fe20000000000 */
[----:B------:R-:W-:Y:S01]  /*60f0*/  @!P5 IMAD.IADD R17, R17, 0x1, -R2 ;  /* 0x000000011111d824 */ /* 0x000fe200078e0a02 */
[----:B------:R0:W-:Y:S01]  /*6100*/  STL [R1+0x428], R5 ;  /* 0x0004280501007387 */ /* 0x0001e20000100800 */
[----:B------:R-:W-:-:S03]  /*6110*/  IMAD.HI.U32 R13, R3, R16, RZ ;  /* 0x00000010030d7227 */ /* 0x000fc600078e00ff */
[----:B------:R-:W-:Y:S01]  /*6120*/  ISETP.GT.U32.AND P5, PT, R2, R17, PT ;  /* 0x000000110200720c */ /* 0x000fe20003fa4070 */
[----:B------:R-:W-:Y:S02]  /*6130*/  IMAD.MOV R18, RZ, RZ, -R18 ;  /* 0x000000ffff127224 */ /* 0x000fe400078e0a12 */
[----:B------:R-:W-:Y:S01]  /*6140*/  @!P3 IMAD.IADD R7, R7, 0x1, -R2 ;  /* 0x000000010707b824 */ /* 0x000fe200078e0a02 */
[----:B------:R-:W-:Y:S01]  /*6150*/  ISETP.GE.AND P3, PT, R14, RZ, PT ;  /* 0x000000ff0e00720c */ /* 0x000fe20003f66270 */
[----:B------:R-:W-:Y:S02]  /*6160*/  IMAD.MOV R13, RZ, RZ, -R13 ;  /* 0x000000ffff0d7224 */ /* 0x000fe400078e0a0d */
[----:B0-----:R-:W-:Y:S02]  /*6170*/  IMAD.MOV.U32 R5, RZ, RZ, R12 ;  /* 0x000000ffff057224 */ /* 0x001fe400078e000c */
[----:B------:R-:W-:-:S04]  /*6180*/  IMAD.HI.U32 R12, R3, R15, RZ ;  /* 0x0000000f030c7227 */ /* 0x000fc800078e00ff */
[----:B------:R-:W-:Y:S01]  /*6190*/  @!P2 IMAD.MOV R5, RZ, RZ, -R5 ;  /* 0x000000ffff05a224 */ /* 0x000fe200078e0a05 */
[C---:B------:R-:W-:Y:S01]  /*61a0*/  ISETP.GT.U32.AND P2, PT, R2.reuse, R7, PT ;  /* 0x000000070200720c */ /* 0x040fe20003f44070 */
[C---:B------:R-:W-:Y:S02]  /*61b0*/  IMAD R10, R2.reuse, R18, R10 ;  /* 0x00000012020a7224 */ /* 0x040fe400078e020a */
[----:B------:R-:W-:Y:S01]  /*61c0*/  @!P0 IMAD.IADD R11, R11, 0x1, -R2 ;  /* 0x000000010b0b8824 */ /* 0x000fe200078e0a02 */
[----:B------:R0:W-:Y:S01]  /*61d0*/  STL [R1+0x42c], R5 ;  /* 0x00042c0501007387 */ /* 0x0001e20000100800 */
[----:B------:R-:W-:Y:S01]  /*61e0*/  IMAD.MOV R12, RZ, RZ, -R12 ;  /* 0x000000ffff0c7224 */ /* 0x000fe200078e0a0c */
[C---:B------:R-:W-:Y:S01]  /*61f0*/  ISETP.GT.U32.AND P0, PT, R2.reuse, R10, PT ;  /* 0x0000000a0200720c */ /* 0x040fe20003f04070 */
[C---:B------:R-:W-:Y:S02]  /*6200*/  IMAD R16, R2.reuse, R13, R16 ;  /* 0x0000000d02107224 */ /* 0x040fe400078e0210 */
[----:B------:R-:W-:-:S02]  /*6210*/  IMAD R15, R2, R12, R15 ;  /* 0x0000000c020f7224 */ /* 0x000fc400078e020f */
[--C-:B------:R-:W-:Y:S02]  /*6220*/  @!P5 IMAD.IADD R17, R17, 0x1, -R2.reuse ;  /* 0x000000011111d824 */ /* 0x100fe400078e0a02 */
[----:B------:R-:W-:Y:S01]  /*6230*/  @!P1 IMAD.MOV R9, RZ, RZ, -R9 ;  /* 0x000000ffff099224 */ /* 0x000fe200078e0a09 */
[----:B------:R-:W-:Y:S01]  /*6240*/  ISETP.GT.U32.AND P5, PT, R2, R15, PT ;  /* 0x0000000f0200720c */ /* 0x000fe20003fa4070 */
[----:B0-----:R-:W-:Y:S01]  /*6250*/  IMAD.MOV.U32 R5, RZ, RZ, R11 ;  /* 0x000000ffff057224 */ /* 0x001fe200078e000b */
[----:B------:R-:W-:Y:S01]  /*6260*/  ISETP.GE.AND P1, PT, R0, RZ, PT ;  /* 0x000000ff0000720c */ /* 0x000fe20003f26270 */
[----:B------:R-:W-:Y:S01]  /*6270*/  VIADD R0, R28, 0x18d ;  /* 0x0000018d1c007836 */ /* 0x000fe20000000000 */
[----:B------:R0:W-:Y:S01]  /*6280*/  STL [R1+0x430], R9 ;  /* 0x0004300901007387 */ /* 0x0001e20000100800 */
[----:B------:R-:W-:Y:S01]  /*6290*/  @!P6 IMAD.MOV R5, RZ, RZ, -R5 ;  /* 0x000000ffff05e224 */ /* 0x000fe200078e0a05 */
[----:B------:R-:W-:Y:S01]  /*62a0*/  ISETP.GT.U32.AND P6, PT, R2, R16, PT ;  /* 0x000000100200720c */ /* 0x000fe20003fc4070 */
[--C-:B------:R-:W-:Y:S01]  /*62b0*/  @!P2 IMAD.IADD R7, R7, 0x1, -R2.reuse ;  /* 0x000000010707a824 */ /* 0x100fe200078e0a02 */
[----:B------:R-:W-:Y:S01]  /*62c0*/  ISETP.GE.AND P2, PT, R6, RZ, PT ;  /* 0x000000ff0600720c */ /* 0x000fe20003f46270 */
[----:B------:R-:W-:Y:S01]  /*62d0*/  VIADD R6, R28, 0x18c ;  /* 0x0000018c1c067836 */ /* 0x000fe20000000000 */
[----:B------:R-:W-:Y:S01]  /*62e0*/  IABS R11, R0 ;  /* 0x00000000000b7213 */ /* 0x000fe20000000000 */
[--C-:B------:R-:W-:Y:S01]  /*62f0*/  @!P0 IMAD.IADD R10, R10, 0x1, -R2.reuse ;  /* 0x000000010a0a8824 */ /* 0x100fe200078e0a02 */
[----:B------:R1:W-:Y:S01]  /*6300*/  STL [R1+0x444], R5 ;  /* 0x0004440501007387 */ /* 0x0003e20000100800 */
[----:B------:R-:W-:Y:S01]  /*6310*/  ISETP.GE.AND P0, PT, R8, RZ, PT ;  /* 0x000000ff0800720c */ /* 0x000fe20003f06270 */
[----:B------:R-:W-:Y:S01]  /*6320*/  @!P5 IMAD.IADD R15, R15, 0x1, -R2 ;  /* 0x000000010f0fd824 */ /* 0x000fe200078e0a02 */
[----:B------:R-:W-:Y:S01]  /*6330*/  IABS R8, R6 ;  /* 0x0000000600087213 */ /* 0x000fe20000000000 */
[----:B0-----:R-:W-:-:S04]  /*6340*/  IMAD.HI.U32 R9, R3, R11, RZ ;  /* 0x0000000b03097227 */ /* 0x001fc800078e00ff */
[----:B------:R-:W-:Y:S01]  /*6350*/  @!P6 IMAD.IADD R16, R16, 0x1, -R2 ;  /* 0x000000011010e824 */ /* 0x000fe200078e0a02 */
[C---:B------:R-:W-:Y:S01]  /*6360*/  ISETP.GT.U32.AND P6, PT, R2.reuse, R10, PT ;  /* 0x0000000a0200720c */ /* 0x040fe20003fc4070 */
[----:B-1----:R-:W-:Y:S02]  /*6370*/  IMAD.MOV.U32 R5, RZ, RZ, R7 ;  /* 0x000000ffff057224 */ /* 0x002fe400078e0007 */
[----:B------:R-:W-:Y:S01]  /*6380*/  IMAD.MOV R9, RZ, RZ, -R9 ;  /* 0x000000ffff097224 */ /* 0x000fe200078e0a09 */
[C---:B------:R-:W-:Y:S01]  /*6390*/  ISETP.GT.U32.AND P5, PT, R2.reuse, R16, PT ;  /* 0x000000100200720c */ /* 0x040fe20003fa4070 */
[----:B------:R-:W-:Y:S01]  /*63a0*/  @!P4 IMAD.MOV R5, RZ, RZ, -R5 ;  /* 0x000000ffff05c224 */ /* 0x000fe200078e0a05 */
[----:B------:R-:W-:Y:S01]  /*63b0*/  ISETP.GT.U32.AND P4, PT, R2, R15, PT ;  /* 0x0000000f0200720c */ /* 0x000fe20003f84070 */
[----:B------:R-:W-:-:S03]  /*63c0*/  IMAD.HI.U32 R7, R3, R8, RZ ;  /* 0x0000000803077227 */ /* 0x000fc600078e00ff */
[----:B------:R0:W-:Y:S01]  /*63d0*/  STL [R1+0x448], R5 ;  /* 0x0004480501007387 */ /* 0x0001e20000100800 */
[----:B------:R-:W-:Y:S02]  /*63e0*/  IMAD R11, R2, R9, R11 ;  /* 0x00000009020b7224 */ /* 0x000fe400078e020b */
[----:B------:R-:W-:Y:S02]  /*63f0*/  IMAD.MOV R7, RZ, RZ, -R7 ;  /* 0x000000ffff077224 */ /* 0x000fe400078e0a07 */
[----:B------:R-:W-:Y:S01]  /*6400*/  @!P6 IMAD.IADD R10, R10, 0x1, -R2 ;  /* 0x000000010a0ae824 */ /* 0x000fe200078e0a02 */
[C---:B------:R-:W-:Y:S01]  /*6410*/  ISETP.GT.U32.AND P6, PT, R2.reuse, R11, PT ;  /* 0x0000000b0200720c */ /* 0x040fe20003fc4070 */
[----:B------:R-:W-:Y:S02]  /*6420*/  IMAD R8, R2, R7, R8 ;  /* 0x0000000702087224 */ /* 0x000fe400078e0208 */
[----:B------:R-:W-:Y:S02]  /*6430*/  VIADD R14, R28, 0x18b ;  /* 0x0000018b1c0e7836 */ /* 0x000fe40000000000 */
[--C-:B------:R-:W-:Y:S01]  /*6440*/  @!P4 IMAD.IADD R15, R15, 0x1, -R2.reuse ;  /* 0x000000010f0fc824 */ /* 0x100fe200078e0a02 */
[----:B------:R-:W-:Y:S01]  /*6450*/  ISETP.GT.U32.AND P4, PT, R2, R8, PT ;  /* 0x000000080200720c */ /* 0x000fe20003f84070 */
[----:B------:R-:W-:Y:S01]  /*6460*/  VIADD R12, R28, 0x18a ;  /* 0x0000018a1c0c7836 */ /* 0x000fe20000000000 */
[----:B------:R-:W-:Y:S01]  /*6470*/  IABS R13, R14 ;  /* 0x0000000e000d7213 */ /* 0x000fe20000000000 */
[----:B------:R-:W-:Y:S01]  /*6480*/  @!P5 IMAD.IADD R16, R16, 0x1, -R2 ;  /* 0x000000011010d824 */ /* 0x000fe200078e0a02 */
[----:B------:R-:W-:Y:S01]  /*6490*/  ISETP.GE.AND P5, PT, R0, RZ, PT ;  /* 0x000000ff0000720c */ /* 0x000fe20003fa6270 */
[----:B------:R-:W-:Y:S01]  /*64a0*/  VIADD R0, R28, 0x189 ;  /* 0x000001891c007836 */ /* 0x000fe20000000000 */
[----:B------:R-:W-:Y:S01]  /*64b0*/  IABS R19, R12 ;  /* 0x0000000c00137213 */ /* 0x000fe20000000000 */
[----:B------:R-:W-:-:S04]  /*64c0*/  IMAD.HI.U32 R7, R3, R13, RZ ;  /* 0x0000000d03077227 */ /* 0x000fc800078e00ff */
[----:B------:R-:W-:Y:S01]  /*64d0*/  @!P6 IMAD.IADD R11, R11, 0x1, -R2 ;  /* 0x000000010b0be824 */ /* 0x000fe200078e0a02 */
[----:B------:R-:W-:Y:S01]  /*64e0*/  ISETP.GE.AND P6, PT, R6, RZ, PT ;  /* 0x000000ff0600720c */ /* 0x000fe20003fc6270 */
[----:B------:R-:W-:-:S04]  /*64f0*/  IMAD.HI.U32 R9, R3, R19, RZ ;  /* 0x0000001303097227 */ /* 0x000fc800078e00ff */
[----:B------:R-:W-:Y:S02]  /*6500*/  IMAD.MOV R7, RZ, RZ, -R7 ;  /* 0x000000ffff077224 */ /* 0x000fe400078e0a07 */
[----:B------:R-:W-:Y:S01]  /*6510*/  @!P4 IMAD.IADD R8, R8, 0x1, -R2 ;  /* 0x000000010808c824 */ /* 0x000fe200078e0a02 */
[----:B------:R-:W-:Y:S01]  /*6520*/  ISETP.GT.U32.AND P4, PT, R2, R11, PT ;  /* 0x0000000b0200720c */ /* 0x000fe20003f84070 */
[----:B0-----:R-:W-:Y:S02]  /*6530*/  IMAD.MOV.U32 R5, RZ, RZ, R10 ;  /* 0x000000ffff057224 */ /* 0x001fe400078e000a */
[----:B------:R-:W-:Y:S02]  /*6540*/  IMAD.MOV R9, RZ, RZ, -R9 ;  /* 0x000000ffff097224 */ /* 0x000fe400078e0a09 */
[----:B------:R-:W-:Y:S02]  /*6550*/  VIADD R6, R28, 0x188 ;  /* 0x000001881c067836 */ /* 0x000fe40000000000 */
[C---:B------:R-:W-:Y:S01]  /*6560*/  IMAD R13, R2.reuse, R7, R13 ;  /* 0x00000007020d7224 */ /* 0x040fe200078e020d */
[----:B------:R-:W-:Y:S01]  /*6570*/  IABS R7, R0 ;  /* 0x0000000000077213 */ /* 0x000fe20000000000 */
[----:B------:R-:W-:Y:S01]  /*6580*/  @!P3 IMAD.MOV R17, RZ, RZ, -R17 ;  /* 0x000000ffff11b224 */ /* 0x000fe200078e0a11 */
[C---:B------:R-:W-:Y:S01]  /*6590*/  ISETP.GT.U32.AND P3, PT, R2.reuse, R8, PT ;  /* 0x000000080200720c */ /* 0x040fe20003f64070 */
[----:B------:R-:W-:Y:S01]  /*65a0*/  @!P1 IMAD.MOV R5, RZ, RZ, -R5 ;  /* 0x000000ffff059224 */ /* 0x000fe200078e0a05 */
[C---:B------:R-:W-:Y:S01]  /*65b0*/  ISETP.GT.U32.AND P1, PT, R2.reuse, R13, PT ;  /* 0x0000000d0200720c */ /* 0x040fe20003f24070 */
[C---:B------:R-:W-:Y:S01]  /*65c0*/  IMAD R19, R2.reuse, R9, R19 ;  /* 0x0000000902137224 */ /* 0x040fe200078e0213 */
[----:B------:R-:W-:Y:S01]  /*65d0*/  IABS R9, R6 ;  /* 0x0000000600097213 */ /* 0x000fe20000000000 */
[----:B------:R-:W-:Y:S01]  /*65e0*/  IMAD.HI.U32 R10, R3, R7, RZ ;  /* 0x00000007030a7227 */ /* 0x000fe200078e00ff */
[----:B------:R-:W-:Y:S03]  /*65f0*/  STL [R1+0x44c], R17 ;  /* 0x00044c1101007387 */ /* 0x000fe60000100800 */
[----:B------:R-:W-:Y:S01]  /*6600*/  @!P2 IMAD.MOV R16, RZ, RZ, -R16 ;  /* 0x000000ffff10a224 */ /* 0x000fe200078e0a10 */
[----:B------:R0:W-:Y:S01]  /*6610*/  STL [R1+0x488], R5 ;  /* 0x0004880501007387 */ /* 0x0001e20000100800 */
[----:B------:R-:W-:Y:S01]  /*6620*/  ISETP.GT.U32.AND P2, PT, R2, R19, PT ;  /* 0x000000130200720c */ /* 0x000fe20003f44070 */
[----:B------:R-:W-:Y:S01]  /*6630*/  @!P4 IMAD.IADD R11, R11, 0x1, -R2 ;  /* 0x000000010b0bc824 */ /* 0x000fe200078e0a02 */
[----:B------:R-:W-:Y:S01]  /*6640*/  ISETP.GE.AND P4, PT, R12, RZ, PT ;  /* 0x000000ff0c00720c */ /* 0x000fe20003f86270 */
[----:B------:R-:W-:Y:S01]  /*6650*/  IMAD.MOV R10, RZ, RZ, -R10 ;  /* 0x000000ffff0a7224 */ /* 0x000fe200078e0a0a */
[----:B------:R1:W-:Y:S01]  /*6660*/  STL [R1+0x48c], R16 ;  /* 0x00048c1001007387 */ /* 0x0003e20000100800 */
[----:B------:R-:W-:Y:S01]  /*6670*/  @!P3 IMAD.IADD R8, R8, 0x1, -R2 ;  /* 0x000000010808b824 */ /* 0x000fe200078e0a02 */
[----:B------:R-:W-:Y:S01]  /*6680*/  ISETP.GE.AND P3, PT, R0, RZ, PT ;  /* 0x000000ff0000720c */ /* 0x000fe20003f66270 */
[----:B------:R-:W-:-:S02]  /*6690*/  IMAD R7, R2, R10, R7 ;  /* 0x0000000a02077224 */ /* 0x000fc400078e0207 */
[----:B0-----:R-:W-:Y:S02]  /*66a0*/  IMAD.MOV.U32 R5, RZ, RZ, R15 ;  /* 0x000000ffff057224 */ /* 0x001fe400078e000f */
[----:B------:R-:W-:-:S04]  /*66b0*/  IMAD.HI.U32 R15, R3, R9, RZ ;  /* 0x00000009030f7227 */ /* 0x000fc800078e00ff */
[----:B------:R-:W-:Y:S01]  /*66c0*/  @!P0 IMAD.MOV R5, RZ, RZ, -R5 ;  /* 0x000000ffff058224 */ /* 0x000fe200078e0a05 */
[----:B------:R-:W-:Y:S01]  /*66d0*/  ISETP.GE.AND P0, PT, R14, RZ, PT ;  /* 0x000000ff0e00720c */ /* 0x000fe20003f06270 */
[----:B------:R-:W-:Y:S02]  /*66e0*/  IMAD.MOV R15, RZ, RZ, -R15 ;  /* 0x000000ffff0f7224 */ /* 0x000fe400078e0a0f */
[----:B-1----:R-:W-:Y:S01]  /*66f0*/  IMAD.MOV.U32 R16, RZ, RZ, R11 ;  /* 0x000000ffff107224 */ /* 0x002fe200078e000b */
[----:B------:R0:W-:Y:S01]  /*6700*/  STL [R1+0x490], R5 ;  /* 0x0004900501007387 */ /* 0x0001e20000100800 */
[----:B------:R-:W-:Y:S02]  /*6710*/  @!P1 IMAD.IADD R13, R13, 0x1, -R2 ;  /* 0x000000010d0d9824 */ /* 0x000fe400078e0a02 */
[C---:B------:R-:W-:Y:S02]  /*6720*/  IMAD R9, R2.reuse, R15, R9 ;  /* 0x0000000f02097224 */ /* 0x040fe400078e0209 */
[----:B------:R-:W-:Y:S01]  /*6730*/  @!P5 IMAD.MOV R16, RZ, RZ, -R16 ;  /* 0x000000ffff10d224 */ /* 0x000fe200078e0a10 */
[C---:B------:R-:W-:Y:S01]  /*6740*/  ISETP.GT.U32.AND P5, PT, R2.reuse, R7, PT ;  /* 0x000000070200720c */ /* 0x040fe20003fa4070 */
[----:B------:R-:W-:Y:S01]  /*6750*/  @!P2 IMAD.IADD R19, R19, 0x1, -R2 ;  /* 0x000000011313a824 */ /* 0x000fe200078e0a02 */
[----:B------:R-:W-:Y:S01]  /*6760*/  ISETP.GT.U32.AND P1, PT, R2, R13, PT ;  /* 0x0000000d0200720c */ /* 0x000fe20003f24070 */
[----:B------:R-:W-:Y:S01]  /*6770*/  VIADD R0, R28, 0x187 ;  /* 0x000001871c007836 */ /* 0x000fe20000000000 */
[----:B------:R-:W-:Y:S01]  /*6780*/  STL [R1+0x494], R16 ;  /* 0x0004941001007387 */ /* 0x000fe20000100800 */
        /* <DEDUP_REMOVED lines=8> */
[--C-:B------:R-:W-:Y:S01]  /*6810*/  @!P5 IMAD.IADD R7, R7, 0x1, -R2.reuse ;  /* 0x000000010707d824 */ /* 0x100fe200078e0a02 */
[----:B------:R0:W-:Y:S01]  /*6820*/  STL [R1+0x498], R5 ;  /* 0x0004980501007387 */ /* 0x0001e20000100800 */
[----:B------:R-:W-:Y:S01]  /*6830*/  @!P1 IMAD.IADD R13, R13, 0x1, -R2 ;  /* 0x000000010d0d9824 */ /* 0x000fe200078e0a02 */
[----:B------:R-:W-:Y:S01]  /*6840*/  ISETP.GE.AND P1, PT, R6, RZ, PT ;  /* 0x000000ff0600720c */ /* 0x000fe20003f26270 */
[----:B------:R-:W-:Y:S01]  /*6850*/  IMAD.HI.U32 R12, R3, R11, RZ ;  /* 0x0000000b030c7227 */ /* 0x000fe200078e00ff */
[----:B------:R-:W-:-:S02]  /*6860*/  ISETP.GT.U32.AND P5, PT, R2, R7, PT ;  /* 0x000000070200720c */ /* 0x000fc40003fa4070 */
[----:B------:R-:W-:Y:S01]  /*6870*/  IABS R6, R15 ;  /* 0x0000000f00067213 */ /* 0x000fe20000000000 */
[--C-:B------:R-:W-:Y:S01]  /*6880*/  @!P2 IMAD.IADD R19, R19, 0x1, -R2.reuse ;  /* 0x000000011313a824 */ /* 0x100fe200078e0a02 */
[----:B------:R-:W-:Y:S01]  /*6890*/  ISETP.GE.AND P2, PT, R0, RZ, PT ;  /* 0x000000ff0000720c */ /* 0x000fe20003f46270 */
[----:B------:R-:W-:Y:S02]  /*68a0*/  @!P6 IMAD.IADD R9, R9, 0x1, -R2 ;  /* 0x000000010909e824 */ /* 0x000fe400078e0a02 */
[----:B0-----:R-:W-:Y:S02]  /*68b0*/  IMAD.MOV.U32 R5, RZ, RZ, R13 ;  /* 0x000000ffff057224 */ /* 0x001fe400078e000d */
[----:B------:R-:W-:Y:S01]  /*68c0*/  IMAD.HI.U32 R0, R3, R8, RZ ;  /* 0x0000000803007227 */ /* 0x000fe200078e00ff */
[----:B------:R-:W-:-:S03]  /*68d0*/  ISETP.GT.U32.AND P6, PT, R2, R9, PT ;  /* 0x000000090200720c */ /* 0x000fc60003fc4070 */
[----:B------:R-:W-:Y:S02]  /*68e0*/  IMAD.MOV R12, RZ, RZ, -R12 ;  /* 0x000000ffff0c7224 */ /* 0x000fe400078e0a0c */
[----:B------:R-:W-:Y:S01]  /*68f0*/  @!P0 IMAD.MOV R5, RZ, RZ, -R5 ;  /* 0x000000ffff058224 */ /* 0x000fe200078e0a05 */
[----:B------:R-:W-:Y:S01]  /*6900*/  ISETP.GE.AND P0, PT, R10, RZ, PT ;  /* 0x000000ff0a00720c */ /* 0x000fe20003f06270 */
[----:B------:R-:W-:Y:S02]  /*6910*/  IMAD.MOV R0, RZ, RZ, -R0 ;  /* 0x000000ffff007224 */ /* 0x000fe400078e0a00 */
[C---:B------:R-:W-:Y:S01]  /*6920*/  IMAD R10, R2.reuse, R12, R11 ;  /* 0x0000000c020a7224 */ /* 0x040fe200078e020b */
[----:B------:R0:W-:Y:S01]  /*6930*/  STL [R1+0x49c], R5 ;  /* 0x00049c0501007387 */ /* 0x0001e20000100800 */
[C---:B------:R-:W-:Y:S02]  /*6940*/  IMAD R8, R2.reuse, R0, R8 ;  /* 0x0000000002087224 */ /* 0x040fe400078e0208 */
[--C-:B------:R-:W-:Y:S01]  /*6950*/  @!P5 IMAD.IADD R7, R7, 0x1, -R2.reuse ;  /* 0x000000010707d824 */ /* 0x100fe200078e0a02 */
[C---:B------:R-:W-:Y:S01]  /*6960*/  ISETP.GT.U32.AND P5, PT, R2.reuse, R10, PT ;  /* 0x0000000a0200720c */ /* 0x040fe20003fa4070 */
[----:B------:R-:W-:Y:S01]  /*6970*/  @!P6 IMAD.IADD R9, R9, 0x1, -R2 ;  /* 0x000000010909e824 */ /* 0x000fe200078e0a02 */
[----:B------:R-:W-:Y:S01]  /*6980*/  ISETP.GT.U32.AND P6, PT, R2, R8, PT ;  /* 0x000000080200720c */ /* 0x000fe20003fc4070 */
[----:B------:R-:W-:-:S02]  /*6990*/  VIADD R13, R28, 0x184 ;  /* 0x000001841c0d7836 */ /* 0x000fc40000000000 */
[----:B------:R-:W-:-:S03]  /*69a0*/  IMAD.HI.U32 R11, R3, R6, RZ ;  /* 0x00000006030b7227 */ /* 0x000fc600078e00ff */
[----:B------:R-:W-:Y:S01]  /*69b0*/  IABS R17, R13 ;  /* 0x0000000d00117213 */ /* 0x000fe20000000000 */
[----:B0-----:R-:W-:Y:S02]  /*69c0*/  IMAD.MOV.U32 R5, RZ, RZ, R19 ;  /* 0x000000ffff057224 */ /* 0x001fe400078e0013 */
[----:B------:R-:W-:Y:S02]  /*69d0*/  VIADD R14, R28, 0x183 ;  /* 0x000001831c0e7836 */ /* 0x000fe40000000000 */
[--C-:B------:R-:W-:Y:S02]  /*69e0*/  @!P5 IMAD.IADD R10, R10, 0x1, -R2.reuse ;  /* 0x000000010a0ad824 */ /* 0x100fe400078e0a02 */
[----:B------:R-:W-:Y:S01]  /*69f0*/  IMAD.MOV R11, RZ, RZ, -R11 ;  /* 0x000000ffff0b7224 */ /* 0x000fe200078e0a0b */
[----:B------:R-:W-:Y:S01]  /*6a00*/  IABS R16, R14 ;  /* 0x0000000e00107213 */ /* 0x000fe20000000000 */
[----:B------:R-:W-:Y:S01]  /*6a10*/  @!P6 IMAD.IADD R8, R8, 0x1, -R2 ;  /* 0x000000010808e824 */ /* 0x000fe200078e0a02 */
[----:B------:R-:W-:Y:S01]  /*6a20*/  ISETP.GT.U32.AND P6, PT, R2, R10, PT ;  /* 0x0000000a0200720c */ /* 0x000fe20003fc4070 */
[----:B------:R-:W-:-:S02]  /*6a30*/  VIADD R0, R28, 0x182 ;  /* 0x000001821c007836 */ /* 0x000fc40000000000 */
[----:B------:R-:W-:-:S03]  /*6a40*/  IMAD.HI.U32 R20, R3, R17, RZ ;  /* 0x0000001103147227 */ /* 0x000fc600078e00ff */
[----:B------:R-:W-:Y:S01]  /*6a50*/  IABS R12, R0 ;  /* 0x00000000000c7213 */ /* 0x000fe20000000000 */
[----:B------:R-:W-:Y:S01]  /*6a60*/  @!P4 IMAD.MOV R5, RZ, RZ, -R5 ;  /* 0x000000ffff05c224 */ /* 0x000fe200078e0a05 */
[----:B------:R-:W-:Y:S01]  /*6a70*/  ISETP.GE.AND P4, PT, R15, RZ, PT ;  /* 0x000000ff0f00720c */ /* 0x000fe20003f86270 */
[C---:B------:R-:W-:Y:S02]  /*6a80*/  IMAD R6, R2.reuse, R11, R6 ;  /* 0x0000000b02067224 */ /* 0x040fe400078e0206 */
[----:B------:R-:W-:Y:S01]  /*6a90*/  IMAD.MOV R20, RZ, RZ, -R20 ;  /* 0x000000ffff147224 */ /* 0x000fe200078e0a14 */
[----:B------:R0:W-:Y:S01]  /*6aa0*/  STL [R1+0x4a0], R5 ;  /* 0x0004a00501007387 */ /* 0x0001e20000100800 */
[----:B------:R-:W-:Y:S01]  /*6ab0*/  IMAD.HI.U32 R18, R3, R16, RZ ;  /* 0x0000001003127227 */ /* 0x000fe200078e00ff */
[----:B------:R-:W-:-:S03]  /*6ac0*/  ISETP.GT.U32.AND P5, PT, R2, R6, PT ;  /* 0x000000060200720c */ /* 0x000fc60003fa4070 */
[----:B------:R-:W-:Y:S02]  /*6ad0*/  IMAD R15, R2, R20, R17 ;  /* 0x00000014020f7224 */ /* 0x000fe400078e0211 */
[----:B------:R-:W-:Y:S02]  /*6ae0*/  IMAD.MOV.U32 R19, RZ, RZ, R12 ;  /* 0x000000ffff137224 */ /* 0x000fe400078e000c */
[----:B------:R-:W-:Y:S02]  /*6af0*/  IMAD.MOV R18, RZ, RZ, -R18 ;  /* 0x000000ffff127224 */ /* 0x000fe400078e0a12 */
[----:B0-----:R-:W-:Y:S02]  /*6b00*/  IMAD.MOV.U32 R5, RZ, RZ, R7 ;  /* 0x000000ffff057224 */ /* 0x001fe400078e0007 */
[----:B------:R-:W-:Y:S01]  /*6b10*/  @!P6 IMAD.IADD R10, R10, 0x1, -R2 ;  /* 0x000000010a0ae824 */ /* 0x000fe200078e0a02 */
[C---:B------:R-:W-:Y:S01]  /*6b20*/  ISETP.GT.U32.AND P6, PT, R2.reuse, R15, PT ;  /* 0x0000000f0200720c */ /* 0x040fe20003fc4070 */
[----:B------:R-:W-:Y:S01]  /*6b30*/  @!P3 IMAD.MOV R5, RZ, RZ, -R5 ;  /* 0x000000ffff05b224 */ /* 0x000fe200078e0a05 */
[----:B------:R-:W-:Y:S01]  /*6b40*/  ISETP.GT.U32.AND P3, PT, R2, R8, PT ;  /* 0x000000080200720c */ /* 0x000fe20003f64070 */
[----:B------:R-:W-:-:S03]  /*6b50*/  IMAD.HI.U32 R7, R3, R19, RZ ;  /* 0x0000001303077227 */ /* 0x000fc600078e00ff */
[----:B------:R0:W-:Y:S01]  /*6b60*/  STL [R1+0x4a4], R5 ;  /* 0x0004a40501007387 */ /* 0x0001e20000100800 */
[----:B------:R-:W-:Y:S02]  /*6b70*/  IMAD R12, R2, R18, R16 ;  /* 0x00000012020c7224 */ /* 0x000fe400078e0210 */
[----:B------:R-:W-:Y:S02]  /*6b80*/  IMAD.MOV.U32 R16, RZ, RZ, R9 ;  /* 0x000000ffff107224 */ /* 0x000fe400078e0009 */
[----:B------:R-:W-:Y:S02]  /*6b90*/  IMAD.MOV R7, RZ, RZ, -R7 ;  /* 0x000000ffff077224 */ /* 0x000fe400078e0a07 */
[----:B------:R-:W-:Y:S02]  /*6ba0*/  @!P5 IMAD.IADD R6, R6, 0x1, -R2 ;  /* 0x000000010606d824 */ /* 0x000fe400078e0a02 */
[----:B------:R-:W-:Y:S01]  /*6bb0*/  @!P1 IMAD.MOV R16, RZ, RZ, -R16 ;  /* 0x000000ffff109224 */ /* 0x000fe200078e0a10 */
[----:B------:R-:W-:Y:S01]  /*6bc0*/  ISETP.GE.AND P1, PT, R13, RZ, PT ;  /* 0x000000ff0d00720c */ /* 0x000fe20003f26270 */
[----:B0-----:R-:W-:Y:S01]  /*6bd0*/  IMAD.MOV.U32 R5, RZ, RZ, R10 ;  /* 0x000000ffff057224 */ /* 0x001fe200078e000a */
[----:B------:R-:W-:Y:S01]  /*6be0*/  ISETP.GT.U32.AND P5, PT, R2, R6, PT ;  /* 0x000000060200720c */ /* 0x000fe20003fa4070 */
[----:B------:R-:W-:Y:S01]  /*6bf0*/  VIADD R11, R28, 0x181 ;  /* 0x000001811c0b7836 */ /* 0x000fe20000000000 */
[----:B------:R-:W-:Y:S01]  /*6c00*/  STL [R1+0x4ac], R16 ;  /* 0x0004ac1001007387 */ /* 0x000fe20000100800 */
[----:B------:R-:W-:Y:S01]  /*6c10*/  @!P2 IMAD.MOV R5, RZ, RZ, -R5 ;  /* 0x000000ffff05a224 */ /* 0x000fe200078e0a05 */
[C---:B------:R-:W-:Y:S01]  /*6c20*/  ISETP.GT.U32.AND P2, PT, R2.reuse, R12, PT ;  /* 0x0000000c0200720c */ /* 0x040fe20003f44070 */
[----:B------:R-:W-:Y:S01]  /*6c30*/  IMAD R13, R2, R7, R19 ;  /* 0x00000007020d7224 */ /* 0x000fe200078e0213 */
[----:B------:R-:W-:Y:S01]  /*6c40*/  IABS R17, R11 ;  /* 0x0000000b00117213 */ /* 0x000fe20000000000 */
[--C-:B------:R-:W-:Y:S01]  /*6c50*/  @!P6 IMAD.IADD R15, R15, 0x1, -R2.reuse ;  /* 0x000000010f0fe824 */ /* 0x100fe200078e0a02 */
[----:B------:R0:W-:Y:S01]  /*6c60*/  STL [R1+0x4b0], R5 ;  /* 0x0004b00501007387 */ /* 0x0001e20000100800 */
[----:B------:R-:W-:Y:S01]  /*6c70*/  @!P3 IMAD.IADD R8, R8, 0x1, -R2 ;  /* 0x000000010808b824 */ /* 0x000fe200078e0a02 */
[----:B------:R-:W-:Y:S01]  /*6c80*/  ISETP.GT.U32.AND P6, PT, R2, R13, PT ;  /* 0x0000000d0200720c */ /* 0x000fe20003fc4070 */
[----:B------:R-:W-:Y:S01]  /*6c90*/  IMAD.HI.U32 R9, R3, R17, RZ ;  /* 0x0000001103097227 */ /* 0x000fe200078e00ff */
[----:B------:R-:W-:-:S03]  /*6ca0*/  ISETP.GE.AND P3, PT, R14, RZ, PT ;  /* 0x000000ff0e00720c */ /* 0x000fc60003f66270 */
[----:B------:R-:W-:Y:S02]  /*6cb0*/  IMAD.MOV R9, RZ, RZ, -R9 ;  /* 0x000000ffff097224 */ /* 0x000fe400078e0a09 */
[----:B------:R-:W-:Y:S02]  /*6cc0*/  @!P2 IMAD.IADD R12, R12, 0x1, -R2 ;  /* 0x000000010c0ca824 */ /* 0x000fe400078e0a02 */
[----:B0-----:R-:W-:Y:S02]  /*6cd0*/  IMAD.MOV.U32 R5, RZ, RZ, R8 ;  /* 0x000000ffff057224 */ /* 0x001fe400078e0008 */
[----:B------:R-:W-:Y:S01]  /*6ce0*/  VIADD R16, R28, 0x180 ;  /* 0x000001801c107836 */ /* 0x000fe20000000000 */
[----:B------:R-:W-:Y:S01]  /*6cf0*/  ISETP.GT.U32.AND P2, PT, R2, R12, PT ;  /* 0x0000000c0200720c */ /* 0x000fe20003f44070 */
[--C-:B------:R-:W-:Y:S01]  /*6d00*/  @!P5 IMAD.IADD R6, R6, 0x1, -R2.reuse ;  /* 0x000000010606d824 */ /* 0x100fe200078e0a02 */
[----:B------:R-:W-:Y:S01]  /*6d10*/  ISETP.GE.AND P5, PT, R0, RZ, PT ;  /* 0x000000ff0000720c */ /* 0x000fe20003fa6270 */
[----:B------:R-:W-:Y:S01]  /*6d20*/  @!P0 IMAD.MOV R5, RZ, RZ, -R5 ;  /* 0x000000ffff058224 */ /* 0x000fe200078e0a05 */
[C---:B------:R-:W-:Y:S01]  /*6d30*/  ISETP.GT.U32.AND P0, PT, R2.reuse, R15, PT ;  /* 0x0000000f0200720c */ /* 0x040fe20003f04070 */
[----:B------:R-:W-:Y:S01]  /*6d40*/  IMAD R0, R2, R9, R17 ;  /* 0x0000000902007224 */ /* 0x000fe200078e0211 */
[----:B------:R-:W-:Y:S01]  /*6d50*/  IABS R17, R16 ;  /* 0x0000001000117213 */ /* 0x000fe20000000000 */
[----:B------:R-:W-:Y:S01]  /*6d60*/  @!P6 IMAD.IADD R13, R13, 0x1, -R2 ;  /* 0x000000010d0de824 */ /* 0x000fe200078e0a02 */
[----:B------:R0:W-:Y:S01]  /*6d70*/  STL [R1+0x4b4], R5 ;  /* 0x0004b40501007387 */ /* 0x0001e20000100800 */
[----:B------:R-:W-:-:S02]  /*6d80*/  VIADD R14, R28, 0x17d ;  /* 0x0000017d1c0e7836 */ /* 0x000fc40000000000 */
[----:B------:R-:W-:Y:S01]  /*6d90*/  IMAD.HI.U32 R19, R3, R17, RZ ;  /* 0x0000001103137227 */ /* 0x000fe200078e00ff */
[C---:B------:R-:W-:Y:S02]  /*6da0*/  ISETP.GT.U32.AND P6, PT, R2.reuse, R13, PT ;  /* 0x0000000d0200720c */ /* 0x040fe40003fc4070 */
[----:B------:R-:W-:Y:S01]  /*6db0*/  IABS R9, R14 ;  /* 0x0000000e00097213 */ /* 0x000fe20000000000 */
[----:B------:R-:W-:Y:S02]  /*6dc0*/  IMAD.MOV R19, RZ, RZ, -R19 ;  /* 0x000000ffff137224 */ /* 0x000fe400078e0a13 */
[--C-:B------:R-:W-:Y:S01]  /*6dd0*/  @!P0 IMAD.IADD R15, R15, 0x1, -R2.reuse ;  /* 0x000000010f0f8824 */ /* 0x100fe200078e0a02 */
[----:B------:R-:W-:Y:S01]  /*6de0*/  ISETP.GT.U32.AND P0, PT, R2, R0, PT ;  /* 0x000000000200720c */ /* 0x000fe20003f04070 */
[----:B------:R-:W-:Y:S01]  /*6df0*/  @!P2 IMAD.IADD R12, R12, 0x1, -R2 ;  /* 0x000000010c0ca824 */ /* 0x000fe200078e0a02 */
[----:B------:R-:W-:Y:S01]  /*6e00*/  ISETP.GE.AND P2, PT, R11, RZ, PT ;  /* 0x000000ff0b00720c */ /* 0x000fe20003f46270 */
[----:B------:R-:W-:-:S02]  /*6e10*/  IMAD R11, R2, R19, R17 ;  /* 0x00000013020b7224 */ /* 0x000fc400078e0211 */
[----:B------:R-:W-:Y:S02]  /*6e20*/  VIADD R7, R28, 0x17f ;  /* 0x0000017f1c077836 */ /* 0x000fe40000000000 */
[----:B------:R-:W-:Y:S01]  /*6e30*/  @!P6 IMAD.IADD R13, R13, 0x1, -R2 ;  /* 0x000000010d0de824 */ /* 0x000fe200078e0a02 */
[----:B------:R-:W-:Y:S01]  /*6e40*/  ISETP.GT.U32.AND P6, PT, R2, R11, PT ;  /* 0x0000000b0200720c */ /* 0x000fe20003fc4070 */
[----:B------:R-:W-:Y:S01]  /*6e50*/  VIADD R10, R28, 0x17e ;  /* 0x0000017e1c0a7836 */ /* 0x000fe20000000000 */
[----:B------:R-:W-:Y:S01]  /*6e60*/  IABS R18, R7 ;  /* 0x0000000700127213 */ /* 0x000fe20000000000 */
[----:B------:R-:W-:-:S03]  /*6e70*/  IMAD.HI.U32 R19, R3, R9, RZ ;  /* 0x0000000903137227 */ /* 0x000fc600078e00ff */
[----:B------:R-:W-:Y:S01]  /*6e80*/  IABS R8, R10 ;  /* 0x0000000a00087213 */ /* 0x000fe20000000000 */
[----:B------:R-:W-:Y:S01]  /*6e90*/  @!P0 IMAD.IADD R0, R0, 0x1, -R2 ;  /* 0x0000000100008824 */ /* 0x000fe200078e0a02 */
[----:B------:R-:W-:Y:S01]  /*6ea0*/  ISETP.GE.AND P0, PT, R16, RZ, PT ;  /* 0x000000ff1000720c */ /* 0x000fe20003f06270 */
[----:B------:R-:W-:Y:S02]  /*6eb0*/  IMAD.MOV R19, RZ, RZ, -R19 ;  /* 0x000000ffff137224 */ /* 0x000fe400078e0a13 */
[----:B------:R-:W-:Y:S02]  /*6ec0*/  VIADD R16, R28, 0x17c ;  /* 0x0000017c1c107836 */ /* 0x000fe40000000000 */
[----:B------:R-:W-:-:S04]  /*6ed0*/  IMAD.HI.U32 R17, R3, R18, RZ ;  /* 0x0000001203117227 */ /* 0x000fc800078e00ff */
[----:B0-----:R-:W-:Y:S02]  /*6ee0*/  IMAD.MOV.U32 R5, RZ, RZ, R15 ;  /* 0x000000ffff057224 */ /* 0x001fe400078e000f */
[----:B------:R-:W-:-:S04]  /*6ef0*/  IMAD.HI.U32 R20, R3, R8, RZ ;  /* 0x0000000803147227 */ /* 0x000fc800078e00ff */
[C---:B------:R-:W-:Y:S01]  /*6f00*/  IMAD R9, R2.reuse, R19, R9 ;  /* 0x0000001302097224 */ /* 0x040fe200078e0209 */
[----:B------:R-:W-:Y:S01]  /*6f10*/  IABS R19, R16 ;  /* 0x0000001000137213 */ /* 0x000fe20000000000 */
[----:B------:R-:W-:Y:S01]  /*6f20*/  @!P6 IMAD.IADD R11, R11, 0x1, -R2 ;  /* 0x000000010b0be824 */ /* 0x000fe200078e0a02 */
[C---:B------:R-:W-:Y:S01]  /*6f30*/  ISETP.GT.U32.AND P6, PT, R2.reuse, R0, PT ;  /* 0x000000000200720c */ /* 0x040fe20003fc4070 */
[----:B------:R-:W-:Y:S02]  /*6f40*/  @!P4 IMAD.MOV R6, RZ, RZ, -R6 ;  /* 0x000000ffff06c224 */ /* 0x000fe400078e0a06 */
[----:B------:R-:W-:Y:S02]  /*6f50*/  IMAD.MOV R17, RZ, RZ, -R17 ;  /* 0x000000ffff117224 */ /* 0x000fe400078e0a11 */
[----:B------:R-:W-:Y:S01]  /*6f60*/  @!P1 IMAD.MOV R5, RZ, RZ, -R5 ;  /* 0x000000ffff059224 */ /* 0x000fe200078e0a05 */
[----:B------:R-:W-:Y:S01]  /*6f70*/  STL [R1+0x4b8], R6 ;  /* 0x0004b80601007387 */ /* 0x000fe20000100800 */
[----:B------:R-:W-:Y:S01]  /*6f80*/  IMAD.MOV R20, RZ, RZ, -R20 ;  /* 0x000000ffff147224 */ /* 0x000fe200078e0a14 */
[C---:B------:R-:W-:Y:S01]  /*6f90*/  ISETP.GT.U32.AND P1, PT, R2.reuse, R11, PT ;  /* 0x0000000b0200720c */ /* 0x040fe20003f24070 */
[----:B------:R-:W-:Y:S01]  /*6fa0*/  IMAD R17, R2, R17, R18 ;  /* 0x0000001102117224 */ /* 0x000fe200078e0212 */
[----:B------:R0:W-:Y:S01]  /*6fb0*/  STL [R1+0x4c0], R5 ;  /* 0x0004c00501007387 */ /* 0x0001e20000100800 */
[----:B------:R-:W-:-:S02]  /*6fc0*/  IMAD.MOV.U32 R15, RZ, RZ, R19 ;  /* 0x000000ffff0f7224 */ /* 0x000fc400078e0013 */
[----:B------:R-:W-:Y:S01]  /*6fd0*/  IMAD.MOV.U32 R19, RZ, RZ, R12 ;  /* 0x000000ffff137224 */ /* 0x000fe200078e000c */
[C---:B------:R-:W-:Y:S01]  /*6fe0*/  ISETP.GT.U32.AND P4, PT, R2.reuse, R17, PT ;  /* 0x000000110200720c */ /* 0x040fe20003f84070 */
[----:B------:R-:W-:Y:S02]  /*6ff0*/  IMAD R8, R2, R20, R8 ;  /* 0x0000001402087224 */ /* 0x000fe400078e0208 */
[----:B------:R-:W-:Y:S02]  /*7000*/  @!P3 IMAD.MOV R19, RZ, RZ, -R19 ;  /* 0x000000ffff13b224 */ /* 0x000fe400078e0a13 */
[----:B------:R-:W-:Y:S01]  /*7010*/  @!P6 IMAD.IADD R0, R0, 0x1, -R2 ;  /* 0x000000010000e824 */ /* 0x000fe200078e0a02 */
[C---:B------:R-:W-:Y:S01]  /*7020*/  ISETP.GT.U32.AND P3, PT, R2.reuse, R8, PT ;  /* 0x000000080200720c */ /* 0x040fe20003f64070 */
[----:B0-----:R-:W-:Y:S01]  /*7030*/  IMAD.MOV.U32 R5, RZ, RZ, R13 ;  /* 0x000000ffff057224 */ /* 0x001fe200078e000d */
[----:B------:R-:W-:Y:S01]  /*7040*/  STL [R1+0x4bc], R19 ;  /* 0x0004bc1301007387 */ /* 0x000fe20000100800 */
[----:B------:R-:W-:Y:S01]  /*7050*/  ISETP.GT.U32.AND P6, PT, R2, R9, PT ;  /* 0x000000090200720c */ /* 0x000fe20003fc4070 */
[----:B------:R-:W-:-:S02]  /*7060*/  VIADD R18, R28, 0x17b ;  /* 0x0000017b1c127836 */ /* 0x000fc40000000000 */
[----:B------:R-:W-:Y:S01]  /*7070*/  @!P5 IMAD.MOV R5, RZ, RZ, -R5 ;  /* 0x000000ffff05d224 */ /* 0x000fe200078e0a05 */
[----:B------:R-:W-:Y:S01]  /*7080*/  ISETP.GE.AND P5, PT, R7, RZ, PT ;  /* 0x000000ff0700720c */ /* 0x000fe20003fa6270 */
[----:B------:R-:W-:Y:S01]  /*7090*/  IMAD.HI.U32 R12, R3, R15, RZ ;  /* 0x0000000f030c7227 */ /* 0x000fe200078e00ff */
[----:B------:R-:W-:Y:S02]  /*70a0*/  IABS R6, R18 ;  /* 0x0000001200067213 */ /* 0x000fe40000000000 */
[----:B------:R0:W-:Y:S01]  /*70b0*/  STL [R1+0x4c4], R5 ;  /* 0x0004c40501007387 */ /* 0x0001e20000100800 */
[----:B------:R-:W-:Y:S02]  /*70c0*/  IMAD.MOV R12, RZ, RZ, -R12 ;  /* 0x000000ffff0c7224 */ /* 0x000fe400078e0a0c */
[--C-:B------:R-:W-:Y:S01]  /*70d0*/  @!P1 IMAD.IADD R11, R11, 0x1, -R2.reuse ;  /* 0x000000010b0b9824 */ /* 0x100fe200078e0a02 */
[----:B------:R-:W-:Y:S01]  /*70e0*/  ISETP.GE.AND P1, PT, R10, RZ, PT ;  /* 0x000000ff0a00720c */ /* 0x000fe20003f26270 */
[--C-:B------:R-:W-:Y:S01]  /*70f0*/  @!P4 IMAD.IADD R17, R17, 0x1, -R2.reuse ;  /* 0x000000011111c824 */ /* 0x100fe200078e0a02 */
[----:B------:R-:W-:Y:S01]  /*7100*/  ISETP.GE.AND P4, PT, R14, RZ, PT ;  /* 0x000000ff0e00720c */ /* 0x000fe20003f86270 */
[----:B------:R-:W-:-:S02]  /*7110*/  @!P3 IMAD.IADD R8, R8, 0x1, -R2 ;  /* 0x000000010808b824 */ /* 0x000fc400078e0a02 */
[C---:B------:R-:W-:Y:S01]  /*7120*/  IMAD R10, R2.reuse, R12, R15 ;  /* 0x0000000c020a7224 */ /* 0x040fe200078e020f */
[----:B------:R-:W-:Y:S01]  /*7130*/  ISETP.GT.U32.AND P3, PT, R2, R17, PT ;  /* 0x000000110200720c */ /* 0x000fe20003f64070 */
[----:B0-----:R-:W-:Y:S02]  /*7140*/  IMAD.MOV.U32 R5, RZ, RZ, R0 ;  /* 0x000000ffff057224 */ /* 0x001fe400078e0000 */
[----:B------:R-:W-:-:S04]  /*7150*/  IMAD.HI.U32 R7, R3, R6, RZ ;  /* 0x0000000603077227 */ /* 0x000fc800078e00ff */
[----:B------:R-:W-:Y:S02]  /*7160*/  @!P2 IMAD.MOV R5, RZ, RZ, -R5 ;  /* 0x000000ffff05a224 */ /* 0x000fe400078e0a05 */
[----:B------:R-:W-:Y:S01]  /*7170*/  @!P6 IMAD.IADD R9, R9, 0x1, -R2 ;  /* 0x000000010909e824 */ /* 0x000fe200078e0a02 */
[----:B------:R-:W-:Y:S01]  /*7180*/  ISETP.GT.U32.AND P6, PT, R2, R8, PT ;  /* 0x000000080200720c */ /* 0x000fe20003fc4070 */
[----:B------:R-:W-:Y:S01]  /*7190*/  IMAD.MOV R7, RZ, RZ, -R7 ;  /* 0x000000ffff077224 */ /* 0x000fe200078e0a07 */
[----:B------:R0:W-:Y:S01]  /*71a0*/  STL [R1+0x4c8], R5 ;  /* 0x0004c80501007387 */ /* 0x0001e20000100800 */
[----:B------:R-:W-:Y:S01]  /*71b0*/  VIADD R13, R28, 0x17a ;  /* 0x0000017a1c0d7836 */ /* 0x000fe20000000000 */
[C---:B------:R-:W-:Y:S01]  /*71c0*/  ISETP.GT.U32.AND P2, PT, R2.reuse, R9, PT ;  /* 0x000000090200720c */ /* 0x040fe20003f44070 */
[----:B------:R-:W-:Y:S02]  /*71d0*/  IMAD R0, R2, R7, R6 ;  /* 0x0000000702007224 */ /* 0x000fe400078e0206 */
[----:B------:R-:W-:Y:S01]  /*71e0*/  @!P3 IMAD.IADD R17, R17, 0x1, -R2 ;  /* 0x000000011111b824 */ /* 0x000fe200078e0a02 */
[----:B------:R-:W-:Y:S01]  /*71f0*/  IABS R7, R13 ;  /* 0x0000000d00077213 */ /* 0x000fe20000000000 */
[----:B------:R-:W-:Y:S01]  /*7200*/  VIADD R12, R28, 0x178 ;  /* 0x000001781c0c7836 */ /* 0x000fe20000000000 */
[----:B------:R-:W-:Y:S01]  /*7210*/  ISETP.GE.AND P3, PT, R16, RZ, PT ;  /* 0x000000ff1000720c */ /* 0x000fe20003f66270 */
[----:B0-----:R-:W-:-:S02]  /*7220*/  IMAD.MOV.U32 R5, RZ, RZ, R11 ;  /* 0x000000ffff057224 */ /* 0x001fc400078e000b */
[----:B------:R-:W-:Y:S01]  /*7230*/  @!P6 IMAD.IADD R8, R8, 0x1, -R2 ;  /* 0x000000010808e824 */ /* 0x000fe200078e0a02 */
[C---:B------:R-:W-:Y:S01]  /*7240*/  ISETP.GT.U32.AND P6, PT, R2.reuse, R0, PT ;  /* 0x000000000200720c */ /* 0x040fe20003fc4070 */
[----:B------:R-:W-:Y:S01]  /*7250*/  @!P0 IMAD.MOV R5, RZ, RZ, -R5 ;  /* 0x000000ffff058224 */ /* 0x000fe200078e0a05 */
[----:B------:R-:W-:Y:S01]  /*7260*/  ISETP.GT.U32.AND P0, PT, R2, R10, PT ;  /* 0x0000000a0200720c */ /* 0x000fe20003f04070 */
[----:B------:R-:W-:Y:S01]  /*7270*/  IMAD.HI.U32 R16, R3, R7, RZ ;  /* 0x0000000703107227 */ /* 0x000fe200078e00ff */
[----:B------:R-:W-:Y:S02]  /*7280*/  IABS R14, R12 ;  /* 0x0000000c000e7213 */ /* 0x000fe40000000000 */
[----:B------:R0:W-:Y:S01]  /*7290*/  STL [R1+0x4cc], R5 ;  /* 0x0004cc0501007387 */ /* 0x0001e20000100800 */
[----:B------:R-:W-:Y:S02]  /*72a0*/  IMAD.MOV R16, RZ, RZ, -R16 ;  /* 0x000000ffff107224 */ /* 0x000fe400078e0a10 */
[----:B------:R-:W-:-:S02]  /*72b0*/  VIADD R11, R28, 0x179 ;  /* 0x000001791c0b7836 */ /* 0x000fc40000000000 */
[----:B------:R-:W-:Y:S02]  /*72c0*/  IMAD R7, R2, R16, R7 ;  /* 0x0000001002077224 */ /* 0x000fe400078e0207 */
[--C-:B------:R-:W-:Y:S01]  /*72d0*/  @!P2 IMAD.IADD R9, R9, 0x1, -R2.reuse ;  /* 0x000000010909a824 */ /* 0x100fe200078e0a02 */
[----:B------:R-:W-:Y:S01]  /*72e0*/  IABS R6, R11 ;  /* 0x0000000b00067213 */ /* 0x000fe20000000000 */
[----:B------:R-:W-:Y:S01]  /*72f0*/  @!P0 IMAD.IADD R10, R10, 0x1, -R2 ;  /* 0x000000010a0a8824 */ /* 0x000fe200078e0a02 */
[----:B------:R-:W-:Y:S01]  /*7300*/  ISETP.GE.AND P0, PT, R13, RZ, PT ;  /* 0x000000ff0d00720c */ /* 0x000fe20003f06270 */
[----:B0-----:R-:W-:Y:S01]  /*7310*/  IMAD.MOV.U32 R5, RZ, RZ, R17 ;  /* 0x000000ffff057224 */ /* 0x001fe200078e0011 */
[----:B------:R-:W-:Y:S01]  /*7320*/  ISETP.GE.AND P2, PT, R18, RZ, PT ;  /* 0x000000ff1200720c */ /* 0x000fe20003f46270 */
[----:B------:R-:W-:Y:S01]  /*7330*/  @!P1 IMAD.MOV R8, RZ, RZ, -R8 ;  /* 0x000000ffff089224 */ /* 0x000fe200078e0a08 */
[C---:B------:R-:W-:Y:S01]  /*7340*/  ISETP.GT.U32.AND P1, PT, R2.reuse, R7, PT ;  /* 0x000000070200720c */ /* 0x040fe20003f24070 */
[----:B------:R-:W-:Y:S01]  /*7350*/  @!P5 IMAD.MOV R5, RZ, RZ, -R5 ;  /* 0x000000ffff05d224 */ /* 0x000fe200078e0a05 */
[----:B------:R-:W-:Y:S01]  /*7360*/  ISETP.GT.U32.AND P5, PT, R2, R10, PT ;  /* 0x0000000a0200720c */ /* 0x000fe20003fa4070 */
[----:B------:R-:W-:-:S02]  /*7370*/  @!P6 IMAD.IADD R0, R0, 0x1, -R2 ;  /* 0x000000010000e824 */ /* 0x000fc400078e0a02 */
[----:B------:R-:W-:Y:S01]  /*7380*/  IMAD.HI.U32 R15, R3, R6, RZ ;  /* 0x00000006030f7227 */ /* 0x000fe200078e00ff */
[----:B------:R0:W-:Y:S02]  /*7390*/  STL [R1+0x4d8], R5 ;  /* 0x0004d80501007387 */ /* 0x0001e40000100800 */
[----:B------:R-:W-:Y:S01]  /*73a0*/  ISETP.GT.U32.AND P6, PT, R2, R0, PT ;  /* 0x000000000200720c */ /* 0x000fe20003fc4070 */
[----:B------:R-:W-:Y:S01]  /*73b0*/  IMAD.MOV R13, RZ, RZ, -R15 ;  /* 0x000000ffff0d7224 */ /* 0x000fe200078e0a0f */
[----:B------:R-:W-:Y:S01]  /*73c0*/  STL [R1+0x4dc], R8 ;  /* 0x0004dc0801007387 */ /* 0x000fe20000100800 */
[----:B------:R-:W-:Y:S02]  /*73d0*/  VIADD R17, R28, 0x172 ;  /* 0x000001721c117836 */ /* 0x000fe40000000000 */
[----:B------:R-:W-:Y:S02]  /*73e0*/  IMAD R6, R2, R13, R6 ;  /* 0x0000000d02067224 */ /* 0x000fe400078e0206 */
[----:B------:R-:W-:-:S02]  /*73f0*/  @!P5 IMAD.IADD R10, R10, 0x1, -R2 ;  /* 0x000000010a0ad824 */ /* 0x000fc400078e0a02 */
[----:B0-----:R-:W-:Y:S01]  /*7400*/  IMAD.MOV.U32 R5, RZ, RZ, R9 ;  /* 0x000000ffff057224 */ /* 0x001fe200078e0009 */
[----:B------:R-:W-:Y:S01]  /*7410*/  ISETP.GT.U32.AND P5, PT, R2, R6, PT ;  /* 0x000000060200720c */ /* 0x000fe20003fa4070 */
[----:B------:R-:W-:-:S04]  /*7420*/  IMAD.HI.U32 R9, R3, R14, RZ ;  /* 0x0000000e03097227 */ /* 0x000fc800078e00ff */
[----:B------:R-:W-:Y:S02]  /*7430*/  IMAD.MOV R9, RZ, RZ, -R9 ;  /* 0x000000ffff097224 */ /* 0x000fe400078e0a09 */
[----:B------:R-:W-:Y:S02]  /*7440*/  IMAD.MOV.U32 R15, RZ, RZ, R10 ;  /* 0x000000ffff0f7224 */ /* 0x000fe400078e000a */
[C---:B------:R-:W-:Y:S02]  /*7450*/  IMAD R9, R2.reuse, R9, R14 ;  /* 0x0000000902097224 */ /* 0x040fe400078e020e */
[--C-:B------:R-:W-:Y:S02]  /*7460*/  @!P1 IMAD.IADD R7, R7, 0x1, -R2.reuse ;  /* 0x0000000107079824 */ /* 0x100fe400078e0a02 */
[----:B------:R-:W-:Y:S01]  /*7470*/  @!P3 IMAD.MOV R15, RZ, RZ, -R15 ;  /* 0x000000ffff0fb224 */ /* 0x000fe200078e0a0f */
[C---:B------:R-:W-:Y:S01]  /*7480*/  ISETP.GT.U32.AND P3, PT, R2.reuse, R9, PT ;  /* 0x000000090200720c */ /* 0x040fe20003f64070 */
[----:B------:R-:W-:Y:S01]  /*7490*/  @!P4 IMAD.MOV R5, RZ, RZ, -R5 ;  /* 0x000000ffff05c224 */ /* 0x000fe200078e0a05 */
[----:B------:R-:W-:Y:S01]  /*74a0*/  ISETP.GT.U32.AND P1, PT, R2, R7, PT ;  /* 0x000000070200720c */ /* 0x000fe20003f24070 */
[--C-:B------:R-:W-:Y:S01]  /*74b0*/  @!P6 IMAD.IADD R0, R0, 0x1, -R2.reuse ;  /* 0x000000010000e824 */ /* 0x100fe200078e0a02 */
[----:B------:R-:W-:Y:S01]  /*74c0*/  ISETP.GE.AND P6, PT, R12, RZ, PT ;  /* 0x000000ff0c00720c */ /* 0x000fe20003fc6270 */
[C---:B------:R-:W-:Y:S01]  /*74d0*/  VIADD R13, R28.reuse, 0x177 ;  /* 0x000001771c0d7836 */ /* 0x040fe20000000000 */
[----:B------:R0:W-:Y:S01]  /*74e0*/  STL [R1+0x4e4], R5 ;  /* 0x0004e40501007387 */ /* 0x0001e20000100800 */
[----:B------:R-:W-:Y:S01]  /*74f0*/  VIADD R12, R28, 0x176 ;  /* 0x000001761c0c7836 */ /* 0x000fe20000000000 */
[----:B------:R-:W-:Y:S01]  /*7500*/  ISETP.GE.AND P4, PT, R11, RZ, PT ;  /* 0x000000ff0b00720c */ /* 0x000fe20003f86270 */
[--C-:B------:R-:W-:Y:S01]  /*7510*/  @!P5 IMAD.IADD R6, R6, 0x1, -R2.reuse ;  /* 0x000000010606d824 */ /* 0x100fe200078e0a02 */
[----:B------:R-:W-:Y:S01]  /*7520*/  IABS R20, R13 ;  /* 0x0000000d00147213 */ /* 0x000fe20000000000 */
[----:B------:R-:W-:Y:S01]  /*7530*/  VIADD R11, R28, 0x175 ;  /* 0x000001751c0b7836 */ /* 0x000fe20000000000 */
[----:B------:R-:W-:Y:S01]  /*7540*/  IABS R21, R12 ;  /* 0x0000000c00157213 */ /* 0x000fe20000000000 */
[--C-:B------:R-:W-:Y:S01]  /*7550*/  @!P3 IMAD.IADD R9, R9, 0x1, -R2.reuse ;  /* 0x000000010909b824 */ /* 0x100fe200078e0a02 */
[----:B------:R-:W-:Y:S01]  /*7560*/  ISETP.GT.U32.AND P5, PT, R2, R6, PT ;  /* 0x000000060200720c */ /* 0x000fe20003fa4070 */
[----:B------:R-:W-:Y:S01]  /*7570*/  @!P1 IMAD.IADD R7, R7, 0x1, -R2 ;  /* 0x0000000107079824 */ /* 0x000fe200078e0a02 */
[----:B------:R-:W-:Y:S01]  /*7580*/  ISETP.GE.AND P1, PT, R12, RZ, PT ;  /* 0x000000ff0c00720c */ /* 0x000fe20003f26270 */
[----:B0-----:R-:W-:Y:S01]  /*7590*/  IMAD.MOV.U32 R5, RZ, RZ, R0 ;  /* 0x000000ffff057224 */ /* 0x001fe200078e0000 */
[----:B------:R-:W-:Y:S01]  /*75a0*/  ISETP.GT.U32.AND P3, PT, R2, R9, PT ;  /* 0x000000090200720c */ /* 0x000fe20003f64070 */
[----:B------:R-:W-:Y:S01]  /*75b0*/  IMAD.HI.U32 R10, R3, R21, RZ ;  /* 0x00000015030a7227 */ /* 0x000fe200078e00ff */
[----:B------:R-:W-:Y:S01]  /*75c0*/  IABS R8, R11 ;  /* 0x0000000b00087213 */ /* 0x000fe20000000000 */
[----:B------:R-:W-:Y:S02]  /*75d0*/  STL [R1+0x4e8], R15 ;  /* 0x0004e80f01007387 */ /* 0x000fe40000100800 */
[----:B------:R-:W-:Y:S01]  /*75e0*/  @!P2 IMAD.MOV R5, RZ, RZ, -R5 ;  /* 0x000000ffff05a224 */ /* 0x000fe200078e0a05 */
[----:B------:R-:W-:Y:S01]  /*75f0*/  ISETP.GE.AND P2, PT, R13, RZ, PT ;  /* 0x000000ff0d00720c */ /* 0x000fe20003f46270 */
[----:B------:R-:W-:-:S03]  /*7600*/  IMAD.HI.U32 R13, R3, R20, RZ ;  /* 0x00000014030d7227 */ /* 0x000fc600078e00ff */
[----:B------:R0:W-:Y:S01]  /*7610*/  STL [R1+0x510], R5 ;  /* 0x0005100501007387 */ /* 0x0001e20000100800 */
[----:B------:R-:W-:Y:S02]  /*7620*/  IMAD.MOV R12, RZ, RZ, -R13 ;  /* 0x000000ffff0c7224 */ /* 0x000fe400078e0a0d */
[----:B------:R-:W-:Y:S02]  /*7630*/  IMAD.MOV.U32 R14, RZ, RZ, R7 ;  /* 0x000000ffff0e7224 */ /* 0x000fe400078e0007 */
[C---:B------:R-:W-:Y:S02]  /*7640*/  IMAD R20, R2.reuse, R12, R20 ;  /* 0x0000000c02147224 */ /* 0x040fe400078e0214 */
[----:B------:R-:W-:Y:S02]  /*7650*/  IMAD.MOV R10, RZ, RZ, -R10 ;  /* 0x000000ffff0a7224 */ /* 0x000fe400078e0a0a */
[----:B------:R-:W-:Y:S01]  /*7660*/  @!P0 IMAD.MOV R14, RZ, RZ, -R14 ;  /* 0x000000ffff0e8224 */ /* 0x000fe200078e0a0e */
[C---:B------:R-:W-:Y:S01]  /*7670*/  ISETP.GT.U32.AND P0, PT, R2.reuse, R20, PT ;  /* 0x000000140200720c */ /* 0x040fe20003f04070 */
[----:B------:R-:W-:-:S02]  /*7680*/  IMAD R21, R2, R10, R21 ;  /* 0x0000000a02157224 */ /* 0x000fc400078e0215 */
[--C-:B------:R-:W-:Y:S01]  /*7690*/  @!P5 IMAD.IADD R6, R6, 0x1, -R2.reuse ;  /* 0x000000010606d824 */ /* 0x100fe200078e0a02 */
[----:B------:R1:W-:Y:S01]  /*76a0*/  STL [R1+0x514], R14 ;  /* 0x0005140e01007387 */ /* 0x0003e20000100800 */
[----:B------:R-:W-:Y:S01]  /*76b0*/  @!P3 IMAD.IADD R9, R9, 0x1, -R2 ;  /* 0x000000010909b824 */ /* 0x000fe200078e0a02 */
[----:B------:R-:W-:Y:S01]  /*76c0*/  ISETP.GT.U32.AND P3, PT, R2, R21, PT ;  /* 0x000000150200720c */ /* 0x000fe20003f64070 */
[----:B0-----:R-:W-:Y:S01]  /*76d0*/  IMAD.MOV.U32 R5, RZ, RZ, R6 ;  /* 0x000000ffff057224 */ /* 0x001fe200078e0006 */
[----:B------:R-:W-:Y:S01]  /*76e0*/  ISETP.GE.AND P5, PT, R11, RZ, PT ;  /* 0x000000ff0b00720c */ /* 0x000fe20003fa6270 */
[----:B------:R-:W-:Y:S01]  /*76f0*/  IMAD.HI.U32 R0, R3, R8, RZ ;  /* 0x0000000803007227 */ /* 0x000fe200078e00ff */
[----:B------:R-:W-:-:S03]  /*7700*/  IABS R11, R17 ;  /* 0x00000011000b7213 */ /* 0x000fc60000000000 */
[----:B------:R-:W-:Y:S02]  /*7710*/  @!P4 IMAD.MOV R5, RZ, RZ, -R5 ;  /* 0x000000ffff05c224 */ /* 0x000fe400078e0a05 */
[----:B------:R-:W-:Y:S02]  /*7720*/  @!P0 IMAD.IADD R20, R20, 0x1, -R2 ;  /* 0x0000000114148824 */ /* 0x000fe400078e0a02 */
[----:B------:R-:W-:Y:S01]  /*7730*/  VIADD R12, R28, 0x174 ;  /* 0x000001741c0c7836 */ /* 0x000fe20000000000 */
[----:B------:R0:W-:Y:S01]  /*7740*/  STL [R1+0x588], R5 ;  /* 0x0005880501007387 */ /* 0x0001e20000100800 */
[----:B------:R-:W-:Y:S01]  /*7750*/  IMAD.MOV R0, RZ, RZ, -R0 ;  /* 0x000000ffff007224 */ /* 0x000fe200078e0a00 */
[----:B------:R-:W-:Y:S01]  /*7760*/  ISETP.GT.U32.AND P0, PT, R2, R20, PT ;  /* 0x000000140200720c */ /* 0x000fe20003f04070 */
[----:B------:R-:W-:Y:S01]  /*7770*/  VIADD R7, R28, 0x173 ;  /* 0x000001731c077836 */ /* 0x000fe20000000000 */
[----:B------:R-:W-:Y:S01]  /*7780*/  ISETP.GE.AND P4, PT, R12, RZ, PT ;  /* 0x000000ff0c00720c */ /* 0x000fe20003f86270 */
[----:B------:R-:W-:Y:S01]  /*7790*/  IMAD R0, R2, R0, R8 ;  /* 0x0000000002007224 */ /* 0x000fe200078e0208 */
[----:B------:R-:W-:Y:S01]  /*77a0*/  IABS R12, R12 ;  /* 0x0000000c000c7213 */ /* 0x000fe20000000000 */
[----:B------:R-:W-:Y:S01]  /*77b0*/  @!P3 IMAD.IADD R21, R21, 0x1, -R2 ;  /* 0x000000011515b824 */ /* 0x000fe200078e0a02 */
[----:B------:R-:W-:Y:S01]  /*77c0*/  IABS R8, R7 ;  /* 0x0000000700087213 */ /* 0x000fe20000000000 */
[----:B-1----:R-:W-:-:S02]  /*77d0*/  VIADD R14, R28, 0x171 ;  /* 0x000001711c0e7836 */ /* 0x002fc40000000000 */
[----:B0-----:R-:W-:Y:S01]  /*77e0*/  IMAD.MOV.U32 R5, RZ, RZ, R9 ;  /* 0x000000ffff057224 */ /* 0x001fe200078e0009 */
[----:B------:R-:W-:Y:S01]  /*77f0*/  ISETP.GT.U32.AND P3, PT, R2, R21, PT ;  /* 0x000000150200720c */ /* 0x000fe20003f64070 */
[----:B------:R-:W-:Y:S01]  /*7800*/  IMAD.HI.U32 R13, R3, R12, RZ ;  /* 0x0000000c030d7227 */ /* 0x000fe200078e00ff */
[----:B------:R-:W-:-:S03]  /*7810*/  IABS R16, R14 ;  /* 0x0000000e00107213 */ /* 0x000fc60000000000 */
[----:B------:R-:W-:Y:S01]  /*7820*/  @!P6 IMAD.MOV R5, RZ, RZ, -R5 ;  /* 0x000000ffff05e224 */ /* 0x000fe200078e0a05 */
[----:B------:R-:W-:Y:S01]  /*7830*/  ISETP.GT.U32.AND P6, PT, R2, R0, PT ;  /* 0x000000000200720c */ /* 0x000fe20003fc4070 */
[----:B------:R-:W-:-:S03]  /*7840*/  IMAD.HI.U32 R10, R3, R8, RZ ;  /* 0x00000008030a7227 */ /* 0x000fc600078e00ff */
[----:B------:R0:W-:Y:S01]  /*7850*/  STL [R1+0x50c], R5 ;  /* 0x00050c0501007387 */ /* 0x0001e20000100800 */
[----:B------:R-:W-:Y:S02]  /*7860*/  IMAD.MOV R13, RZ, RZ, -R13 ;  /* 0x000000ffff0d7224 */ /* 0x000fe400078e0a0d */
[----:B------:R-:W-:Y:S02]  /*7870*/  IMAD.MOV R10, RZ, RZ, -R10 ;  /* 0x000000ffff0a7224 */ /* 0x000fe400078e0a0a */
[----:B------:R-:W-:Y:S01]  /*7880*/  @!P0 IMAD.IADD R20, R20, 0x1, -R2 ;  /* 0x0000000114148824 */ /* 0x000fe200078e0a02 */
[----:B------:R-:W-:Y:S01]  /*7890*/  ISETP.GE.AND P0, PT, R7, RZ, PT ;  /* 0x000000ff0700720c */ /* 0x000fe20003f06270 */
[C---:B------:R-:W-:Y:S02]  /*78a0*/  IMAD R7, R2.reuse, R13, R12 ;  /* 0x0000000d02077224 */ /* 0x040fe400078e020c */
[C---:B------:R-:W-:Y:S02]  /*78b0*/  IMAD R8, R2.reuse, R10, R8 ;  /* 0x0000000a02087224 */ /* 0x040fe400078e0208 */
[--C-:B------:R-:W-:Y:S01]  /*78c0*/  @!P3 IMAD.IADD R21, R21, 0x1, -R2.reuse ;  /* 0x000000011515b824 */ /* 0x100fe200078e0a02 */
[----:B------:R-:W-:Y:S01]  /*78d0*/  ISETP.GT.U32.AND P3, PT, R2, R7, PT ;  /* 0x000000070200720c */ /* 0x000fe20003f64070 */
[----:B------:R-:W-:Y:S01]  /*78e0*/  @!P6 IMAD.IADD R0, R0, 0x1, -R2 ;  /* 0x000000010000e824 */ /* 0x000fe200078e0a02 */
[----:B------:R-:W-:Y:S01]  /*78f0*/  ISETP.GT.U32.AND P6, PT, R2, R8, PT ;  /* 0x000000080200720c */ /* 0x000fe20003fc4070 */
[----:B------:R-:W-:-:S04]  /*7900*/  IMAD.HI.U32 R6, R3, R16, RZ ;  /* 0x0000001003067227 */ /* 0x000fc800078e00ff */
[----:B------:R-:W-:Y:S02]  /*7910*/  IMAD.MOV R6, RZ, RZ, -R6 ;  /* 0x000000ffff067224 */ /* 0x000fe400078e0a06 */
[----:B------:R-:W-:Y:S02]  /*7920*/  VIADD R10, R28, 0x16f ;  /* 0x0000016f1c0a7836 */ /* 0x000fe40000000000 */
[----:B------:R-:W-:Y:S02]  /*7930*/  IMAD R16, R2, R6, R16 ;  /* 0x0000000602107224 */ /* 0x000fe400078e0210 */
[----:B------:R-:W-:Y:S01]  /*7940*/  VIADD R6, R28, 0x170 ;  /* 0x000001701c067836 */ /* 0x000fe20000000000 */
[----:B------:R-:W-:Y:S01]  /*7950*/  IABS R18, R10 ;  /* 0x0000000a00127213 */ /* 0x000fe20000000000 */
[----:B------:R-:W-:Y:S01]  /*7960*/  @!P3 IMAD.IADD R7, R7, 0x1, -R2 ;  /* 0x000000010707b824 */ /* 0x000fe200078e0a02 */
[----:B------:R-:W-:Y:S01]  /*7970*/  ISETP.GT.U32.AND P3, PT, R2, R0, PT ;  /* 0x000000000200720c */ /* 0x000fe20003f64070 */
[----:B0-----:R-:W-:Y:S01]  /*7980*/  IMAD.MOV.U32 R5, RZ, RZ, R20 ;  /* 0x000000ffff057224 */ /* 0x001fe200078e0014 */
[----:B------:R-:W-:Y:S01]  /*7990*/  IABS R13, R6 ;  /* 0x00000006000d7213 */ /* 0x000fe20000000000 */
[----:B------:R-:W-:-:S02]  /*79a0*/  @!P6 IMAD.IADD R8, R8, 0x1, -R2 ;  /* 0x000000010808e824 */ /* 0x000fc400078e0a02 */
[----:B------:R-:W-:-:S03]  /*79b0*/  IMAD.HI.U32 R15, R3, R11, RZ ;  /* 0x0000000b030f7227 */ /* 0x000fc600078e00ff */
[C---:B------:R-:W-:Y:S01]  /*79c0*/  ISETP.GT.U32.AND P6, PT, R2.reuse, R8, PT ;  /* 0x000000080200720c */ /* 0x040fe20003fc4070 */
[----:B------:R-:W-:Y:S01]  /*79d0*/  @!P2 IMAD.MOV R5, RZ, RZ, -R5 ;  /* 0x000000ffff05a224 */ /* 0x000fe200078e0a05 */
[----:B------:R-:W-:Y:S01]  /*79e0*/  ISETP.GT.U32.AND P2, PT, R2, R7, PT ;  /* 0x000000070200720c */ /* 0x000fe20003f44070 */
[----:B------:R-:W-:Y:S02]  /*79f0*/  IMAD.MOV R9, RZ, RZ, -R15 ;  /* 0x000000ffff097224 */ /* 0x000fe400078e0a0f */
[C---:B------:R-:W-:Y:S01]  /*7a00*/  IMAD.HI.U32 R22, R3.reuse, R13, RZ ;  /* 0x0000000d03167227 */ /* 0x040fe200078e00ff */
[----:B------:R0:W-:Y:S03]  /*7a10*/  STL [R1+0x518], R5 ;  /* 0x0005180501007387 */ /* 0x0001e60000100800 */
[----:B------:R-:W-:-:S04]  /*7a20*/  IMAD.HI.U32 R20, R3, R18, RZ ;  /* 0x0000001203147227 */ /* 0x000fc800078e00ff */
[C---:B------:R-:W-:Y:S02]  /*7a30*/  IMAD R11, R2.reuse, R9, R11 ;  /* 0x00000009020b7224 */ /* 0x040fe400078e020b */
[----:B------:R-:W-:Y:S02]  /*7a40*/  IMAD.MOV R22, RZ, RZ, -R22 ;  /* 0x000000ffff167224 */ /* 0x000fe400078e0a16 */
[----:B0-----:R-:W-:Y:S02]  /*7a50*/  IMAD.MOV.U32 R5, RZ, RZ, R21 ;  /* 0x000000ffff057224 */ /* 0x001fe400078e0015 */
[----:B------:R-:W-:Y:S02]  /*7a60*/  IMAD.MOV R20, RZ, RZ, -R20 ;  /* 0x000000ffff147224 */ /* 0x000fe400078e0a14 */
[----:B------:R-:W-:Y:S01]  /*7a70*/  @!P1 IMAD.MOV R5, RZ, RZ, -R5 ;  /* 0x000000ffff059224 */ /* 0x000fe200078e0a05 */
[----:B------:R-:W-:Y:S01]  /*7a80*/  ISETP.GT.U32.AND P1, PT, R2, R11, PT ;  /* 0x0000000b0200720c */ /* 0x000fe20003f24070 */
[----:B------:R-:W-:Y:S01]  /*7a90*/  @!P3 IMAD.IADD R0, R0, 0x1, -R2 ;  /* 0x000000010000b824 */ /* 0x000fe200078e0a02 */
[C---:B------:R-:W-:Y:S01]  /*7aa0*/  ISETP.GT.U32.AND P3, PT, R2.reuse, R16, PT ;  /* 0x000000100200720c */ /* 0x040fe20003f64070 */
[C---:B------:R-:W-:Y:S01]  /*7ab0*/  IMAD R13, R2.reuse, R22, R13 ;  /* 0x00000016020d7224 */ /* 0x040fe200078e020d */
[----:B------:R0:W-:Y:S01]  /*7ac0*/  STL [R1+0x544], R5 ;  /* 0x0005440501007387 */ /* 0x0001e20000100800 */
[----:B------:R-:W-:-:S02]  /*7ad0*/  IMAD R18, R2, R20, R18 ;  /* 0x0000001402127224 */ /* 0x000fc400078e0212 */
[--C-:B------:R-:W-:Y:S01]  /*7ae0*/  @!P2 IMAD.IADD R7, R7, 0x1, -R2.reuse ;  /* 0x000000010707a824 */ /* 0x100fe200078e0a02 */
[----:B------:R-:W-:Y:S01]  /*7af0*/  ISETP.GT.U32.AND P2, PT, R2, R13, PT ;  /* 0x0000000d0200720c */ /* 0x000fe20003f44070 */
[----:B------:R-:W-:Y:S01]  /*7b00*/  @!P6 IMAD.IADD R8, R8, 0x1, -R2 ;  /* 0x000000010808e824 */ /* 0x000fe200078e0a02 */
[----:B------:R-:W-:Y:S01]  /*7b10*/  ISETP.GT.U32.AND P6, PT, R2, R18, PT ;  /* 0x000000120200720c */ /* 0x000fe20003fc4070 */
[C---:B------:R-:W-:Y:S02]  /*7b20*/  VIADD R9, R28.reuse, 0x16e ;  /* 0x0000016e1c097836 */ /* 0x040fe40000000000 */
[----:B------:R-:W-:Y:S02]  /*7b30*/  VIADD R15, R28, 0x16d ;  /* 0x0000016d1c0f7836 */ /* 0x000fe40000000000 */
[----:B------:R-:W-:Y:S01]  /*7b40*/  IMAD.MOV.U32 R23, RZ, RZ, R0 ;  /* 0x000000ffff177224 */ /* 0x000fe200078e0000 */
[----:B------:R-:W-:Y:S01]  /*7b50*/  IABS R19, R9 ;  /* 0x0000000900137213 */ /* 0x000fe20000000000 */
[--C-:B------:R-:W-:Y:S01]  /*7b60*/  @!P1 IMAD.IADD R11, R11, 0x1, -R2.reuse ;  /* 0x000000010b0b9824 */ /* 0x100fe200078e0a02 */
[----:B------:R-:W-:Y:S01]  /*7b70*/  IABS R12, R15 ;  /* 0x0000000f000c7213 */ /* 0x000fe20000000000 */
[----:B------:R-:W-:Y:S01]  /*7b80*/  @!P3 IMAD.IADD R16, R16, 0x1, -R2 ;  /* 0x000000011010b824 */ /* 0x000fe200078e0a02 */
[----:B------:R-:W-:Y:S01]  /*7b90*/  ISETP.GE.AND P1, PT, R17, RZ, PT ;  /* 0x000000ff1100720c */ /* 0x000fe20003f26270 */
[----:B0-----:R-:W-:Y:S01]  /*7ba0*/  IMAD.MOV.U32 R5, RZ, RZ, R7 ;  /* 0x000000ffff057224 */ /* 0x001fe200078e0007 */
[----:B------:R-:W-:Y:S01]  /*7bb0*/  ISETP.GE.AND P3, PT, R14, RZ, PT ;  /* 0x000000ff0e00720c */ /* 0x000fe20003f66270 */
[----:B------:R-:W-:-:S04]  /*7bc0*/  IMAD.HI.U32 R21, R3, R19, RZ ;  /* 0x0000001303157227 */ /* 0x000fc800078e00ff */
[----:B------:R-:W-:Y:S02]  /*7bd0*/  @!P5 IMAD.MOV R23, RZ, RZ, -R23 ;  /* 0x000000ffff17d224 */ /* 0x000fe400078e0a17 */
[--C-:B------:R-:W-:Y:S01]  /*7be0*/  @!P2 IMAD.IADD R13, R13, 0x1, -R2.reuse ;  /* 0x000000010d0da824 */ /* 0x100fe200078e0a02 */
[----:B------:R-:W-:Y:S01]  /*7bf0*/  ISETP.GT.U32.AND P2, PT, R2, R11, PT ;  /* 0x0000000b0200720c */ /* 0x000fe20003f44070 */
[----:B------:R-:W-:Y:S01]  /*7c00*/  @!P6 IMAD.IADD R18, R18, 0x1, -R2 ;  /* 0x000000011212e824 */ /* 0x000fe200078e0a02 */
[C---:B------:R-:W-:Y:S01]  /*7c10*/  ISETP.GT.U32.AND P6, PT, R2.reuse, R16, PT ;  /* 0x000000100200720c */ /* 0x040fe20003fc4070 */
[----:B------:R-:W-:Y:S01]  /*7c20*/  @!P4 IMAD.MOV R5, RZ, RZ, -R5 ;  /* 0x000000ffff05c224 */ /* 0x000fe200078e0a05 */
[----:B------:R-:W-:Y:S01]  /*7c30*/  STL [R1+0x540], R23 ;  /* 0x0005401701007387 */ /* 0x000fe20000100800 */
[----:B------:R-:W-:Y:S01]  /*7c40*/  IMAD.HI.U32 R22, R3, R12, RZ ;  /* 0x0000000c03167227 */ /* 0x000fe200078e00ff */
[C---:B------:R-:W-:Y:S02]  /*7c50*/  ISETP.GT.U32.AND P5, PT, R2.reuse, R13, PT ;  /* 0x0000000d0200720c */ /* 0x040fe40003fa4070 */
[----:B------:R0:W-:Y:S01]  /*7c60*/  STL [R1+0x54c], R5 ;  /* 0x00054c0501007387 */ /* 0x0001e20000100800 */
[----:B------:R-:W-:Y:S01]  /*7c70*/  IMAD.MOV R21, RZ, RZ, -R21 ;  /* 0x000000ffff157224 */ /* 0x000fe200078e0a15 */
[----:B------:R-:W-:Y:S01]  /*7c80*/  ISETP.GT.U32.AND P4, PT, R2, R18, PT ;  /* 0x000000120200720c */ /* 0x000fe20003f84070 */
[----:B------:R-:W-:-:S02]  /*7c90*/  IMAD.MOV R22, RZ, RZ, -R22 ;  /* 0x000000ffff167224 */ /* 0x000fc400078e0a16 */
[----:B------:R-:W-:Y:S02]  /*7ca0*/  IMAD R19, R2, R21, R19 ;  /* 0x0000001502137224 */ /* 0x000fe400078e0213 */
[C---:B------:R-:W-:Y:S02]  /*7cb0*/  VIADD R17, R28.reuse, 0x16c ;  /* 0x0000016c1c117836 */ /* 0x040fe40000000000 */
[----:B------:R-:W-:Y:S02]  /*7cc0*/  VIADD R14, R28, 0x16b ;  /* 0x0000016b1c0e7836 */ /* 0x000fe40000000000 */
[----:B0-----:R-:W-:Y:S01]  /*7cd0*/  IMAD.MOV.U32 R5, RZ, RZ, R8 ;  /* 0x000000ffff057224 */ /* 0x001fe200078e0008 */
[----:B------:R-:W-:Y:S01]  /*7ce0*/  IABS R8, R17 ;  /* 0x0000001100087213 */ /* 0x000fe20000000000 */
[C---:B------:R-:W-:Y:S01]  /*7cf0*/  IMAD R12, R2.reuse, R22, R12 ;  /* 0x00000016020c7224 */ /* 0x040fe200078e020c */
[----:B------:R-:W-:Y:S01]  /*7d00*/  IABS R0, R14 ;  /* 0x0000000e00007213 */ /* 0x000fe20000000000 */
[----:B------:R-:W-:Y:S01]  /*7d10*/  @!P0 IMAD.MOV R5, RZ, RZ, -R5 ;  /* 0x000000ffff058224 */ /* 0x000fe200078e0a05 */
[----:B------:R-:W-:Y:S01]  /*7d20*/  ISETP.GT.U32.AND P0, PT, R2, R19, PT ;  /* 0x000000130200720c */ /* 0x000fe20003f04070 */
[--C-:B------:R-:W-:Y:S01]  /*7d30*/  @!P2 IMAD.IADD R11, R11, 0x1, -R2.reuse ;  /* 0x000000010b0ba824 */ /* 0x100fe200078e0a02 */
[----:B------:R-:W-:Y:S01]  /*7d40*/  ISETP.GE.AND P2, PT, R6, RZ, PT ;  /* 0x000000ff0600720c */ /* 0x000fe20003f46270 */
[----:B------:R-:W-:Y:S01]  /*7d50*/  @!P6 IMAD.IADD R16, R16, 0x1, -R2 ;  /* 0x000000011010e824 */ /* 0x000fe200078e0a02 */
[----:B------:R-:W-:Y:S01]  /*7d60*/  ISETP.GT.U32.AND P6, PT, R2, R12, PT ;  /* 0x0000000c0200720c */ /* 0x000fe20003fc4070 */
[----:B------:R-:W-:Y:S01]  /*7d70*/  IMAD.MOV.U32 R6, RZ, RZ, R0 ;  /* 0x000000ffff067224 */ /* 0x000fe200078e0000 */
[----:B------:R0:W-:Y:S01]  /*7d80*/  STL [R1+0x548], R5 ;  /* 0x0005480501007387 */ /* 0x0001e20000100800 */
[----:B------:R-:W-:-:S04]  /*7d90*/  IMAD.HI.U32 R7, R3, R8, RZ ;  /* 0x0000000803077227 */ /* 0x000fc800078e00ff */
[----:B------:R-:W-:Y:S02]  /*7da0*/  IMAD.MOV.U32 R20, RZ, RZ, R11 ;  /* 0x000000ffff147224 */ /* 0x000fe400078e000b */
[----:B------:R-:W-:Y:S01]  /*7db0*/  @!P5 IMAD.IADD R13, R13, 0x1, -R2 ;  /* 0x000000010d0dd824 */ /* 0x000fe200078e0a02 */
[----:B------:R-:W-:Y:S01]  /*7dc0*/  ISETP.GE.AND P5, PT, R10, RZ, PT ;  /* 0x000000ff0a00720c */ /* 0x000fe20003fa6270 */
[----:B------:R-:W-:-:S04]  /*7dd0*/  IMAD.HI.U32 R0, R3, R6, RZ ;  /* 0x0000000603007227 */ /* 0x000fc800078e00ff */
[----:B0-----:R-:W-:Y:S02]  /*7de0*/  IMAD.MOV.U32 R5, RZ, RZ, R16 ;  /* 0x000000ffff057224 */ /* 0x001fe400078e0010 */
[----:B------:R-:W-:Y:S02]  /*7df0*/  IMAD.MOV R7, RZ, RZ, -R7 ;  /* 0x000000ffff077224 */ /* 0x000fe400078e0a07 */
[----:B------:R-:W-:Y:S02]  /*7e00*/  @!P1 IMAD.MOV R20, RZ, RZ, -R20 ;  /* 0x000000ffff149224 */ /* 0x000fe400078e0a14 */
[--C-:B------:R-:W-:Y:S01]  /*7e10*/  @!P4 IMAD.IADD R18, R18, 0x1, -R2.reuse ;  /* 0x000000011212c824 */ /* 0x100fe200078e0a02 */
[----:B------:R-:W-:Y:S01]  /*7e20*/  ISETP.GE.AND P4, PT, R9, RZ, PT ;  /* 0x000000ff0900720c */ /* 0x000fe20003f86270 */
[----:B------:R-:W-:Y:S01]  /*7e30*/  @!P3 IMAD.MOV R5, RZ, RZ, -R5 ;  /* 0x000000ffff05b224 */ /* 0x000fe200078e0a05 */
[----:B------:R-:W-:Y:S01]  /*7e40*/  STL [R1+0x53c], R20 ;  /* 0x00053c1401007387 */ /* 0x000fe20000100800 */
[----:B------:R-:W-:Y:S01]  /*7e50*/  @!P0 IMAD.IADD R19, R19, 0x1, -R2 ;  /* 0x0000000113138824 */ /* 0x000fe200078e0a02 */
[----:B------:R-:W-:Y:S01]  /*7e60*/  ISETP.GE.AND P0, PT, R15, RZ, PT ;  /* 0x000000ff0f00720c */ /* 0x000fe20003f06270 */
[----:B------:R-:W-:Y:S01]  /*7e70*/  IMAD.MOV R0, RZ, RZ, -R0 ;  /* 0x000000ffff007224 */ /* 0x000fe200078e0a00 */
[----:B------:R0:W-:Y:S01]  /*7e80*/  STL [R1+0x568], R5 ;  /* 0x0005680501007387 */ /* 0x0001e20000100800 */
[C---:B------:R-:W-:Y:S01]  /*7e90*/  IMAD R8, R2.reuse, R7, R8 ;  /* 0x0000000702087224 */ /* 0x040fe200078e0208 */
[----:B------:R-:W-:Y:S01]  /*7ea0*/  ISETP.GT.U32.AND P1, PT, R2, R19, PT ;  /* 0x000000130200720c */ /* 0x000fe20003f24070 */
[----:B------:R-:W-:-:S02]  /*7eb0*/  IMAD.MOV.U32 R9, RZ, RZ, R13 ;  /* 0x000000ffff097224 */ /* 0x000fc400078e000d */
[----:B------:R-:W-:Y:S01]  /*7ec0*/  @!P6 IMAD.IADD R12, R12, 0x1, -R2 ;  /* 0x000000010c0ce824 */ /* 0x000fe200078e0a02 */
[----:B------:R-:W-:Y:S01]  /*7ed0*/  ISETP.GE.AND P6, PT, R17, RZ, PT ;  /* 0x000000ff1100720c */ /* 0x000fe20003fc6270 */
[C---:B------:R-:W-:Y:S02]  /*7ee0*/  IMAD R6, R2.reuse, R0, R6 ;  /* 0x0000000002067224 */ /* 0x040fe400078e0206 */
[----:B------:R-:W-:Y:S01]  /*7ef0*/  @!P2 IMAD.MOV R9, RZ, RZ, -R9 ;  /* 0x000000ffff09a224 */ /* 0x000fe200078e0a09 */
[C---:B------:R-:W-:Y:S01]  /*7f00*/  ISETP.GT.U32.AND P2, PT, R2.reuse, R8, PT ;  /* 0x000000080200720c */ /* 0x040fe20003f44070 */
[----:B0-----:R-:W-:Y:S01]  /*7f10*/  IMAD.MOV.U32 R5, RZ, RZ, R18 ;  /* 0x000000ffff057224 */ /* 0x001fe200078e0012 */
[----:B------:R-:W-:Y:S01]  /*7f20*/  ISETP.GT.U32.AND P3, PT, R2, R12, PT ;  /* 0x0000000c0200720c */ /* 0x000fe20003f64070 */
[----:B------:R-:W-:Y:S01]  /*7f30*/  VIADD R0, R28, 0x169 ;  /* 0x000001691c007836 */ /* 0x000fe20000000000 */
[----:B------:R0:W-:Y:S01]  /*7f40*/  STL [R1+0x564], R9 ;  /* 0x0005640901007387 */ /* 0x0001e20000100800 */
[----:B------:R-:W-:Y:S01]  /*7f50*/  @!P5 IMAD.MOV R5, RZ, RZ, -R5 ;  /* 0x000000ffff05d224 */ /* 0x000fe200078e0a05 */
[----:B------:R-:W-:Y:S01]  /*7f60*/  ISETP.GT.U32.AND P5, PT, R2, R6, PT ;  /* 0x000000060200720c */ /* 0x000fe20003fa4070 */
[----:B------:R-:W-:-:S02]  /*7f70*/  VIADD R7, R28, 0x16a ;  /* 0x0000016a1c077836 */ /* 0x000fc40000000000 */
[--C-:B------:R-:W-:Y:S01]  /*7f80*/  @!P1 IMAD.IADD R19, R19, 0x1, -R2.reuse ;  /* 0x0000000113139824 */ /* 0x100fe200078e0a02 */
[----:B------:R-:W-:Y:S01]  /*7f90*/  ISETP.GE.AND P1, PT, R14, RZ, PT ;  /* 0x000000ff0e00720c */ /* 0x000fe20003f26270 */
[----:B------:R1:W-:Y:S01]  /*7fa0*/  STL [R1+0x584], R5 ;  /* 0x0005840501007387 */ /* 0x0003e20000100800 */
[----:B------:R-:W-:Y:S01]  /*7fb0*/  IABS R14, R7 ;  /* 0x00000007000e7213 */ /* 0x000fe20000000000 */
[--C-:B------:R-:W-:Y:S01]  /*7fc0*/  @!P2 IMAD.IADD R8, R8, 0x1, -R2.reuse ;  /* 0x000000010808a824 */ /* 0x100fe200078e0a02 */
[----:B0-----:R-:W-:Y:S01]  /*7fd0*/  IABS R9, R0 ;  /* 0x0000000000097213 */ /* 0x001fe20000000000 */
[--C-:B------:R-:W-:Y:S01]  /*7fe0*/  @!P3 IMAD.IADD R12, R12, 0x1, -R2.reuse ;  /* 0x000000010c0cb824 */ /* 0x100fe200078e0a02 */
[----:B------:R-:W-:Y:S01]  /*7ff0*/  ISETP.GE.AND P3, PT, R7, RZ, PT ;  /* 0x000000ff0700720c */ /* 0x000fe20003f66270 */
[----:B------:R-:W-:Y:S01]  /*8000*/  VIADD R13, R28, 0x168 ;  /* 0x000001681c0d7836 */ /* 0x000fe20000000000 */
[----:B------:R-:W-:Y:S01]  /*8010*/  ISETP.GE.AND P2, PT, R0, RZ, PT ;  /* 0x000000ff0000720c */ /* 0x000fe20003f46270 */
[----:B------:R-:W-:Y:S01]  /*8020*/  @!P5 IMAD.IADD R6, R6, 0x1, -R2 ;  /* 0x000000010606d824 */ /* 0x000fe200078e0a02 */
[----:B------:R-:W-:Y:S01]  /*8030*/  ISETP.GT.U32.AND P5, PT, R2, R8, PT ;  /* 0x000000080200720c */ /* 0x000fe20003fa4070 */
[----:B------:R-:W-:-:S02]  /*8040*/  IMAD.MOV.U32 R7, RZ, RZ, R9 ;  /* 0x000000ffff077224 */ /* 0x000fc400078e0009 */
[----:B------:R-:W-:-:S04]  /*8050*/  IMAD.HI.U32 R9, R3, R14, RZ ;  /* 0x0000000e03097227 */ /* 0x000fc800078e00ff */
[----:B------:R-:W-:Y:S02]  /*8060*/  IMAD.MOV R9, RZ, RZ, -R9 ;  /* 0x000000ffff097224 */ /* 0x000fe400078e0a09 */
[----:B-1----:R-:W-:Y:S02]  /*8070*/  IMAD.MOV.U32 R5, RZ, RZ, R19 ;  /* 0x000000ffff057224 */ /* 0x002fe400078e0013 */
[----:B------:R-:W-:Y:S02]  /*8080*/  IMAD R14, R2, R9, R14 ;  /* 0x00000009020e7224 */ /* 0x000fe400078e020e */
[----:B------:R-:W-:-:S04]  /*8090*/  IMAD.HI.U32 R0, R3, R7, RZ ;  /* 0x0000000703007227 */ /* 0x000fc800078e00ff */
[----:B------:R-:W-:Y:S01]  /*80a0*/  @!P5 IMAD.IADD R8, R8, 0x1, -R2 ;  /* 0x000000010808d824 */ /* 0x000fe200078e0a02 */
[C---:B------:R-:W-:Y:S01]  /*80b0*/  ISETP.GT.U32.AND P5, PT, R2.reuse, R14, PT ;  /* 0x0000000e0200720c */ /* 0x040fe20003fa4070 */
[----:B------:R-:W-:Y:S01]  /*80c0*/  @!P4 IMAD.MOV R5, RZ, RZ, -R5 ;  /* 0x000000ffff05c224 */ /* 0x000fe200078e0a05 */
[C---:B------:R-:W-:Y:S01]  /*80d0*/  ISETP.GT.U32.AND P4, PT, R2.reuse, R6, PT ;  /* 0x000000060200720c */ /* 0x040fe20003f84070 */
[----:B------:R-:W-:Y:S02]  /*80e0*/  IMAD.MOV R0, RZ, RZ, -R0 ;  /* 0x000000ffff007224 */ /* 0x000fe400078e0a00 */
[----:B------:R-:W-:Y:S01]  /*80f0*/  IMAD.MOV.U32 R11, RZ, RZ, R8 ;  /* 0x000000ffff0b7224 */ /* 0x000fe200078e0008 */
[----:B------:R0:W-:Y:S01]  /*8100*/  STL [R1+0x5d0], R5 ;  /* 0x0005d00501007387 */ /* 0x0001e20000100800 */
[----:B------:R-:W-:Y:S02]  /*8110*/  IMAD R7, R2, R0, R7 ;  /* 0x0000000002077224 */ /* 0x000fe400078e0207 */
[----:B------:R-:W-:-:S02]  /*8120*/  @!P6 IMAD.MOV R11, RZ, RZ, -R11 ;  /* 0x000000ffff0be224 */ /* 0x000fc400078e0a0b */
[----:B------:R-:W-:Y:S01]  /*8130*/  VIADD R10, R28, 0x167 ;  /* 0x000001671c0a7836 */ /* 0x000fe20000000000 */
[----:B------:R-:W-:Y:S01]  /*8140*/  ISETP.GT.U32.AND P6, PT, R2, R7, PT ;  /* 0x000000070200720c */ /* 0x000fe20003fc4070 */
[--C-:B------:R-:W-:Y:S02]  /*8150*/  @!P5 IMAD.IADD R14, R14, 0x1, -R2.reuse ;  /* 0x000000010e0ed824 */ /* 0x100fe400078e0a02 */
[----:B------:R-:W-:Y:S01]  /*8160*/  @!P4 IMAD.IADD R6, R6, 0x1, -R2 ;  /* 0x000000010606c824 */ /* 0x000fe200078e0a02 */
[----:B------:R-:W-:Y:S01]  /*8170*/  ISETP.GE.AND P4, PT, R10, RZ, PT ;  /* 0x000000ff0a00720c */ /* 0x000fe20003f86270 */
[----:B0-----:R-:W-:Y:S01]  /*8180*/  IMAD.MOV.U32 R5, RZ, RZ, R12 ;  /* 0x000000ffff057224 */ /* 0x001fe200078e000c */
[----:B------:R-:W-:Y:S01]  /*8190*/  ISETP.GT.U32.AND P5, PT, R2, R14, PT ;  /* 0x0000000e0200720c */ /* 0x000fe20003fa4070 */
[C---:B------:R-:W-:Y:S01]  /*81a0*/  VIADD R12, R28.reuse, 0x166 ;  /* 0x000001661c0c7836 */ /* 0x040fe20000000000 */
[----:B------:R-:W-:Y:S01]  /*81b0*/  IABS R10, R10 ;  /* 0x0000000a000a7213 */ /* 0x000fe20000000000 */
[----:B------:R-:W-:Y:S01]  /*81c0*/  @!P0 IMAD.MOV R5, RZ, RZ, -R5 ;  /* 0x000000ffff058224 */ /* 0x000fe200078e0a05 */
[----:B------:R-:W-:Y:S01]  /*81d0*/  ISETP.GE.AND P0, PT, R13, RZ, PT ;  /* 0x000000ff0d00720c */ /* 0x000fe20003f06270 */
[C---:B------:R-:W-:Y:S01]  /*81e0*/  VIADD R0, R28.reuse, 0x165 ;  /* 0x000001651c007836 */ /* 0x040fe20000000000 */
[----:B------:R-:W-:Y:S01]  /*81f0*/  IABS R13, R13 ;  /* 0x0000000d000d7213 */ /* 0x000fe20000000000 */
[----:B------:R-:W-:Y:S01]  /*8200*/  @!P6 IMAD.IADD R7, R7, 0x1, -R2 ;  /* 0x000000010707e824 */ /* 0x000fe200078e0a02 */
[----:B------:R0:W-:Y:S01]  /*8210*/  STL [R1+0x5d4], R5 ;  /* 0x0005d40501007387 */ /* 0x0001e20000100800 */
[----:B------:R-:W-:-:S02]  /*8220*/  VIADD R19, R28, 0x164 ;  /* 0x000001641c137836 */ /* 0x000fc40000000000 */
[C---:B------:R-:W-:Y:S01]  /*8230*/  IMAD.HI.U32 R9, R3.reuse, R13, RZ ;  /* 0x0000000d03097227 */ /* 0x040fe200078e00ff */
[----:B------:R1:W-:Y:S01]  /*8240*/  STL [R1+0x5d8], R11 ;  /* 0x0005d80b01007387 */ /* 0x0003e20000100800 */
[----:B------:R-:W-:Y:S02]  /*8250*/  ISETP.GT.U32.AND P6, PT, R2, R7, PT ;  /* 0x000000070200720c */ /* 0x000fe40003fc4070 */
[----:B------:R-:W-:Y:S02]  /*8260*/  IMAD.MOV R8, RZ, RZ, -R9 ;  /* 0x000000ffff087224 */ /* 0x000fe400078e0a09 */
[----:B------:R-:W-:Y:S02]  /*8270*/  @!P5 IMAD.IADD R14, R14, 0x1, -R2 ;  /* 0x000000010e0ed824 */ /* 0x000fe400078e0a02 */
[----:B0-----:R-:W-:Y:S02]  /*8280*/  IMAD.MOV.U32 R5, RZ, RZ, R6 ;  /* 0x000000ffff057224 */ /* 0x001fe400078e0006 */
[----:B------:R-:W-:Y:S01]  /*8290*/  IMAD R13, R2, R8, R13 ;  /* 0x00000008020d7224 */ /* 0x000fe200078e020d */
[----:B-1----:R-:W-:Y:S01]  /*82a0*/  IABS R11, R0 ;  /* 0x00000000000b7213 */ /* 0x002fe20000000000 */
[----:B------:R-:W-:Y:S01]  /*82b0*/  @!P1 IMAD.MOV R5, RZ, RZ, -R5 ;  /* 0x000000ffff059224 */ /* 0x000fe200078e0a05 */
[----:B------:R-:W-:Y:S01]  /*82c0*/  ISETP.GE.AND P1, PT, R12, RZ, PT ;  /* 0x000000ff0c00720c */ /* 0x000fe20003f26270 */
[----:B------:R-:W-:Y:S01]  /*82d0*/  IMAD.HI.U32 R6, R3, R10, RZ ;  /* 0x0000000a03067227 */ /* 0x000fe200078e00ff */
[----:B------:R-:W-:-:S02]  /*82e0*/  IABS R12, R12 ;  /* 0x0000000c000c7213 */ /* 0x000fc40000000000 */
[----:B------:R-:W-:Y:S01]  /*82f0*/  ISETP.GT.U32.AND P5, PT, R2, R13, PT ;  /* 0x0000000d0200720c */ /* 0x000fe20003fa4070 */
[C---:B------:R-:W-:Y:S01]  /*8300*/  IMAD.HI.U32 R9, R3.reuse, R11, RZ ;  /* 0x0000000b03097227 */ /* 0x040fe200078e00ff */
[----:B------:R0:W-:Y:S03]  /*8310*/  STL [R1+0x7b8], R5 ;  /* 0x0007b80501007387 */ /* 0x0001e60000100800 */
        /* <DEDUP_REMOVED lines=107> */
[----:B------:R-:W-:Y:S01]  /*89d0*/  IMAD.MOV.U32 R20, RZ, RZ, R15 ;  /* 0x000000ffff147224 */ /* 0x000fe200078e000f */
[----:B------:R0:W-:Y:S01]  /*89e0*/  STL [R1+0x648], R5 ;  /* 0x0006480501007387 */ /* 0x0001e20000100800 */
[----:B------:R-:W-:Y:S01]  /*89f0*/  @!P5 IMAD.IADD R7, R7, 0x1, -R2 ;  /* 0x000000010707d824 */ /* 0x000fe200078e0a02 */
[----:B------:R-:W-:Y:S01]  /*8a00*/  IABS R14, R11 ;  /* 0x0000000b000e7213 */ /* 0x000fe20000000000 */
[----:B------:R-:W-:-:S02]  /*8a10*/  VIADD R6, R28, 0x15c ;  /* 0x0000015c1c067836 */ /* 0x000fc40000000000 */
[----:B------:R-:W-:Y:S01]  /*8a20*/  @!P3 IMAD.MOV R20, RZ, RZ, -R20 ;  /* 0x000000ffff14b224 */ /* 0x000fe200078e0a14 */
[----:B------:R-:W-:Y:S01]  /*8a30*/  ISETP.GT.U32.AND P3, PT, R2, R7, PT ;  /* 0x000000070200720c */ /* 0x000fe20003f64070 */
[----:B------:R-:W-:Y:S01]  /*8a40*/  @!P6 IMAD.IADD R13, R13, 0x1, -R2 ;  /* 0x000000010d0de824 */ /* 0x000fe200078e0a02 */
[----:B------:R-:W-:Y:S01]  /*8a50*/  IABS R10, R6 ;  /* 0x00000006000a7213 */ /* 0x000fe20000000000 */
[----:B------:R-:W-:Y:S01]  /*8a60*/  IMAD.HI.U32 R15, R3, R12, RZ ;  /* 0x0000000c030f7227 */ /* 0x000fe200078e00ff */
[----:B------:R-:W-:Y:S01]  /*8a70*/  STL [R1+0x640], R20 ;  /* 0x0006401401007387 */ /* 0x000fe20000100800 */
[----:B------:R-:W-:Y:S02]  /*8a80*/  ISETP.GE.AND P6, PT, R8, RZ, PT ;  /* 0x000000ff0800720c */ /* 0x000fe40003fc6270 */
[----:B0-----:R-:W-:Y:S01]  /*8a90*/  IMAD.MOV.U32 R5, RZ, RZ, R18 ;  /* 0x000000ffff057224 */ /* 0x001fe200078e0012 */
[----:B------:R-:W-:Y:S01]  /*8aa0*/  ISETP.GT.U32.AND P5, PT, R2, R13, PT ;  /* 0x0000000d0200720c */ /* 0x000fe20003fa4070 */
[----:B------:R-:W-:Y:S01]  /*8ab0*/  @!P2 IMAD.IADD R17, R17, 0x1, -R2 ;  /* 0x000000011111a824 */ /* 0x000fe200078e0a02 */
[----:B------:R-:W-:Y:S01]  /*8ac0*/  ISETP.GE.AND P2, PT, R0, RZ, PT ;  /* 0x000000ff0000720c */ /* 0x000fe20003f46270 */
[----:B------:R-:W-:-:S04]  /*8ad0*/  IMAD.HI.U32 R19, R3, R14, RZ ;  /* 0x0000000e03137227 */ /* 0x000fc800078e00ff */
[----:B------:R-:W-:Y:S02]  /*8ae0*/  IMAD.MOV R15, RZ, RZ, -R15 ;  /* 0x000000ffff0f7224 */ /* 0x000fe400078e0a0f */
[----:B------:R-:W-:Y:S02]  /*8af0*/  @!P1 IMAD.MOV R5, RZ, RZ, -R5 ;  /* 0x000000ffff059224 */ /* 0x000fe400078e0a05 */
[----:B------:R-:W-:Y:S02]  /*8b00*/  IMAD.MOV R19, RZ, RZ, -R19 ;  /* 0x000000ffff137224 */ /* 0x000fe400078e0a13 */
[----:B------:R-:W-:Y:S01]  /*8b10*/  @!P0 IMAD.MOV R17, RZ, RZ, -R17 ;  /* 0x000000ffff118224 */ /* 0x000fe200078e0a11 */
[----:B------:R-:W-:Y:S01]  /*8b20*/  ISETP.GE.AND P0, PT, R11, RZ, PT ;  /* 0x000000ff0b00720c */ /* 0x000fe20003f06270 */
[----:B------:R-:W-:Y:S01]  /*8b30*/  IMAD.HI.U32 R0, R3, R10, RZ ;  /* 0x0000000a03007227 */ /* 0x000fe200078e00ff */
[----:B------:R0:W-:Y:S03]  /*8b40*/  STL [R1+0x644], R5 ;  /* 0x0006440501007387 */ /* 0x0001e60000100800 */
[C---:B------:R-:W-:Y:S01]  /*8b50*/  IMAD R11, R2.reuse, R15, R12 ;  /* 0x0000000f020b7224 */ /* 0x040fe200078e020c */
[----:B------:R-:W-:Y:S01]  /*8b60*/  STL [R1+0x66c], R17 ;  /* 0x00066c1101007387 */ /* 0x000fe20000100800 */
[----:B------:R-:W-:-:S02]  /*8b70*/  IMAD R14, R2, R19, R14 ;  /* 0x00000013020e7224 */ /* 0x000fc400078e020e */
[----:B------:R-:W-:Y:S02]  /*8b80*/  IMAD.MOV R0, RZ, RZ, -R0 ;  /* 0x000000ffff007224 */ /* 0x000fe400078e0a00 */
[----:B------:R-:W-:Y:S01]  /*8b90*/  @!P3 IMAD.IADD R7, R7, 0x1, -R2 ;  /* 0x000000010707b824 */ /* 0x000fe200078e0a02 */
[C---:B------:R-:W-:Y:S01]  /*8ba0*/  ISETP.GT.U32.AND P3, PT, R2.reuse, R11, PT ;  /* 0x0000000b0200720c */ /* 0x040fe20003f64070 */
[----:B0-----:R-:W-:Y:S01]  /*8bb0*/  IMAD.MOV.U32 R5, RZ, RZ, R16 ;  /* 0x000000ffff057224 */ /* 0x001fe200078e0010 */
[C---:B------:R-:W-:Y:S01]  /*8bc0*/  ISETP.GT.U32.AND P1, PT, R2.reuse, R14, PT ;  /* 0x0000000e0200720c */ /* 0x040fe20003f24070 */
[C---:B------:R-:W-:Y:S02]  /*8bd0*/  IMAD R10, R2.reuse, R0, R10 ;  /* 0x00000000020a7224 */ /* 0x040fe400078e020a */
[----:B------:R-:W-:Y:S02]  /*8be0*/  @!P4 IMAD.MOV R5, RZ, RZ, -R5 ;  /* 0x000000ffff05c224 */ /* 0x000fe400078e0a05 */
[----:B------:R-:W-:Y:S01]  /*8bf0*/  @!P5 IMAD.IADD R13, R13, 0x1, -R2 ;  /* 0x000000010d0dd824 */ /* 0x000fe200078e0a02 */
[----:B------:R-:W-:Y:S01]  /*8c00*/  ISETP.GT.U32.AND P4, PT, R2, R10, PT ;  /* 0x0000000a0200720c */ /* 0x000fe20003f84070 */
[----:B------:R-:W-:Y:S01]  /*8c10*/  VIADD R8, R28, 0x15a ;  /* 0x0000015a1c087836 */ /* 0x000fe20000000000 */
[----:B------:R0:W-:Y:S01]  /*8c20*/  STL [R1+0x670], R5 ;  /* 0x0006700501007387 */ /* 0x0001e20000100800 */
[----:B------:R-:W-:Y:S01]  /*8c30*/  ISETP.GE.AND P5, PT, R6, RZ, PT ;  /* 0x000000ff0600720c */ /* 0x000fe20003fa6270 */
[----:B------:R-:W-:-:S02]  /*8c40*/  VIADD R6, R28, 0x159 ;  /* 0x000001591c067836 */ /* 0x000fc40000000000 */
[--C-:B------:R-:W-:Y:S01]  /*8c50*/  @!P3 IMAD.IADD R11, R11, 0x1, -R2.reuse ;  /* 0x000000010b0bb824 */ /* 0x100fe200078e0a02 */
[----:B------:R-:W-:Y:S01]  /*8c60*/  IABS R0, R8 ;  /* 0x0000000800007213 */ /* 0x000fe20000000000 */
[----:B------:R-:W-:Y:S01]  /*8c70*/  @!P1 IMAD.IADD R14, R14, 0x1, -R2 ;  /* 0x000000010e0e9824 */ /* 0x000fe200078e0a02 */
[----:B------:R-:W-:Y:S01]  /*8c80*/  ISETP.GE.AND P1, PT, R9, RZ, PT ;  /* 0x000000ff0900720c */ /* 0x000fe20003f26270 */
[----:B------:R-:W-:Y:S01]  /*8c90*/  VIADD R9, R28, 0x158 ;  /* 0x000001581c097836 */ /* 0x000fe20000000000 */
[----:B------:R-:W-:Y:S01]  /*8ca0*/  ISETP.GT.U32.AND P3, PT, R2, R11, PT ;  /* 0x0000000b0200720c */ /* 0x000fe20003f64070 */
[----:B0-----:R-:W-:Y:S01]  /*8cb0*/  IMAD.MOV.U32 R5, RZ, RZ, R13 ;  /* 0x000000ffff057224 */ /* 0x001fe200078e000d */
[----:B------:R-:W-:Y:S01]  /*8cc0*/  IABS R13, R6 ;  /* 0x00000006000d7213 */ /* 0x000fe20000000000 */
[----:B------:R-:W-:-:S04]  /*8cd0*/  IMAD.HI.U32 R12, R3, R0, RZ ;  /* 0x00000000030c7227 */ /* 0x000fc800078e00ff */
[----:B------:R-:W-:Y:S01]  /*8ce0*/  @!P2 IMAD.MOV R5, RZ, RZ, -R5 ;  /* 0x000000ffff05a224 */ /* 0x000fe200078e0a05 */
[----:B------:R-:W-:Y:S01]  /*8cf0*/  ISETP.GT.U32.AND P2, PT, R2, R14, PT ;  /* 0x0000000e0200720c */ /* 0x000fe20003f44070 */
[----:B------:R-:W-:Y:S02]  /*8d00*/  @!P4 IMAD.IADD R10, R10, 0x1, -R2 ;  /* 0x000000010a0ac824 */ /* 0x000fe400078e0a02 */
[----:B------:R-:W-:Y:S01]  /*8d10*/  IMAD.MOV R12, RZ, RZ, -R12 ;  /* 0x000000ffff0c7224 */ /* 0x000fe200078e0a0c */
[----:B------:R0:W-:Y:S01]  /*8d20*/  STL [R1+0x674], R5 ;  /* 0x0006740501007387 */ /* 0x0001e20000100800 */
[----:B------:R-:W-:Y:S01]  /*8d30*/  @!P3 IMAD.IADD R11, R11, 0x1, -R2 ;  /* 0x000000010b0bb824 */ /* 0x000fe200078e0a02 */
[C---:B------:R-:W-:Y:S01]  /*8d40*/  ISETP.GT.U32.AND P4, PT, R2.reuse, R10, PT ;  /* 0x0000000a0200720c */ /* 0x040fe20003f84070 */
[----:B------:R-:W-:Y:S01]  /*8d50*/  IMAD R0, R2, R12, R0 ;  /* 0x0000000c02007224 */ /* 0x000fe200078e0200 */
[----:B------:R-:W-:Y:S01]  /*8d60*/  IABS R12, R9 ;  /* 0x00000009000c7213 */ /* 0x000fe20000000000 */
[----:B------:R-:W-:-:S04]  /*8d70*/  VIADD R19, R28, 0x145 ;  /* 0x000001451c137836 */ /* 0x000fc80000000000 */
[----:B------:R-:W-:Y:S01]  /*8d80*/  @!P2 IMAD.IADD R14, R14, 0x1, -R2 ;  /* 0x000000010e0ea824 */ /* 0x000fe200078e0a02 */
[----:B------:R-:W-:Y:S01]  /*8d90*/  ISETP.GT.U32.AND P2, PT, R2, R0, PT ;  /* 0x000000000200720c */ /* 0x000fe20003f44070 */
[----:B0-----:R-:W-:Y:S01]  /*8da0*/  IMAD.MOV.U32 R5, RZ, RZ, R7 ;  /* 0x000000ffff057224 */ /* 0x001fe200078e0007 */
[----:B------:R-:W-:Y:S01]  /*8db0*/  IABS R20, R19 ;  /* 0x0000001300147213 */ /* 0x000fe20000000000 */
        /* <DEDUP_REMOVED lines=9> */
[----:B------:R-:W-:Y:S01]  /*8e50*/  IMAD.HI.U32 R16, R3, R12, RZ ;  /* 0x0000000c03107227 */ /* 0x000fe200078e00ff */
[----:B------:R0:W-:Y:S02]  /*8e60*/  STL [R1+0x7b4], R5 ;  /* 0x0007b40501007387 */ /* 0x0001e40000100800 */
[----:B------:R-:W-:Y:S01]  /*8e70*/  IABS R8, R6 ;  /* 0x0000000600087213 */ /* 0x000fe20000000000 */
[----:B------:R-:W-:-:S02]  /*8e80*/  IMAD.MOV R16, RZ, RZ, -R16 ;  /* 0x000000ffff107224 */ /* 0x000fc400078e0a10 */
[----:B------:R-:W-:Y:S01]  /*8e90*/  @!P2 IMAD.IADD R0, R0, 0x1, -R2 ;  /* 0x000000010000a824 */ /* 0x000fe200078e0a02 */
[----:B------:R-:W-:Y:S01]  /*8ea0*/  ISETP.GE.AND P2, PT, R9, RZ, PT ;  /* 0x000000ff0900720c */ /* 0x000fe20003f46270 */
[----:B------:R-:W-:Y:S02]  /*8eb0*/  IMAD R12, R2, R16, R12 ;  /* 0x00000010020c7224 */ /* 0x000fe400078e020c */
[----:B------:R-:W-:Y:S02]  /*8ec0*/  VIADD R7, R28, 0x156 ;  /* 0x000001561c077836 */ /* 0x000fe40000000000 */
[----:B------:R-:W-:Y:S02]  /*8ed0*/  @!P3 IMAD.IADD R13, R13, 0x1, -R2 ;  /* 0x000000010d0db824 */ /* 0x000fe400078e0a02 */
[----:B0-----:R-:W-:Y:S01]  /*8ee0*/  IMAD.MOV.U32 R5, RZ, RZ, R14 ;  /* 0x000000ffff057224 */ /* 0x001fe200078e000e */
[----:B------:R-:W-:Y:S01]  /*8ef0*/  IABS R15, R7 ;  /* 0x00000007000f7213 */ /* 0x000fe20000000000 */
[----:B------:R-:W-:Y:S01]  /*8f00*/  IMAD.MOV.U32 R14, RZ, RZ, R10 ;  /* 0x000000ffff0e7224 */ /* 0x000fe200078e000a */
[C---:B------:R-:W-:Y:S01]  /*8f10*/  ISETP.GT.U32.AND P3, PT, R2.reuse, R13, PT ;  /* 0x0000000d0200720c */ /* 0x040fe20003f64070 */
[----:B------:R-:W-:Y:S01]  /*8f20*/  @!P0 IMAD.MOV R5, RZ, RZ, -R5 ;  /* 0x000000ffff058224 */ /* 0x000fe200078e0a05 */
[----:B------:R-:W-:Y:S01]  /*8f30*/  ISETP.GT.U32.AND P0, PT, R2, R0, PT ;  /* 0x000000000200720c */ /* 0x000fe20003f04070 */
[----:B------:R-:W-:-:S03]  /*8f40*/  IMAD.HI.U32 R9, R3, R8, RZ ;  /* 0x0000000803097227 */ /* 0x000fc600078e00ff */
[----:B------:R0:W-:Y:S01]  /*8f50*/  STL [R1+0x6bc], R5 ;  /* 0x0006bc0501007387 */ /* 0x0001e20000100800 */
[----:B------:R-:W-:Y:S01]  /*8f60*/  @!P5 IMAD.MOV R14, RZ, RZ, -R14 ;  /* 0x000000ffff0ed224 */ /* 0x000fe200078e0a0e */
[C---:B------:R-:W-:Y:S01]  /*8f70*/  ISETP.GT.U32.AND P5, PT, R2.reuse, R12, PT ;  /* 0x0000000c0200720c */ /* 0x040fe20003fa4070 */
[----:B------:R-:W-:Y:S02]  /*8f80*/  IMAD.MOV R9, RZ, RZ, -R9 ;  /* 0x000000ffff097224 */ /* 0x000fe400078e0a09 */
[----:B------:R-:W-:Y:S01]  /*8f90*/  IMAD.HI.U32 R10, R3, R15, RZ ;  /* 0x0000000f030a7227 */ /* 0x000fe200078e00ff */
[----:B------:R1:W-:Y:S03]  /*8fa0*/  STL [R1+0x684], R14 ;  /* 0x0006840e01007387 */ /* 0x0003e60000100800 */
[----:B------:R-:W-:Y:S02]  /*8fb0*/  IMAD R8, R2, R9, R8 ;  /* 0x0000000902087224 */ /* 0x000fe400078e0208 */
[----:B------:R-:W-:-:S02]  /*8fc0*/  @!P3 IMAD.IADD R13, R13, 0x1, -R2 ;  /* 0x000000010d0db824 */ /* 0x000fc400078e0a02 */
[----:B------:R-:W-:Y:S01]  /*8fd0*/  IMAD.MOV R10, RZ, RZ, -R10 ;  /* 0x000000ffff0a7224 */ /* 0x000fe200078e0a0a */
[----:B------:R-:W-:Y:S01]  /*8fe0*/  ISETP.GT.U32.AND P3, PT, R2, R8, PT ;  /* 0x000000080200720c */ /* 0x000fe20003f64070 */
[--C-:B------:R-:W-:Y:S01]  /*8ff0*/  @!P0 IMAD.IADD R0, R0, 0x1, -R2.reuse ;  /* 0x0000000100008824 */ /* 0x100fe200078e0a02 */
[----:B------:R-:W-:Y:S01]  /*9000*/  ISETP.GE.AND P0, PT, R7, RZ, PT ;  /* 0x000000ff0700720c */ /* 0x000fe20003f06270 */
[----:B------:R-:W-:Y:S02]  /*9010*/  @!P5 IMAD.IADD R12, R12, 0x1, -R2 ;  /* 0x000000010c0cd824 */ /* 0x000fe400078e0a02 */
[----:B0-----:R-:W-:Y:S02]  /*9020*/  IMAD.MOV.U32 R5, RZ, RZ, R11 ;  /* 0x000000ffff057224 */ /* 0x001fe400078e000b */
[C---:B------:R-:W-:Y:S01]  /*9030*/  IMAD R15, R2.reuse, R10, R15 ;  /* 0x0000000a020f7224 */ /* 0x040fe200078e020f */
[----:B------:R-:W-:Y:S01]  /*9040*/  ISETP.GT.U32.AND P5, PT, R2, R12, PT ;  /* 0x0000000c0200720c */ /* 0x000fe20003fa4070 */
[----:B-1----:R-:W-:-:S02]  /*9050*/  IMAD.MOV.U32 R14, RZ, RZ, R0 ;  /* 0x000000ffff0e7224 */ /* 0x002fc400078e0000 */
[----:B------:R-:W-:Y:S01]  /*9060*/  @!P1 IMAD.MOV R5, RZ, RZ, -R5 ;  /* 0x000000ffff059224 */ /* 0x000fe200078e0a05 */
[----:B------:R-:W-:Y:S01]  /*9070*/  ISETP.GE.AND P1, PT, R6, RZ, PT ;  /* 0x000000ff0600720c */ /* 0x000fe20003f26270 */
[----:B------:R-:W-:Y:S01]  /*9080*/  @!P6 IMAD.MOV R14, RZ, RZ, -R14 ;  /* 0x000000ffff0ee224 */ /* 0x000fe200078e0a0e */
[----:B------:R-:W-:Y:S01]  /*9090*/  ISETP.GT.U32.AND P6, PT, R2, R15, PT ;  /* 0x0000000f0200720c */ /* 0x000fe20003fc4070 */
[--C-:B------:R-:W-:Y:S01]  /*90a0*/  @!P3 IMAD.IADD R8, R8, 0x1, -R2.reuse ;  /* 0x000000010808b824 */ /* 0x100fe200078e0a02 */
[----:B------:R0:W-:Y:S01]  /*90b0*/  STL [R1+0x6ac], R5 ;  /* 0x0006ac0501007387 */ /* 0x0001e20000100800 */
[C---:B------:R-:W-:Y:S02]  /*90c0*/  VIADD R11, R28.reuse, 0x155 ;  /* 0x000001551c0b7836 */ /* 0x040fe40000000000 */
[----:B------:R-:W-:Y:S01]  /*90d0*/  VIADD R10, R28, 0x154 ;  /* 0x000001541c0a7836 */ /* 0x000fe20000000000 */
[----:B------:R-:W-:Y:S01]  /*90e0*/  ISETP.GT.U32.AND P3, PT, R2, R8, PT ;  /* 0x000000080200720c */ /* 0x000fe20003f64070 */
[----:B------:R-:W-:Y:S01]  /*90f0*/  @!P5 IMAD.IADD R12, R12, 0x1, -R2 ;  /* 0x000000010c0cd824 */ /* 0x000fe200078e0a02 */
[----:B------:R-:W-:Y:S01]  /*9100*/  IABS R7, R11 ;  /* 0x0000000b00077213 */ /* 0x000fe20000000000 */
[----:B------:R-:W-:Y:S01]  /*9110*/  STL [R1+0x6b8], R14 ;  /* 0x0006b80e01007387 */ /* 0x000fe20000100800 */
[----:B------:R-:W-:Y:S01]  /*9120*/  IABS R9, R10 ;  /* 0x0000000a00097213 */ /* 0x000fe20000000000 */
[----:B------:R-:W-:Y:S01]  /*9130*/  VIADD R6, R28, 0x153 ;  /* 0x000001531c067836 */ /* 0x000fe20000000000 */
[----:B------:R-:W-:Y:S01]  /*9140*/  ISETP.GE.AND P5, PT, R10, RZ, PT ;  /* 0x000000ff0a00720c */ /* 0x000fe20003fa6270 */
[----:B0-----:R-:W-:-:S02]  /*9150*/  IMAD.MOV.U32 R5, RZ, RZ, R13 ;  /* 0x000000ffff057224 */ /* 0x001fc400078e000d */
[----:B------:R-:W-:Y:S01]  /*9160*/  @!P6 IMAD.IADD R15, R15, 0x1, -R2 ;  /* 0x000000010f0fe824 */ /* 0x000fe200078e0a02 */
[----:B------:R-:W-:Y:S01]  /*9170*/  IABS R0, R6 ;  /* 0x0000000600007213 */ /* 0x000fe20000000000 */
[----:B------:R-:W-:Y:S01]  /*9180*/  @!P4 IMAD.MOV R5, RZ, RZ, -R5 ;  /* 0x000000ffff05c224 */ /* 0x000fe200078e0a05 */
[----:B------:R-:W-:Y:S01]  /*9190*/  ISETP.GE.AND P4, PT, R11, RZ, PT ;  /* 0x000000ff0b00720c */ /* 0x000fe20003f86270 */
[C---:B------:R-:W-:Y:S01]  /*91a0*/  IMAD.HI.U32 R13, R3.reuse, R7, RZ ;  /* 0x00000007030d7227 */ /* 0x040fe200078e00ff */
[----:B------:R-:W-:Y:S02]  /*91b0*/  ISETP.GT.U32.AND P6, PT, R2, R15, PT ;  /* 0x0000000f0200720c */ /* 0x000fe40003fc4070 */
        /* <DEDUP_REMOVED lines=22> */
[C---:B------:R-:W-:Y:S01]  /*9320*/  VIADD R8, R28.reuse, 0x151 ;  /* 0x000001511c087836 */ /* 0x040fe20000000000 */
[----:B------:R-:W-:Y:S01]  /*9330*/  IABS R11, R11 ;  /* 0x0000000b000b7213 */ /* 0x000fe20000000000 */
[----:B------:R-:W-:Y:S01]  /*9340*/  VIADD R10, R28, 0x14f ;  /* 0x0000014f1c0a7836 */ /* 0x000fe20000000000 */
[----:B------:R0:W-:Y:S01]  /*9350*/  STL [R1+0x6e4], R5 ;  /* 0x0006e40501007387 */ /* 0x0001e20000100800 */
[----:B------:R-:W-:Y:S01]  /*9360*/  ISETP.GT.U32.AND P3, PT, R2, R7, PT ;  /* 0x000000070200720c */ /* 0x000fe20003f64070 */
        /* <DEDUP_REMOVED lines=14> */
[--C-:B------:R-:W-:Y:S01]  /*9450*/  @!P3 IMAD.IADD R7, R7, 0x1, -R2.reuse ;  /* 0x000000010707b824 */ /* 0x100fe200078e0a02 */
[----:B------:R-:W-:Y:S01]  /*9460*/  ISETP.GE.AND P3, PT, R8, RZ, PT ;  /* 0x000000ff0800720c */ /* 0x000fe20003f66270 */
[----:B------:R-:W-:Y:S02]  /*9470*/  IMAD R11, R2, R15, R11 ;  /* 0x0000000f020b7224 */ /* 0x000fe400078e020b */
[----:B------:R-:W-:Y:S02]  /*9480*/  IMAD.MOV.U32 R18, RZ, RZ, R7 ;  /* 0x000000ffff127224 */ /* 0x000fe400078e0007 */
[--C-:B------:R-:W-:Y:S02]  /*9490*/  @!P0 IMAD.IADD R0, R0, 0x1, -R2.reuse ;  /* 0x0000000100008824 */ /* 0x100fe400078e0a02 */
[----:B------:R-:W-:Y:S01]  /*94a0*/  @!P1 IMAD.IADD R6, R6, 0x1, -R2 ;  /* 0x0000000106069824 */ /* 0x000fe200078e0a02 */
[C---:B------:R-:W-:Y:S01]  /*94b0*/  ISETP.GT.U32.AND P1, PT, R2.reuse, R11, PT ;  /* 0x0000000b0200720c */ /* 0x040fe20003f24070 */
[----:B------:R-:W-:Y:S01]  /*94c0*/  IMAD.MOV R16, RZ, RZ, -R16 ;  /* 0x000000ffff107224 */ /* 0x000fe200078e0a10 */
[----:B------:R-:W-:Y:S01]  /*94d0*/  ISETP.GT.U32.AND P0, PT, R2, R0, PT ;  /* 0x000000000200720c */ /* 0x000fe20003f04070 */
[----:B0-----:R-:W-:-:S02]  /*94e0*/  IMAD.MOV.U32 R5, RZ, RZ, R6 ;  /* 0x000000ffff057224 */ /* 0x001fc400078e0006 */
[----:B------:R-:W-:-:S04]  /*94f0*/  IMAD.HI.U32 R8, R3, R14, RZ ;  /* 0x0000000e03087227 */ /* 0x000fc800078e00ff */
[----:B------:R-:W-:Y:S02]  /*9500*/  @!P4 IMAD.MOV R18, RZ, RZ, -R18 ;  /* 0x000000ffff12c224 */ /* 0x000fe400078e0a12 */
[----:B------:R-:W-:Y:S01]  /*9510*/  @!P5 IMAD.MOV R5, RZ, RZ, -R5 ;  /* 0x000000ffff05d224 */ /* 0x000fe200078e0a05 */
[----:B------:R-:W-:Y:S01]  /*9520*/  ISETP.GE.AND P5, PT, R9, RZ, PT ;  /* 0x000000ff0900720c */ /* 0x000fe20003fa6270 */
[----:B------:R-:W-:Y:S01]  /*9530*/  IMAD R12, R2, R16, R12 ;  /* 0x00000010020c7224 */ /* 0x000fe200078e020c */
[----:B------:R-:W-:Y:S01]  /*9540*/  STL [R1+0x6c0], R18 ;  /* 0x0006c01201007387 */ /* 0x000fe20000100800 */
[----:B------:R-:W-:Y:S02]  /*9550*/  IMAD.MOV R8, RZ, RZ, -R8 ;  /* 0x000000ffff087224 */ /* 0x000fe400078e0a08 */
[----:B------:R-:W-:Y:S01]  /*9560*/  @!P0 IMAD.IADD R0, R0, 0x1, -R2 ;  /* 0x0000000100008824 */ /* 0x000fe200078e0a02 */
[----:B------:R0:W-:Y:S01]  /*9570*/  STL [R1+0x6a8], R5 ;  /* 0x0006a80501007387 */ /* 0x0001e20000100800 */
[C---:B------:R-:W-:Y:S01]  /*9580*/  IMAD R14, R2.reuse, R8, R14 ;  /* 0x00000008020e7224 */ /* 0x040fe200078e020e */
[----:B------:R-:W-:Y:S01]  /*9590*/  ISETP.GT.U32.AND P4, PT, R2, R12, PT ;  /* 0x0000000c0200720c */ /* 0x000fe20003f84070 */
[----:B------:R-:W-:-:S04]  /*95a0*/  IMAD.HI.U32 R17, R3, R13, RZ ;  /* 0x0000000d03117227 */ /* 0x000fc800078e00ff */
[----:B------:R-:W-:Y:S02]  /*95b0*/  @!P1 IMAD.IADD R11, R11, 0x1, -R2 ;  /* 0x000000010b0b9824 */ /* 0x000fe400078e0a02 */
[----:B------:R-:W-:Y:S02]  /*95c0*/  IMAD.MOV R17, RZ, RZ, -R17 ;  /* 0x000000ffff117224 */ /* 0x000fe400078e0a11 */
[----:B0-----:R-:W-:Y:S01]  /*95d0*/  IMAD.MOV.U32 R5, RZ, RZ, R0 ;  /* 0x000000ffff057224 */ /* 0x001fe200078e0000 */
[C---:B------:R-:W-:Y:S01]  /*95e0*/  ISETP.GT.U32.AND P1, PT, R2.reuse, R11, PT ;  /* 0x0000000b0200720c */ /* 0x040fe20003f24070 */
[C---:B------:R-:W-:Y:S02]  /*95f0*/  IMAD R6, R2.reuse, R17, R13 ;  /* 0x0000001102067224 */ /* 0x040fe400078e020d */
[----:B------:R-:W-:Y:S01]  /*9600*/  @!P2 IMAD.MOV R5, RZ, RZ, -R5 ;  /* 0x000000ffff05a224 */ /* 0x000fe200078e0a05 */
[----:B------:R-:W-:Y:S01]  /*9610*/  ISETP.GT.U32.AND P2, PT, R2, R14, PT ;  /* 0x0000000e0200720c */ /* 0x000fe20003f44070 */
[----:B------:R-:W-:Y:S01]  /*9620*/  VIADD R7, R28, 0x14e ;  /* 0x0000014e1c077836 */ /* 0x000fe20000000000 */
[----:B------:R-:W-:Y:S01]  /*9630*/  ISETP.GT.U32.AND P0, PT, R2, R6, PT ;  /* 0x000000060200720c */ /* 0x000fe20003f04070 */
[C---:B------:R-:W-:Y:S01]  /*9640*/  VIADD R9, R28.reuse, 0x14c ;  /* 0x0000014c1c097836 */ /* 0x040fe20000000000 */
[----:B------:R0:W-:Y:S01]  /*9650*/  STL [R1+0x6a4], R5 ;  /* 0x0006a40501007387 */ /* 0x0001e20000100800 */
[----:B------:R-:W-:Y:S01]  /*9660*/  VIADD R8, R28, 0x14d ;  /* 0x0000014d1c087836 */ /* 0x000fe20000000000 */
[----:B------:R-:W-:Y:S01]  /*9670*/  IABS R13, R7 ;  /* 0x00000007000d7213 */ /* 0x000fe20000000000 */
[--C-:B------:R-:W-:Y:S01]  /*9680*/  @!P4 IMAD.IADD R12, R12, 0x1, -R2.reuse ;  /* 0x000000010c0cc824 */ /* 0x100fe200078e0a02 */
[----:B------:R-:W-:Y:S01]  /*9690*/  IABS R15, R9 ;  /* 0x00000009000f7213 */ /* 0x000fe20000000000 */
[----:B------:R-:W-:Y:S01]  /*96a0*/  @!P1 IMAD.IADD R11, R11, 0x1, -R2 ;  /* 0x000000010b0b9824 */ /* 0x000fe200078e0a02 */
[----:B------:R-:W-:Y:S01]  /*96b0*/  IABS R0, R8 ;  /* 0x0000000800007213 */ /* 0x000fe20000000000 */
[----:B------:R-:W-:Y:S01]  /*96c0*/  IMAD.HI.U32 R16, R3, R13, RZ ;  /* 0x0000000d03107227 */ /* 0x000fe200078e00ff */
[----:B------:R-:W-:-:S02]  /*96d0*/  ISETP.GT.U32.AND P4, PT, R2, R12, PT ;  /* 0x0000000c0200720c */ /* 0x000fc40003f84070 */
[----:B------:R-:W-:Y:S01]  /*96e0*/  ISETP.GE.AND P1, PT, R10, RZ, PT ;  /* 0x000000ff0a00720c */ /* 0x000fe20003f26270 */
[----:B------:R-:W-:Y:S02]  /*96f0*/  @!P2 IMAD.IADD R14, R14, 0x1, -R2 ;  /* 0x000000010e0ea824 */ /* 0x000fe400078e0a02 */
[----:B------:R-:W-:Y:S02]  /*9700*/  IMAD.MOV.U32 R10, RZ, RZ, R15 ;  /* 0x000000ffff0a7224 */ /* 0x000fe400078e000f */
[----:B------:R-:W-:Y:S01]  /*9710*/  IMAD.MOV R16, RZ, RZ, -R16 ;  /* 0x000000ffff107224 */ /* 0x000fe200078e0a10 */
[----:B------:R-:W-:Y:S01]  /*9720*/  ISETP.GT.U32.AND P2, PT, R2, R14, PT ;  /* 0x0000000e0200720c */ /* 0x000fe20003f44070 */
[----:B------:R-:W-:-:S04]  /*9730*/  IMAD.HI.U32 R15, R3, R0, RZ ;  /* 0x00000000030f7227 */ /* 0x000fc800078e00ff */
[----:B------:R-:W-:Y:S02]  /*9740*/  IMAD.MOV.U32 R17, RZ, RZ, R11 ;  /* 0x000000ffff117224 */ /* 0x000fe400078e000b */
[----:B------:R-:W-:Y:S02]  /*9750*/  @!P0 IMAD.IADD R6, R6, 0x1, -R2 ;  /* 0x0000000106068824 */ /* 0x000fe400078e0a02 */
[----:B------:R-:W-:-:S03]  /*9760*/  IMAD.HI.U32 R11, R3, R10, RZ ;  /* 0x0000000a030b7227 */ /* 0x000fc600078e00ff */
[C---:B------:R-:W-:Y:S01]  /*9770*/  ISETP.GT.U32.AND P0, PT, R2.reuse, R6, PT ;  /* 0x000000060200720c */ /* 0x040fe20003f04070 */
[----:B------:R-:W-:Y:S02]  /*9780*/  IMAD R13, R2, R16, R13 ;  /* 0x00000010020d7224 */ /* 0x000fe400078e020d */
[----:B------:R-:W-:Y:S02]  /*9790*/  IMAD.MOV R15, RZ, RZ, -R15 ;  /* 0x000000ffff0f7224 */ /* 0x000fe400078e0a0f */
[----:B------:R-:W-:Y:S01]  /*97a0*/  @!P6 IMAD.MOV R17, RZ, RZ, -R17 ;  /* 0x000000ffff11e224 */ /* 0x000fe200078e0a11 */
[----:B------:R-:W-:Y:S01]  /*97b0*/  ISETP.GE.AND P6, PT, R7, RZ, PT ;  /* 0x000000ff0700720c */ /* 0x000fe20003fc6270 */
[----:B------:R-:W-:Y:S02]  /*97c0*/  IMAD.MOV R7, RZ, RZ, -R11 ;  /* 0x000000ffff077224 */ /* 0x000fe400078e0a0b */
[----:B------:R-:W-:Y:S01]  /*97d0*/  @!P4 IMAD.IADD R12, R12, 0x1, -R2 ;  /* 0x000000010c0cc824 */ /* 0x000fe200078e0a02 */
[C---:B------:R-:W-:Y:S01]  /*97e0*/  ISETP.GT.U32.AND P4, PT, R2.reuse, R13, PT ;  /* 0x0000000d0200720c */ /* 0x040fe20003f84070 */
[----:B------:R-:W-:Y:S01]  /*97f0*/  IMAD R11, R2, R15, R0 ;  /* 0x0000000f020b7224 */ /* 0x000fe200078e0200 */
[----:B------:R-:W-:Y:S01]  /*9800*/  STL [R1+0x6e0], R17 ;  /* 0x0006e01101007387 */ /* 0x000fe20000100800 */
[----:B------:R-:W-:-:S02]  /*9810*/  @!P2 IMAD.IADD R14, R14, 0x1, -R2 ;  /* 0x000000010e0ea824 */ /* 0x000fc400078e0a02 */
[----:B0-----:R-:W-:Y:S01]  /*9820*/  IMAD.MOV.U32 R5, RZ, RZ, R12 ;  /* 0x000000ffff057224 */ /* 0x001fe200078e000c */
[----:B------:R-:W-:Y:S01]  /*9830*/  ISETP.GT.U32.AND P2, PT, R2, R11, PT ;  /* 0x0000000b0200720c */ /* 0x000fe20003f44070 */
[--C-:B------:R-:W-:Y:S01]  /*9840*/  @!P0 IMAD.IADD R6, R6, 0x1, -R2.reuse ;  /* 0x0000000106068824 */ /* 0x100fe200078e0a02 */
[----:B------:R-:W-:Y:S01]  /*9850*/  ISETP.GE.AND P0, PT, R9, RZ, PT ;  /* 0x000000ff0900720c */ /* 0x000fe20003f06270 */
[----:B------:R-:W-:Y:S01]  /*9860*/  @!P3 IMAD.MOV R5, RZ, RZ, -R5 ;  /* 0x000000ffff05b224 */ /* 0x000fe200078e0a05 */
[----:B------:R-:W-:Y:S01]  /*9870*/  ISETP.GE.AND P3, PT, R8, RZ, PT ;  /* 0x000000ff0800720c */ /* 0x000fe20003f66270 */
[----:B------:R-:W-:Y:S02]  /*9880*/  VIADD R0, R28, 0x14b ;  /* 0x0000014b1c007836 */ /* 0x000fe40000000000 */
[----:B------:R-:W-:Y:S01]  /*9890*/  @!P4 IMAD.IADD R13, R13, 0x1, -R2 ;  /* 0x000000010d0dc824 */ /* 0x000fe200078e0a02 */
[----:B------:R0:W-:Y:S01]  /*98a0*/  STL [R1+0x6dc], R5 ;  /* 0x0006dc0501007387 */ /* 0x0001e20000100800 */
[----:B------:R-:W-:-:S02]  /*98b0*/  IMAD.MOV.U32 R12, RZ, RZ, R6 ;  /* 0x000000ffff0c7224 */ /* 0x000fc400078e0006 */
[----:B------:R-:W-:Y:S01]  /*98c0*/  VIADD R6, R28, 0x14a ;  /* 0x0000014a1c067836 */ /* 0x000fe20000000000 */
[C---:B------:R-:W-:Y:S01]  /*98d0*/  ISETP.GT.U32.AND P4, PT, R2.reuse, R13, PT ;  /* 0x0000000d0200720c */ /* 0x040fe20003f84070 */
[----:B------:R-:W-:Y:S02]  /*98e0*/  @!P2 IMAD.IADD R11, R11, 0x1, -R2 ;  /* 0x000000010b0ba824 */ /* 0x000fe400078e0a02 */
[C---:B------:R-:W-:Y:S01]  /*98f0*/  IMAD R10, R2.reuse, R7, R10 ;  /* 0x00000007020a7224 */ /* 0x040fe200078e020a */
[----:B------:R-:W-:Y:S01]  /*9900*/  IABS R15, R6 ;  /* 0x00000006000f7213 */ /* 0x000fe20000000000 */
[----:B------:R-:W-:Y:S01]  /*9910*/  @!P5 IMAD.MOV R12, RZ, RZ, -R12 ;  /* 0x000000ffff0cd224 */ /* 0x000fe200078e0a0c */
[----:B------:R-:W-:Y:S01]  /*9920*/  ISETP.GT.U32.AND P2, PT, R2, R11, PT ;  /* 0x0000000b0200720c */ /* 0x000fe20003f44070 */
[----:B0-----:R-:W-:Y:S01]  /*9930*/  IMAD.MOV.U32 R5, RZ, RZ, R14 ;  /* 0x000000ffff057224 */ /* 0x001fe200078e000e */
[----:B------:R-:W-:Y:S01]  /*9940*/  IABS R14, R0 ;  /* 0x00000000000e7213 */ /* 0x000fe20000000000 */
[----:B------:R-:W-:Y:S01]  /*9950*/  VIADD R8, R28, 0x148 ;  /* 0x000001481c087836 */ /* 0x000fe20000000000 */
[----:B------:R-:W-:Y:S01]  /*9960*/  ISETP.GE.AND P5, PT, R0, RZ, PT ;  /* 0x000000ff0000720c */ /* 0x000fe20003fa6270 */
[----:B------:R-:W-:Y:S01]  /*9970*/  @!P1 IMAD.MOV R5, RZ, RZ, -R5 ;  /* 0x000000ffff059224 */ /* 0x000fe200078e0a05 */
[----:B------:R-:W-:Y:S01]  /*9980*/  ISETP.GE.AND P1, PT, R6, RZ, PT ;  /* 0x000000ff0600720c */ /* 0x000fe20003f26270 */
[C---:B------:R-:W-:Y:S01]  /*9990*/  IMAD.HI.U32 R9, R3.reuse, R14, RZ ;  /* 0x0000000e03097227 */ /* 0x040fe200078e00ff */
[----:B------:R0:W-:Y:S03]  /*99a0*/  STL [R1+0x724], R12 ;  /* 0x0007240c01007387 */ /* 0x0001e60000100800 */
[----:B------:R-:W-:Y:S01]  /*99b0*/  IMAD.HI.U32 R6, R3, R15, RZ ;  /* 0x0000000f03067227 */ /* 0x000fe200078e00ff */
[----:B------:R1:W-:Y:S03]  /*99c0*/  STL [R1+0x7b0], R5 ;  /* 0x0007b00501007387 */ /* 0x0003e60000100800 */
[----:B------:R-:W-:-:S02]  /*99d0*/  IMAD.MOV R9, RZ, RZ, -R9 ;  /* 0x000000ffff097224 */ /* 0x000fc400078e0a09 */
[----:B------:R-:W-:Y:S01]  /*99e0*/  @!P4 IMAD.IADD R13, R13, 0x1, -R2 ;  /* 0x000000010d0dc824 */ /* 0x000fe200078e0a02 */
[C---:B------:R-:W-:Y:S01]  /*99f0*/  ISETP.GT.U32.AND P4, PT, R2.reuse, R10, PT ;  /* 0x0000000a0200720c */ /* 0x040fe20003f84070 */
[----:B------:R-:W-:Y:S01]  /*9a00*/  IMAD.MOV R6, RZ, RZ, -R6 ;  /* 0x000000ffff067224 */ /* 0x000fe200078e0a06 */
[----:B0-----:R-:W-:Y:S01]  /*9a10*/  IABS R12, R8 ;  /* 0x00000008000c7213 */ /* 0x001fe20000000000 */
[C---:B------:R-:W-:Y:S02]  /*9a20*/  IMAD R14, R2.reuse, R9, R14 ;  /* 0x00000009020e7224 */ /* 0x040fe400078e020e */
[C---:B------:R-:W-:Y:S02]  /*9a30*/  IMAD R15, R2.reuse, R6, R15 ;  /* 0x00000006020f7224 */ /* 0x040fe400078e020f */
[----:B------:R-:W-:Y:S01]  /*9a40*/  @!P2 IMAD.IADD R11, R11, 0x1, -R2 ;  /* 0x000000010b0ba824 */ /* 0x000fe200078e0a02 */
[----:B------:R-:W-:Y:S01]  /*9a50*/  ISETP.GT.U32.AND P2, PT, R2, R14, PT ;  /* 0x0000000e0200720c */ /* 0x000fe20003f44070 */
[----:B------:R-:W-:-:S02]  /*9a60*/  IMAD.MOV.U32 R16, RZ, RZ, R13 ;  /* 0x000000ffff107224 */ /* 0x000fc400078e000d */
[----:B------:R-:W-:Y:S02]  /*9a70*/  VIADD R0, R28, 0x149 ;  /* 0x000001491c007836 */ /* 0x000fe40000000000 */
[----:B------:R-:W-:Y:S01]  /*9a80*/  @!P6 IMAD.MOV R16, RZ, RZ, -R16 ;  /* 0x000000ffff10e224 */ /* 0x000fe200078e0a10 */
[----:B------:R-:W-:Y:S01]  /*9a90*/  ISETP.GT.U32.AND P6, PT, R2, R15, PT ;  /* 0x0000000f0200720c */ /* 0x000fe20003fc4070 */
[----:B------:R-:W-:Y:S01]  /*9aa0*/  IMAD.HI.U32 R6, R3, R12, RZ ;  /* 0x0000000c03067227 */ /* 0x000fe200078e00ff */
[----:B------:R-:W-:Y:S02]  /*9ab0*/  IABS R7, R0 ;  /* 0x0000000000077213 */ /* 0x000fe40000000000 */
[----:B------:R0:W-:Y:S01]  /*9ac0*/  STL [R1+0x72c], R16 ;  /* 0x00072c1001007387 */ /* 0x0001e20000100800 */
[----:B------:R-:W-:Y:S02]  /*9ad0*/  IMAD.MOV R6, RZ, RZ, -R6 ;  /* 0x000000ffff067224 */ /* 0x000fe400078e0a06 */
[----:B------:R-:W-:-:S02]  /*9ae0*/  @!P2 IMAD.IADD R14, R14, 0x1, -R2 ;  /* 0x000000010e0ea824 */ /* 0x000fc400078e0a02 */
[----:B------:R-:W-:-:S03]  /*9af0*/  IMAD.HI.U32 R9, R3, R7, RZ ;  /* 0x0000000703097227 */ /* 0x000fc600078e00ff */
[----:B------:R-:W-:Y:S01]  /*9b00*/  ISETP.GT.U32.AND P2, PT, R2, R14, PT ;  /* 0x0000000e0200720c */ /* 0x000fe20003f44070 */
[--C-:B------:R-:W-:Y:S02]  /*9b10*/  @!P6 IMAD.IADD R15, R15, 0x1, -R2.reuse ;  /* 0x000000010f0fe824 */ /* 0x100fe400078e0a02 */
[----:B------:R-:W-:Y:S02]  /*9b20*/  @!P4 IMAD.IADD R10, R10, 0x1, -R2 ;  /* 0x000000010a0ac824 */ /* 0x000fe400078e0a02 */
[----:B-1----:R-:W-:Y:S01]  /*9b30*/  IMAD.MOV.U32 R5, RZ, RZ, R11 ;  /* 0x000000ffff057224 */ /* 0x002fe200078e000b */
[C---:B------:R-:W-:Y:S01]  /*9b40*/  ISETP.GT.U32.AND P6, PT, R2.reuse, R15, PT ;  /* 0x0000000f0200720c */ /* 0x040fe20003fc4070 */
[C---:B------:R-:W-:Y:S01]  /*9b50*/  IMAD R12, R2.reuse, R6, R12 ;  /* 0x00000006020c7224 */ /* 0x040fe200078e020c */
[----:B------:R-:W-:Y:S01]  /*9b60*/  ISETP.GT.U32.AND P4, PT, R2, R10, PT ;  /* 0x0000000a0200720c */ /* 0x000fe20003f84070 */
[----:B------:R-:W-:Y:S02]  /*9b70*/  IMAD.MOV R9, RZ, RZ, -R9 ;  /* 0x000000ffff097224 */ /* 0x000fe400078e0a09 */
[----:B------:R-:W-:-:S02]  /*9b80*/  VIADD R6, R28, 0x147 ;  /* 0x000001471c067836 */ /* 0x000fc40000000000 */
[----:B------:R-:W-:Y:S01]  /*9b90*/  @!P3 IMAD.MOV R5, RZ, RZ, -R5 ;  /* 0x000000ffff05b224 */ /* 0x000fe200078e0a05 */
[----:B------:R-:W-:Y:S01]  /*9ba0*/  ISETP.GE.AND P3, PT, R0, RZ, PT ;  /* 0x000000ff0000720c */ /* 0x000fe20003f66270 */
[----:B------:R-:W-:Y:S01]  /*9bb0*/  IMAD R0, R2, R9, R7 ;  /* 0x0000000902007224 */ /* 0x000fe200078e0207 */
[----:B------:R-:W-:Y:S01]  /*9bc0*/  IABS R7, R6 ;  /* 0x0000000600077213 */ /* 0x000fe20000000000 */
[----:B------:R-:W-:Y:S01]  /*9bd0*/  VIADD R13, R28, 0x146 ;  /* 0x000001461c0d7836 */ /* 0x000fe20000000000 */
[----:B------:R1:W-:Y:S01]  /*9be0*/  STL [R1+0x734], R5 ;  /* 0x0007340501007387 */ /* 0x0003e20000100800 */
[----:B------:R-:W-:Y:S01]  /*9bf0*/  @!P2 IMAD.IADD R14, R14, 0x1, -R2 ;  /* 0x000000010e0ea824 */ /* 0x000fe200078e0a02 */
[----:B------:R-:W-:Y:S01]  /*9c00*/  ISETP.GT.U32.AND P2, PT, R2, R0, PT ;  /* 0x000000000200720c */ /* 0x000fe20003f44070 */
[----:B0-----:R-:W-:Y:S01]  /*9c10*/  IMAD.HI.U32 R16, R3, R7, RZ ;  /* 0x0000000703107227 */ /* 0x001fe200078e00ff */
[----:B------:R-:W-:-:S03]  /*9c20*/  IABS R22, R13 ;  /* 0x0000000d00167213 */ /* 0x000fc60000000000 */
[----:B------:R-:W-:Y:S01]  /*9c30*/  @!P6 IMAD.IADD R15, R15, 0x1, -R2 ;  /* 0x000000010f0fe824 */ /* 0x000fe200078e0a02 */
[----:B------:R-:W-:Y:S01]  /*9c40*/  ISETP.GT.U32.AND P6, PT, R2, R12, PT ;  /* 0x0000000c0200720c */ /* 0x000fe20003fc4070 */
[----:B------:R-:W-:Y:S02]  /*9c50*/  IMAD.MOV R16, RZ, RZ, -R16 ;  /* 0x000000ffff107224 */ /* 0x000fe400078e0a10 */
[----:B------:R-:W-:-:S04]  /*9c60*/  IMAD.HI.U32 R21, R3, R22, RZ ;  /* 0x0000001603157227 */ /* 0x000fc800078e00ff */
[----:B------:R-:W-:Y:S01]  /*9c70*/  @!P4 IMAD.IADD R10, R10, 0x1, -R2 ;  /* 0x000000010a0ac824 */ /* 0x000fe200078e0a02 */
[----:B------:R-:W-:Y:S01]  /*9c80*/  ISETP.GE.AND P4, PT, R8, RZ, PT ;  /* 0x000000ff0800720c */ /* 0x000fe20003f86270 */
[----:B------:R-:W-:Y:S02]  /*9c90*/  IMAD R7, R2, R16, R7 ;  /* 0x0000001002077224 */ /* 0x000fe400078e0207 */
[----:B------:R-:W-:Y:S02]  /*9ca0*/  IMAD.MOV R21, RZ, RZ, -R21 ;  /* 0x000000ffff157224 */ /* 0x000fe400078e0a15 */
[----:B-1----:R-:W-:Y:S02]  /*9cb0*/  IMAD.MOV.U32 R5, RZ, RZ, R10 ;  /* 0x000000ffff057224 */ /* 0x002fe400078e000a */
[----:B------:R-:W-:Y:S02]  /*9cc0*/  VIADD R9, R28, 0x144 ;  /* 0x000001441c097836 */ /* 0x000fe40000000000 */
[----:B------:R-:W-:Y:S01]  /*9cd0*/  @!P2 IMAD.IADD R0, R0, 0x1, -R2 ;  /* 0x000000010000a824 */ /* 0x000fe200078e0a02 */
[C---:B------:R-:W-:Y:S01]  /*9ce0*/  ISETP.GT.U32.AND P2, PT, R2.reuse, R7, PT ;  /* 0x000000070200720c */ /* 0x040fe20003f44070 */
[C---:B------:R-:W-:Y:S01]  /*9cf0*/  IMAD R21, R2.reuse, R21, R22 ;  /* 0x0000001502157224 */ /* 0x040fe200078e0216 */
[----:B------:R-:W-:Y:S01]  /*9d00*/  IABS R8, R9 ;  /* 0x0000000900087213 */ /* 0x000fe20000000000 */
[----:B------:R-:W-:Y:S01]  /*9d10*/  @!P0 IMAD.MOV R5, RZ, RZ, -R5 ;  /* 0x000000ffff058224 */ /* 0x000fe200078e0a05 */
[----:B------:R-:W-:Y:S01]  /*9d20*/  ISETP.GT.U32.AND P0, PT, R2, R0, PT ;  /* 0x000000000200720c */ /* 0x000fe20003f04070 */
[----:B------:R-:W-:Y:S01]  /*9d30*/  @!P6 IMAD.IADD R12, R12, 0x1, -R2 ;  /* 0x000000010c0ce824 */ /* 0x000fe200078e0a02 */
[----:B------:R-:W-:Y:S01]  /*9d40*/  ISETP.GT.U32.AND P6, PT, R2, R21, PT ;  /* 0x000000150200720c */ /* 0x000fe20003fc4070 */
[----:B------:R-:W-:Y:S01]  /*9d50*/  VIADD R17, R28, 0x143 ;  /* 0x000001431c117836 */ /* 0x000fe20000000000 */
[----:B------:R0:W-:Y:S01]  /*9d60*/  STL [R1+0x730], R5 ;  /* 0x0007300501007387 */ /* 0x0001e20000100800 */
[----:B------:R-:W-:-:S03]  /*9d70*/  IMAD.HI.U32 R18, R3, R8, RZ ;  /* 0x0000000803127227 */ /* 0x000fc600078e00ff */
[----:B------:R-:W-:Y:S01]  /*9d80*/  IABS R11, R17 ;  /* 0x00000011000b7213 */ /* 0x000fe20000000000 */
[----:B------:R-:W-:Y:S02]  /*9d90*/  IMAD.MOV R23, RZ, RZ, -R23 ;  /* 0x000000ffff177224 */ /* 0x000fe400078e0a17 */
[----:B------:R-:W-:Y:S02]  /*9da0*/  IMAD.MOV R18, RZ, RZ, -R18 ;  /* 0x000000ffff127224 */ /* 0x000fe400078e0a12 */
[----:B------:R-:W-:Y:S01]  /*9db0*/  @!P2 IMAD.IADD R7, R7, 0x1, -R2 ;  /* 0x000000010707a824 */ /* 0x000fe200078e0a02 */
[C---:B------:R-:W-:Y:S01]  /*9dc0*/  ISETP.GT.U32.AND P2, PT, R2.reuse, R12, PT ;  /* 0x0000000c0200720c */ /* 0x040fe20003f44070 */
[----:B0-----:R-:W-:Y:S02]  /*9dd0*/  IMAD.MOV.U32 R5, RZ, RZ, R14 ;  /* 0x000000ffff057224 */ /* 0x001fe400078e000e */
[----:B------:R-:W-:Y:S02]  /*9de0*/  IMAD R20, R2, R23, R20 ;  /* 0x0000001702147224 */ /* 0x000fe400078e0214 */
[----:B------:R-:W-:-:S02]  /*9df0*/  @!P5 IMAD.MOV R5, RZ, RZ, -R5 ;  /* 0x000000ffff05d224 */ /* 0x000fc400078e0a05 */
[C---:B------:R-:W-:Y:S02]  /*9e00*/  IMAD R8, R2.reuse, R18, R8 ;  /* 0x0000001202087224 */ /* 0x040fe400078e0208 */
[--C-:B------:R-:W-:Y:S01]  /*9e10*/  @!P6 IMAD.IADD R21, R21, 0x1, -R2.reuse ;  /* 0x000000011515e824 */ /* 0x100fe200078e0a02 */
[----:B------:R0:W-:Y:S01]  /*9e20*/  STL [R1+0x780], R5 ;  /* 0x0007800501007387 */ /* 0x0001e20000100800 */
[C---:B------:R-:W-:Y:S01]  /*9e30*/  ISETP.GT.U32.AND P6, PT, R2.reuse, R7, PT ;  /* 0x000000070200720c */ /* 0x040fe20003fc4070 */
[----:B------:R-:W-:Y:S02]  /*9e40*/  IMAD.HI.U32 R16, R3, R11, RZ ;  /* 0x0000000b03107227 */ /* 0x000fe400078e00ff */
[----:B------:R-:W-:Y:S02]  /*9e50*/  ISETP.GT.U32.AND P5, PT, R2, R21, PT ;  /* 0x000000150200720c */ /* 0x000fe40003fa4070 */
[----:B------:R-:W-:Y:S01]  /*9e60*/  @!P0 IMAD.IADD R0, R0, 0x1, -R2 ;  /* 0x0000000100008824 */ /* 0x000fe200078e0a02 */
[----:B------:R-:W-:Y:S01]  /*9e70*/  ISETP.GT.U32.AND P0, PT, R2, R8, PT ;  /* 0x000000080200720c */ /* 0x000fe20003f04070 */
[----:B------:R-:W-:-:S02]  /*9e80*/  IMAD.MOV R16, RZ, RZ, -R16 ;  /* 0x000000ffff107224 */ /* 0x000fc400078e0a10 */
[----:B0-----:R-:W-:Y:S02]  /*9e90*/  IMAD.MOV.U32 R5, RZ, RZ, R15 ;  /* 0x000000ffff057224 */ /* 0x001fe400078e000f */
[----:B------:R-:W-:Y:S02]  /*9ea0*/  VIADD R18, R28, 0x142 ;  /* 0x000001421c127836 */ /* 0x000fe40000000000 */
        /* <DEDUP_REMOVED lines=8> */
[----:B------:R-:W-:Y:S01]  /*9f30*/  VIADD R16, R28, 0x141 ;  /* 0x000001411c107836 */ /* 0x000fe20000000000 */
[----:B------:R-:W-:Y:S01]  /*9f40*/  ISETP.GE.AND P2, PT, R6, RZ, PT ;  /* 0x000000ff0600720c */ /* 0x000fe20003f46270 */
[----:B------:R-:W-:-:S02]  /*9f50*/  IMAD.MOV.U32 R22, RZ, RZ, R0 ;  /* 0x000000ffff167224 */ /* 0x000fc400078e0000 */
[--C-:B------:R-:W-:Y:S01]  /*9f60*/  @!P0 IMAD.IADD R8, R8, 0x1, -R2.reuse ;  /* 0x0000000108088824 */ /* 0x100fe200078e0a02 */
[----:B------:R-:W-:Y:S01]  /*9f70*/  IABS R14, R16 ;  /* 0x00000010000e7213 */ /* 0x000fe20000000000 */
[----:B------:R-:W-:Y:S01]  /*9f80*/  @!P1 IMAD.IADD R20, R20, 0x1, -R2 ;  /* 0x0000000114149824 */ /* 0x000fe200078e0a02 */
[----:B------:R-:W-:Y:S01]  /*9f90*/  ISETP.GE.AND P0, PT, R9, RZ, PT ;  /* 0x000000ff0900720c */ /* 0x000fe20003f06270 */
[----:B0-----:R-:W-:Y:S01]  /*9fa0*/  IMAD.MOV.U32 R5, RZ, RZ, R12 ;  /* 0x000000ffff057224 */ /* 0x001fe200078e000c */
[----:B------:R-:W-:Y:S01]  /*9fb0*/  ISETP.GE.AND P1, PT, R19, RZ, PT ;  /* 0x000000ff1300720c */ /* 0x000fe20003f26270 */
[----:B------:R-:W-:-:S04]  /*9fc0*/  IMAD.HI.U32 R6, R3, R10, RZ ;  /* 0x0000000a03067227 */ /* 0x000fc800078e00ff */
[----:B------:R-:W-:Y:S01]  /*9fd0*/  @!P5 IMAD.IADD R21, R21, 0x1, -R2 ;  /* 0x000000011515d824 */ /* 0x000fe200078e0a02 */
[----:B------:R-:W-:Y:S01]  /*9fe0*/  ISETP.GE.AND P5, PT, R13, RZ, PT ;  /* 0x000000ff0d00720c */ /* 0x000fe20003fa6270 */
[----:B------:R-:W-:Y:S01]  /*9ff0*/  @!P3 IMAD.MOV R22, RZ, RZ, -R22 ;  /* 0x000000ffff16b224 */ /* 0x000fe200078e0a16 */
[C---:B------:R-:W-:Y:S01]  /*a000*/  ISETP.GT.U32.AND P3, PT, R2.reuse, R20, PT ;  /* 0x000000140200720c */ /* 0x040fe20003f64070 */
[----:B------:R-:W-:Y:S01]  /*a010*/  @!P4 IMAD.MOV R5, RZ, RZ, -R5 ;  /* 0x000000ffff05c224 */ /* 0x000fe200078e0a05 */
[----:B------:R-:W-:Y:S01]  /*a020*/  ISETP.GT.U32.AND P4, PT, R2, R8, PT ;  /* 0x000000080200720c */ /* 0x000fe20003f84070 */
[----:B------:R-:W-:Y:S01]  /*a030*/  IMAD.MOV R6, RZ, RZ, -R6 ;  /* 0x000000ffff067224 */ /* 0x000fe200078e0a06 */
[----:B------:R-:W-:Y:S01]  /*a040*/  STL [R1+0x778], R22 ;  /* 0x0007781601007387 */ /* 0x000fe20000100800 */
[----:B------:R-:W-:-:S03]  /*a050*/  IMAD.HI.U32 R15, R3, R14, RZ ;  /* 0x0000000e030f7227 */ /* 0x000fc600078e00ff */
[----:B------:R0:W-:Y:S01]  /*a060*/  STL [R1+0x774], R5 ;  /* 0x0007740501007387 */ /* 0x0001e20000100800 */
[C---:B------:R-:W-:Y:S02]  /*a070*/  IMAD R6, R2.reuse, R6, R10 ;  /* 0x0000000602067224 */ /* 0x040fe400078e020a */
[----:B------:R-:W-:Y:S02]  /*a080*/  @!P6 IMAD.IADD R11, R11, 0x1, -R2 ;  /* 0x000000010b0be824 */ /* 0x000fe400078e0a02 */
[----:B------:R-:W-:Y:S02]  /*a090*/  IMAD.MOV.U32 R9, RZ, RZ, R7 ;  /* 0x000000ffff097224 */ /* 0x000fe400078e0007 */
[----:B------:R-:W-:Y:S01]  /*a0a0*/  IMAD.MOV R15, RZ, RZ, -R15 ;  /* 0x000000ffff0f7224 */ /* 0x000fe200078e0a0f */
[----:B------:R-:W-:Y:S01]  /*a0b0*/  ISETP.GT.U32.AND P6, PT, R2, R11, PT ;  /* 0x0000000b0200720c */ /* 0x000fe20003fc4070 */
[----:B------:R-:W-:Y:S02]  /*a0c0*/  VIADD R0, R28, 0x140 ;  /* 0x000001401c007836 */ /* 0x000fe40000000000 */
[----:B0-----:R-:W-:-:S02]  /*a0d0*/  IMAD.MOV.U32 R5, RZ, RZ, R21 ;  /* 0x000000ffff057224 */ /* 0x001fc400078e0015 */
[----:B------:R-:W-:Y:S01]  /*a0e0*/  @!P2 IMAD.MOV R9, RZ, RZ, -R9 ;  /* 0x000000ffff09a224 */ /* 0x000fe200078e0a09 */
[C---:B------:R-:W-:Y:S01]  /*a0f0*/  ISETP.GT.U32.AND P2, PT, R2.reuse, R6, PT ;  /* 0x000000060200720c */ /* 0x040fe20003f44070 */
[----:B------:R-:W-:Y:S01]  /*a100*/  IMAD R14, R2, R15, R14 ;  /* 0x0000000f020e7224 */ /* 0x000fe200078e020e */
[----:B------:R-:W-:Y:S01]  /*a110*/  IABS R12, R0 ;  /* 0x00000000000c7213 */ /* 0x000fe20000000000 */
[----:B------:R-:W-:Y:S01]  /*a120*/  @!P5 IMAD.MOV R5, RZ, RZ, -R5 ;  /* 0x000000ffff05d224 */ /* 0x000fe200078e0a05 */
[----:B------:R0:W-:Y:S01]  /*a130*/  STL [R1+0x770], R9 ;  /* 0x0007700901007387 */ /* 0x0001e20000100800 */
[--C-:B------:R-:W-:Y:S01]  /*a140*/  @!P3 IMAD.IADD R20, R20, 0x1, -R2.reuse ;  /* 0x000000011414b824 */ /* 0x100fe200078e0a02 */
[----:B------:R-:W-:Y:S01]  /*a150*/  ISETP.GT.U32.AND P3, PT, R2, R14, PT ;  /* 0x0000000e0200720c */ /* 0x000fe20003f64070 */
[----:B------:R-:W-:Y:S01]  /*a160*/  @!P4 IMAD.IADD R8, R8, 0x1, -R2 ;  /* 0x000000010808c824 */ /* 0x000fe200078e0a02 */
[----:B------:R1:W-:Y:S01]  /*a170*/  STL [R1+0x7a4], R5 ;  /* 0x0007a40501007387 */ /* 0x0003e20000100800 */
[----:B------:R-:W-:Y:S01]  /*a180*/  IMAD.MOV.U32 R10, RZ, RZ, R20 ;  /* 0x000000ffff0a7224 */ /* 0x000fe200078e0014 */
[----:B------:R-:W-:Y:S01]  /*a190*/  ISETP.GE.AND P5, PT, R17, RZ, PT ;  /* 0x000000ff1100720c */ /* 0x000fe20003fa6270 */
[----:B------:R-:W-:Y:S01]  /*a1a0*/  @!P6 IMAD.IADD R11, R11, 0x1, -R2 ;  /* 0x000000010b0be824 */ /* 0x000fe200078e0a02 */
[----:B------:R-:W-:Y:S01]  /*a1b0*/  ISETP.GE.AND P4, PT, R18, RZ, PT ;  /* 0x000000ff1200720c */ /* 0x000fe20003f86270 */
[----:B------:R-:W-:Y:S01]  /*a1c0*/  @!P1 IMAD.MOV R10, RZ, RZ, -R10 ;  /* 0x000000ffff0a9224 */ /* 0x000fe200078e0a0a */
[----:B------:R-:W-:Y:S01]  /*a1d0*/  ISETP.GE.AND P6, PT, R16, RZ, PT ;  /* 0x000000ff1000720c */ /* 0x000fe20003fc6270 */
[----:B0-----:R-:W-:-:S03]  /*a1e0*/  IMAD.HI.U32 R9, R3, R12, RZ ;  /* 0x0000000c03097227 */ /* 0x001fc600078e00ff */
[----:B------:R0:W-:Y:S01]  /*a1f0*/  STL [R1+0x7a0], R10 ;  /* 0x0007a00a01007387 */ /* 0x0001e20000100800 */
[----:B-1----:R-:W-:Y:S02]  /*a200*/  IMAD.MOV.U32 R5, RZ, RZ, R8 ;  /* 0x000000ffff057224 */ /* 0x002fe400078e0008 */
[----:B------:R-:W-:Y:S01]  /*a210*/  @!P2 IMAD.IADD R6, R6, 0x1, -R2 ;  /* 0x000000010606a824 */ /* 0x000fe200078e0a02 */
[----:B------:R-:W-:Y:S01]  /*a220*/  ISETP.GE.AND P2, PT, R0, RZ, PT ;  /* 0x000000ff0000720c */ /* 0x000fe20003f46270 */
[----:B------:R-:W-:Y:S02]  /*a230*/  @!P0 IMAD.MOV R5, RZ, RZ, -R5 ;  /* 0x000000ffff058224 */ /* 0x000fe400078e0a05 */
[----:B------:R-:W-:Y:S01]  /*a240*/  IMAD.MOV R9, RZ, RZ, -R9 ;  /* 0x000000ffff097224 */ /* 0x000fe200078e0a09 */
[----:B------:R-:W-:Y:S01]  /*a250*/  ISETP.GT.U32.AND P1, PT, R2, R6, PT ;  /* 0x000000060200720c */ /* 0x000fe20003f24070 */
[----:B------:R-:W-:Y:S01]  /*a260*/  VIADD R7, R28, 0x13f ;  /* 0x0000013f1c077836 */ /* 0x000fe20000000000 */
[----:B------:R1:W-:Y:S01]  /*a270*/  STL [R1+0x7ac], R5 ;  /* 0x0007ac0501007387 */ /* 0x0003e20000100800 */
[----:B------:R-:W-:-:S02]  /*a280*/  IMAD R12, R2, R9, R12 ;  /* 0x00000009020c7224 */ /* 0x000fc400078e020c */
[----:B------:R-:W-:Y:S01]  /*a290*/  @!P3 IMAD.IADD R14, R14, 0x1, -R2 ;  /* 0x000000010e0eb824 */ /* 0x000fe200078e0a02 */
[----:B------:R-:W-:Y:S01]  /*a2a0*/  IABS R17, R7 ;  /* 0x0000000700117213 */ /* 0x000fe20000000000 */
[C---:B------:R-:W-:Y:S01]  /*a2b0*/  VIADD R8, R28.reuse, 0x13d ;  /* 0x0000013d1c087836 */ /* 0x040fe20000000000 */
[----:B------:R-:W-:Y:S01]  /*a2c0*/  ISETP.GE.AND P0, PT, R7, RZ, PT ;  /* 0x000000ff0700720c */ /* 0x000fe20003f06270 */
[----:B------:R-:W-:Y:S01]  /*a2d0*/  VIADD R7, R28, 0x13e ;  /* 0x0000013e1c077836 */ /* 0x000fe20000000000 */
[----:B------:R-:W-:Y:S01]  /*a2e0*/  ISETP.GT.U32.AND P3, PT, R2, R14, PT ;  /* 0x0000000e0200720c */ /* 0x000fe20003f64070 */
[----:B------:R-:W-:Y:S01]  /*a2f0*/  IMAD.HI.U32 R0, R3, R17, RZ ;  /* 0x0000001103007227 */ /* 0x000fe200078e00ff */
[----:B0-----:R-:W-:-:S03]  /*a300*/  IABS R10, R8 ;  /* 0x00000008000a7213 */ /* 0x001fc60000000000 */
[----:B-1----:R-:W-:Y:S02]  /*a310*/  IMAD.MOV.U32 R5, RZ, RZ, R11 ;  /* 0x000000ffff057224 */ /* 0x002fe400078e000b */
[----:B------:R-:W-:Y:S02]  /*a320*/  IMAD.MOV R0, RZ, RZ, -R0 ;  /* 0x000000ffff007224 */ /* 0x000fe400078e0a00 */
[----:B------:R-:W-:Y:S01]  /*a330*/  @!P5 IMAD.MOV R5, RZ, RZ, -R5 ;  /* 0x000000ffff05d224 */ /* 0x000fe200078e0a05 */
[----:B------:R-:W-:Y:S01]  /*a340*/  ISETP.GT.U32.AND P5, PT, R2, R12, PT ;  /* 0x0000000c0200720c */ /* 0x000fe20003fa4070 */
[--C-:B------:R-:W-:Y:S01]  /*a350*/  @!P1 IMAD.IADD R6, R6, 0x1, -R2.reuse ;  /* 0x0000000106069824 */ /* 0x100fe200078e0a02 */
[----:B------:R-:W-:Y:S01]  /*a360*/  ISETP.GE.AND P1, PT, R7, RZ, PT ;  /* 0x000000ff0700720c */ /* 0x000fe20003f26270 */
[----:B------:R-:W-:Y:S01]  /*a370*/  IMAD R17, R2, R0, R17 ;  /* 0x0000000002117224 */ /* 0x000fe200078e0211 */
[----:B------:R0:W-:Y:S01]  /*a380*/  STL [R1+0x7a8], R5 ;  /* 0x0007a80501007387 */ /* 0x0001e20000100800 */
[----:B------:R-:W-:Y:S01]  /*a390*/  IABS R7, R7 ;  /* 0x0000000700077213 */ /* 0x000fe20000000000 */
[----:B------:R-:W-:-:S02]  /*a3a0*/  @!P3 IMAD.IADD R14, R14, 0x1, -R2 ;  /* 0x000000010e0eb824 */ /* 0x000fc400078e0a02 */
[----:B------:R-:W-:Y:S01]  /*a3b0*/  ISETP.GT.U32.AND P3, PT, R2, R17, PT ;  /* 0x000000110200720c */ /* 0x000fe20003f64070 */
[----:B------:R-:W-:Y:S02]  /*a3c0*/  VIADD R0, R28, 0x13c ;  /* 0x0000013c1c007836 */ /* 0x000fe40000000000 */
[----:B------:R-:W-:-:S03]  /*a3d0*/  IMAD.HI.U32 R11, R3, R7, RZ ;  /* 0x00000007030b7227 */ /* 0x000fc600078e00ff */
[----:B------:R-:W-:Y:S01]  /*a3e0*/  IABS R9, R0 ;  /* 0x0000000000097213 */ /* 0x000fe20000000000 */
[----:B0-----:R-:W-:Y:S02]  /*a3f0*/  IMAD.MOV.U32 R5, RZ, RZ, R6 ;  /* 0x000000ffff057224 */ /* 0x001fe400078e0006 */
[--C-:B------:R-:W-:Y:S01]  /*a400*/  @!P5 IMAD.IADD R12, R12, 0x1, -R2.reuse ;  /* 0x000000010c0cd824 */ /* 0x100fe200078e0a02 */
[----:B------:R-:W-:Y:S01]  /*a410*/  ISETP.GE.AND P5, PT, R8, RZ, PT ;  /* 0x000000ff0800720c */ /* 0x000fe20003fa6270 */
[----:B------:R-:W-:Y:S02]  /*a420*/  @!P4 IMAD.MOV R5, RZ, RZ, -R5 ;  /* 0x000000ffff05c224 */ /* 0x000fe400078e0a05 */
[----:B------:R-:W-:Y:S01]  /*a430*/  IMAD.MOV R11, RZ, RZ, -R11 ;  /* 0x000000ffff0b7224 */ /* 0x000fe200078e0a0b */
[----:B------:R-:W-:Y:S01]  /*a440*/  ISETP.GT.U32.AND P4, PT, R2, R12, PT ;  /* 0x0000000c0200720c */ /* 0x000fe20003f84070 */
[----:B------:R-:W-:Y:S01]  /*a450*/  @!P3 IMAD.IADD R17, R17, 0x1, -R2 ;  /* 0x000000011111b824 */ /* 0x000fe200078e0a02 */
[----:B------:R0:W-:Y:S01]  /*a460*/  STL [R1+0x70c], R5 ;  /* 0x00070c0501007387 */ /* 0x0001e20000100800 */
[----:B------:R-:W-:-:S03]  /*a470*/  IMAD.HI.U32 R6, R3, R9, RZ ;  /* 0x0000000903067227 */ /* 0x000fc600078e00ff */
[----:B------:R-:W-:Y:S01]  /*a480*/  ISETP.GT.U32.AND P3, PT, R2, R17, PT ;  /* 0x000000110200720c */ /* 0x000fe20003f64070 */
[----:B------:R-:W-:-:S04]  /*a490*/  IMAD.HI.U32 R8, R3, R10, RZ ;  /* 0x0000000a03087227 */ /* 0x000fc800078e00ff */
[----:B------:R-:W-:Y:S02]  /*a4a0*/  IMAD.MOV R6, RZ, RZ, -R6 ;  /* 0x000000ffff067224 */ /* 0x000fe400078e0a06 */
[----:B0-----:R-:W-:Y:S02]  /*a4b0*/  IMAD.MOV.U32 R5, RZ, RZ, R14 ;  /* 0x000000ffff057224 */ /* 0x001fe400078e000e */
[----:B------:R-:W-:Y:S02]  /*a4c0*/  IMAD R14, R2, R11, R7 ;  /* 0x0000000b020e7224 */ /* 0x000fe400078e0207 */
[----:B------:R-:W-:Y:S02]  /*a4d0*/  @!P4 IMAD.IADD R12, R12, 0x1, -R2 ;  /* 0x000000010c0cc824 */ /* 0x000fe400078e0a02 */
[----:B------:R-:W-:Y:S01]  /*a4e0*/  IMAD.MOV R8, RZ, RZ, -R8 ;  /* 0x000000ffff087224 */ /* 0x000fe200078e0a08 */
[C---:B------:R-:W-:Y:S01]  /*a4f0*/  ISETP.GT.U32.AND P4, PT, R2.reuse, R14, PT ;  /* 0x0000000e0200720c */ /* 0x040fe20003f84070 */
[----:B------:R-:W-:-:S02]  /*a500*/  IMAD R9, R2, R6, R9 ;  /* 0x0000000602097224 */ /* 0x000fc400078e0209 */
[----:B------:R-:W-:Y:S01]  /*a510*/  @!P6 IMAD.MOV R5, RZ, RZ, -R5 ;  /* 0x000000ffff05e224 */ /* 0x000fe200078e0a05 */
[----:B------:R-:W-:Y:S01]  /*a520*/  ISETP.GE.AND P6, PT, R0, RZ, PT ;  /* 0x000000ff0000720c */ /* 0x000fe20003fc6270 */
[----:B------:R-:W-:Y:S02]  /*a530*/  IMAD R10, R2, R8, R10 ;  /* 0x00000008020a7224 */ /* 0x000fe400078e020a */
[--C-:B------:R-:W-:Y:S01]  /*a540*/  @!P3 IMAD.IADD R17, R17, 0x1, -R2.reuse ;  /* 0x000000011111b824 */ /* 0x100fe200078e0a02 */
[----:B------:R0:W-:Y:S01]  /*a550*/  STL [R1+0x79c], R5 ;  /* 0x00079c0501007387 */ /* 0x0001e20000100800 */
[----:B------:R-:W-:Y:S01]  /*a560*/  VIADD R0, R28, 0x13b ;  /* 0x0000013b1c007836 */ /* 0x000fe20000000000 */
[----:B------:R-:W-:Y:S01]  /*a570*/  ISETP.GT.U32.AND P3, PT, R2, R10, PT ;  /* 0x0000000a0200720c */ /* 0x000fe20003f64070 */
[----:B------:R-:W-:Y:S02]  /*a580*/  VIADD R7, R28, 0x139 ;  /* 0x000001391c077836 */ /* 0x000fe40000000000 */
[----:B------:R-:W-:Y:S01]  /*a590*/  @!P4 IMAD.IADD R14, R14, 0x1, -R2 ;  /* 0x000000010e0ec824 */ /* 0x000fe200078e0a02 */
[----:B------:R-:W-:Y:S01]  /*a5a0*/  ISETP.GT.U32.AND P4, PT, R2, R9, PT ;  /* 0x000000090200720c */ /* 0x000fe20003f84070 */
[C---:B------:R-:W-:Y:S01]  /*a5b0*/  VIADD R13, R28.reuse, 0x13a ;  /* 0x0000013a1c0d7836 */ /* 0x040fe20000000000 */
[----:B------:R-:W-:Y:S01]  /*a5c0*/  IABS R8, R0 ;  /* 0x0000000000087213 */ /* 0x000fe20000000000 */
[----:B------:R-:W-:Y:S01]  /*a5d0*/  VIADD R6, R28, 0x138 ;  /* 0x000001381c067836 */ /* 0x000fe20000000000 */
[----:B------:R-:W-:Y:S01]  /*a5e0*/  IABS R15, R7 ;  /* 0x00000007000f7213 */ /* 0x000fe20000000000 */
[----:B0-----:R-:W-:Y:S01]  /*a5f0*/  IMAD.MOV.U32 R5, RZ, RZ, R12 ;  /* 0x000000ffff057224 */ /* 0x001fe200078e000c */
[----:B------:R-:W-:Y:S01]  /*a600*/  IABS R16, R13 ;  /* 0x0000000d00107213 */ /* 0x000fe20000000000 */
[----:B------:R-:W-:Y:S01]  /*a610*/  IMAD.HI.U32 R12, R3, R8, RZ ;  /* 0x00000008030c7227 */ /* 0x000fe200078e00ff */
[----:B------:R-:W-:-:S03]  /*a620*/  IABS R11, R6 ;  /* 0x00000006000b7213 */ /* 0x000fc60000000000 */
[----:B------:R-:W-:Y:S01]  /*a630*/  @!P2 IMAD.MOV R5, RZ, RZ, -R5 ;  /* 0x000000ffff05a224 */ /* 0x000fe200078e0a05 */
[----:B------:R-:W-:Y:S01]  /*a640*/  ISETP.GT.U32.AND P2, PT, R2, R14, PT ;  /* 0x0000000e0200720c */ /* 0x000fe20003f44070 */
[--C-:B------:R-:W-:Y:S02]  /*a650*/  @!P4 IMAD.IADD R9, R9, 0x1, -R2.reuse ;  /* 0x000000010909c824 */ /* 0x100fe400078e0a02 */
[----:B------:R-:W-:Y:S01]  /*a660*/  @!P3 IMAD.IADD R10, R10, 0x1, -R2 ;  /* 0x000000010a0ab824 */ /* 0x000fe200078e0a02 */
[----:B------:R0:W-:Y:S01]  /*a670*/  STL [R1+0x750], R5 ;  /* 0x0007500501007387 */ /* 0x0001e20000100800 */
[----:B------:R-:W-:Y:S01]  /*a680*/  IMAD.MOV R12, RZ, RZ, -R12 ;  /* 0x000000ffff0c7224 */ /* 0x000fe200078e0a0c */
[----:B------:R-:W-:Y:S01]  /*a690*/  ISETP.GT.U32.AND P4, PT, R2, R9, PT ;  /* 0x000000090200720c */ /* 0x000fe20003f84070 */
[----:B------:R-:W-:Y:S01]  /*a6a0*/  VIADD R21, R28, 0x109 ;  /* 0x000001091c157836 */ /* 0x000fe20000000000 */
[----:B------:R-:W-:-:S05]  /*a6b0*/  ISETP.GT.U32.AND P3, PT, R2, R10, PT ;  /* 0x0000000a0200720c */ /* 0x000fca0003f64070 */
[----:B------:R-:W-:Y:S02]  /*a6c0*/  @!P2 IMAD.IADD R14, R14, 0x1, -R2 ;  /* 0x000000010e0ea824 */ /* 0x000fe400078e0a02 */
[----:B0-----:R-:W-:Y:S02]  /*a6d0*/  IMAD.MOV.U32 R5, RZ, RZ, R17 ;  /* 0x000000ffff057224 */ /* 0x001fe400078e0011 */
[----:B------:R-:W-:-:S04]  /*a6e0*/  IMAD.HI.U32 R17, R3, R16, RZ ;  /* 0x0000001003117227 */ /* 0x000fc800078e00ff */
        /* <DEDUP_REMOVED lines=15> */
[----:B------:R-:W-:Y:S01]  /*a7e0*/  @!P3 IMAD.IADD R10, R10, 0x1, -R2 ;  /* 0x000000010a0ab824 */ /* 0x000fe200078e0a02 */
[----:B------:R-:W-:Y:S01]  /*a7f0*/  ISETP.GE.AND P3, PT, R13, RZ, PT ;  /* 0x000000ff0d00720c */ /* 0x000fe20003f66270 */
[C---:B------:R-:W-:Y:S01]  /*a800*/  IMAD R13, R2.reuse, R17, R16 ;  /* 0x00000011020d7224 */ /* 0x040fe200078e0210 */
[C---:B------:R-:W-:Y:S01]  /*a810*/  ISETP.GT.U32.AND P4, PT, R2.reuse, R15, PT ;  /* 0x0000000f0200720c */ /* 0x040fe20003f84070 */
[----:B------:R-:W-:Y:S02]  /*a820*/  IMAD R11, R2, R12, R11 ;  /* 0x0000000c020b7224 */ /* 0x000fe400078e020b */
[----:B------:R-:W-:Y:S01]  /*a830*/  @!P2 IMAD.IADD R0, R0, 0x1, -R2 ;  /* 0x000000010000a824 */ /* 0x000fe200078e0a02 */
[C---:B------:R-:W-:Y:S01]  /*a840*/  ISETP.GT.U32.AND P2, PT, R2.reuse, R13, PT ;  /* 0x0000000d0200720c */ /* 0x040fe20003f44070 */
[----:B------:R-:W-:Y:S01]  /*a850*/  @!P5 IMAD.MOV R10, RZ, RZ, -R10 ;  /* 0x000000ffff0ad224 */ /* 0x000fe200078e0a0a */
[----:B------:R-:W-:Y:S01]  /*a860*/  ISETP.GE.AND P5, PT, R7, RZ, PT ;  /* 0x000000ff0700720c */ /* 0x000fe20003fa6270 */
        /* <DEDUP_REMOVED lines=8> */
[----:B------:R1:W-:Y:S01]  /*a8f0*/  STL [R1+0x790], R5 ;  /* 0x0007900501007387 */ /* 0x0003e20000100800 */
[--C-:B------:R-:W-:Y:S01]  /*a900*/  @!P2 IMAD.IADD R13, R13, 0x1, -R2.reuse ;  /* 0x000000010d0da824 */ /* 0x100fe200078e0a02 */
[----:B------:R-:W-:Y:S01]  /*a910*/  IABS R14, R8 ;  /* 0x00000008000e7213 */ /* 0x000fe20000000000 */
[----:B------:R-:W-:Y:S01]  /*a920*/  VIADD R12, R28, 0x133 ;  /* 0x000001331c0c7836 */ /* 0x000fe20000000000 */
[----:B0-----:R-:W-:Y:S01]  /*a930*/  IABS R10, R7 ;  /* 0x00000007000a7213 */ /* 0x001fe20000000000 */
[--C-:B------:R-:W-:Y:S01]  /*a940*/  @!P1 IMAD.IADD R0, R0, 0x1, -R2.reuse ;  /* 0x0000000100009824 */ /* 0x100fe200078e0a02 */
[----:B------:R-:W-:Y:S01]  /*a950*/  ISETP.GE.AND P2, PT, R8, RZ, PT ;  /* 0x000000ff0800720c */ /* 0x000fe20003f46270 */
[----:B------:R-:W-:Y:S01]  /*a960*/  IMAD.HI.U32 R9, R3, R14, RZ ;  /* 0x0000000e03097227 */ /* 0x000fe200078e00ff */
[C---:B------:R-:W-:Y:S02]  /*a970*/  ISETP.GT.U32.AND P4, PT, R2.reuse, R13, PT ;  /* 0x0000000d0200720c */ /* 0x040fe40003f84070 */
[----:B------:R-:W-:Y:S01]  /*a980*/  IABS R16, R12 ;  /* 0x0000000c00107213 */ /* 0x000fe20000000000 */
[----:B------:R-:W-:Y:S01]  /*a990*/  @!P6 IMAD.IADD R11, R11, 0x1, -R2 ;  /* 0x000000010b0be824 */ /* 0x000fe200078e0a02 */
[----:B------:R-:W-:Y:S01]  /*a9a0*/  ISETP.GT.U32.AND P6, PT, R2, R15, PT ;  /* 0x0000000f0200720c */ /* 0x000fe20003fc4070 */
[----:B------:R-:W-:Y:S01]  /*a9b0*/  IMAD.HI.U32 R8, R3, R10, RZ ;  /* 0x0000000a03087227 */ /* 0x000fe200078e00ff */
[----:B------:R-:W-:-:S03]  /*a9c0*/  ISETP.GE.AND P1, PT, R6, RZ, PT ;  /* 0x000000ff0600720c */ /* 0x000fc60003f26270 */
[----:B------:R-:W-:Y:S02]  /*a9d0*/  IMAD.MOV R8, RZ, RZ, -R8 ;  /* 0x000000ffff087224 */ /* 0x000fe400078e0a08 */
[----:B------:R-:W-:Y:S02]  /*a9e0*/  IMAD.MOV R9, RZ, RZ, -R9 ;  /* 0x000000ffff097224 */ /* 0x000fe400078e0a09 */
[----:B-1----:R-:W-:Y:S02]  /*a9f0*/  IMAD.MOV.U32 R5, RZ, RZ, R0 ;  /* 0x000000ffff057224 */ /* 0x002fe400078e0000 */
[C---:B------:R-:W-:Y:S02]  /*aa00*/  IMAD R10, R2.reuse, R8, R10 ;  /* 0x00000008020a7224 */ /* 0x040fe400078e020a */
[C---:B------:R-:W-:Y:S02]  /*aa10*/  IMAD R14, R2.reuse, R9, R14 ;  /* 0x00000009020e7224 */ /* 0x040fe400078e020e */
[----:B------:R-:W-:Y:S01]  /*aa20*/  @!P0 IMAD.MOV R5, RZ, RZ, -R5 ;  /* 0x000000ffff058224 */ /* 0x000fe200078e0a05 */
[C---:B------:R-:W-:Y:S01]  /*aa30*/  ISETP.GT.U32.AND P0, PT, R2.reuse, R11, PT ;  /* 0x0000000b0200720c */ /* 0x040fe20003f04070 */
[--C-:B------:R-:W-:Y:S01]  /*aa40*/  @!P6 IMAD.IADD R15, R15, 0x1, -R2.reuse ;  /* 0x000000010f0fe824 */ /* 0x100fe200078e0a02 */
[C---:B------:R-:W-:Y:S01]  /*aa50*/  ISETP.GT.U32.AND P6, PT, R2.reuse, R10, PT ;  /* 0x0000000a0200720c */ /* 0x040fe20003fc4070 */
[----:B------:R-:W-:Y:S01]  /*aa60*/  @!P4 IMAD.IADD R13, R13, 0x1, -R2 ;  /* 0x000000010d0dc824 */ /* 0x000fe200078e0a02 */
[----:B------:R-:W-:Y:S01]  /*aa70*/  ISETP.GT.U32.AND P4, PT, R2, R14, PT ;  /* 0x0000000e0200720c */ /* 0x000fe20003f84070 */
[C---:B------:R-:W-:Y:S01]  /*aa80*/  VIADD R0, R28.reuse, 0x134 ;  /* 0x000001341c007836 */ /* 0x040fe20000000000 */
[----:B------:R0:W-:Y:S01]  /*aa90*/  STL [R1+0x794], R5 ;  /* 0x0007940501007387 */ /* 0x0001e20000100800 */
[----:B------:R-:W-:-:S02]  /*aaa0*/  VIADD R6, R28, 0x135 ;  /* 0x000001351c067836 */ /* 0x000fc40000000000 */
[----:B------:R-:W-:Y:S01]  /*aab0*/  @!P5 IMAD.MOV R15, RZ, RZ, -R15 ;  /* 0x000000ffff0fd224 */ /* 0x000fe200078e0a0f */
[----:B------:R-:W-:Y:S02]  /*aac0*/  IABS R8, R0 ;  /* 0x0000000000087213 */ /* 0x000fe40000000000 */
[----:B------:R-:W-:Y:S01]  /*aad0*/  IABS R9, R6 ;  /* 0x0000000600097213 */ /* 0x000fe20000000000 */
[--C-:B------:R-:W-:Y:S01]  /*aae0*/  @!P0 IMAD.IADD R11, R11, 0x1, -R2.reuse ;  /* 0x000000010b0b8824 */ /* 0x100fe200078e0a02 */
[----:B------:R-:W-:Y:S01]  /*aaf0*/  ISETP.GE.AND P0, PT, R7, RZ, PT ;  /* 0x000000ff0700720c */ /* 0x000fe20003f06270 */
[----:B------:R-:W-:Y:S02]  /*ab00*/  @!P6 IMAD.IADD R10, R10, 0x1, -R2 ;  /* 0x000000010a0ae824 */ /* 0x000fe400078e0a02 */
[----:B0-----:R-:W-:Y:S02]  /*ab10*/  IMAD.MOV.U32 R5, RZ, RZ, R13 ;  /* 0x000000ffff057224 */ /* 0x001fe400078e000d */
[----:B------:R-:W-:Y:S01]  /*ab20*/  IMAD.MOV.U32 R7, RZ, RZ, R16 ;  /* 0x000000ffff077224 */ /* 0x000fe200078e0010 */
[----:B------:R-:W-:Y:S01]  /*ab30*/  ISETP.GT.U32.AND P6, PT, R2, R10, PT ;  /* 0x0000000a0200720c */ /* 0x000fe20003fc4070 */
[----:B------:R-:W-:-:S04]  /*ab40*/  IMAD.HI.U32 R17, R3, R8, RZ ;  /* 0x0000000803117227 */ /* 0x000fc800078e00ff */
[----:B------:R-:W-:Y:S01]  /*ab50*/  @!P4 IMAD.IADD R14, R14, 0x1, -R2 ;  /* 0x000000010e0ec824 */ /* 0x000fe200078e0a02 */
[----:B------:R-:W-:Y:S01]  /*ab60*/  ISETP.GE.AND P4, PT, R6, RZ, PT ;  /* 0x000000ff0600720c */ /* 0x000fe20003f86270 */
[----:B------:R-:W-:Y:S02]  /*ab70*/  @!P3 IMAD.MOV R5, RZ, RZ, -R5 ;  /* 0x000000ffff05b224 */ /* 0x000fe400078e0a05 */
[----:B------:R-:W-:Y:S01]  /*ab80*/  IMAD.HI.U32 R6, R3, R7, RZ ;  /* 0x0000000703067227 */ /* 0x000fe200078e00ff */
[C---:B------:R-:W-:Y:S02]  /*ab90*/  ISETP.GT.U32.AND P3, PT, R2.reuse, R14, PT ;  /* 0x0000000e0200720c */ /* 0x040fe40003f64070 */
[----:B------:R0:W-:Y:S01]  /*aba0*/  STL [R1+0x788], R5 ;  /* 0x0007880501007387 */ /* 0x0001e20000100800 */
[----:B------:R-:W-:Y:S02]  /*abb0*/  IMAD.MOV R13, RZ, RZ, -R17 ;  /* 0x000000ffff0d7224 */ /* 0x000fe400078e0a11 */
[----:B------:R-:W-:Y:S01]  /*abc0*/  IMAD.MOV R6, RZ, RZ, -R6 ;  /* 0x000000ffff067224 */ /* 0x000fe200078e0a06 */
[----:B------:R1:W-:Y:S01]  /*abd0*/  STL [R1+0x764], R15 ;  /* 0x0007640f01007387 */ /* 0x0003e20000100800 */
[----:B------:R-:W-:-:S02]  /*abe0*/  IMAD R8, R2, R13, R8 ;  /* 0x0000000d02087224 */ /* 0x000fc400078e0208 */
[----:B------:R-:W-:-:S04]  /*abf0*/  IMAD.HI.U32 R16, R3, R9, RZ ;  /* 0x0000000903107227 */ /* 0x000fc800078e00ff */
[----:B0-----:R-:W-:Y:S02]  /*ac00*/  IMAD.MOV.U32 R5, RZ, RZ, R11 ;  /* 0x000000ffff057224 */ /* 0x001fe400078e000b */
[C---:B------:R-:W-:Y:S02]  /*ac10*/  IMAD R7, R2.reuse, R6, R7 ;  /* 0x0000000602077224 */ /* 0x040fe400078e0207 */
[----:B------:R-:W-:Y:S01]  /*ac20*/  @!P1 IMAD.MOV R5, RZ, RZ, -R5 ;  /* 0x000000ffff059224 */ /* 0x000fe200078e0a05 */
[----:B------:R-:W-:Y:S01]  /*ac30*/  ISETP.GT.U32.AND P1, PT, R2, R8, PT ;  /* 0x000000080200720c */ /* 0x000fe20003f24070 */
[----:B------:R-:W-:Y:S02]  /*ac40*/  IMAD.MOV R16, RZ, RZ, -R16 ;  /* 0x000000ffff107224 */ /* 0x000fe400078e0a10 */
[----:B------:R-:W-:Y:S01]  /*ac50*/  @!P6 IMAD.IADD R10, R10, 0x1, -R2 ;  /* 0x000000010a0ae824 */ /* 0x000fe200078e0a02 */
[C---:B------:R-:W-:Y:S01]  /*ac60*/  ISETP.GT.U32.AND P6, PT, R2.reuse, R7, PT ;  /* 0x000000070200720c */ /* 0x040fe20003fc4070 */
[----:B------:R-:W-:Y:S01]  /*ac70*/  IMAD R9, R2, R16, R9 ;  /* 0x0000001002097224 */ /* 0x000fe200078e0209 */
[----:B------:R0:W-:Y:S01]  /*ac80*/  STL [R1+0x768], R5 ;  /* 0x0007680501007387 */ /* 0x0001e20000100800 */
[----:B------:R-:W-:-:S02]  /*ac90*/  VIADD R11, R28, 0x131 ;  /* 0x000001311c0b7836 */ /* 0x000fc40000000000 */
[--C-:B------:R-:W-:Y:S01]  /*aca0*/  @!P3 IMAD.IADD R14, R14, 0x1, -R2.reuse ;  /* 0x000000010e0eb824 */ /* 0x100fe200078e0a02 */
[----:B------:R-:W-:Y:S01]  /*acb0*/  ISETP.GT.U32.AND P5, PT, R2, R9, PT ;  /* 0x000000090200720c */ /* 0x000fe20003fa4070 */
[----:B------:R-:W-:Y:S01]  /*acc0*/  VIADD R17, R28, 0x132 ;  /* 0x000001321c117836 */ /* 0x000fe20000000000 */
[----:B------:R-:W-:Y:S01]  /*acd0*/  ISETP.GE.AND P3, PT, R0, RZ, PT ;  /* 0x000000ff0000720c */ /* 0x000fe20003f66270 */
[--C-:B------:R-:W-:Y:S01]  /*ace0*/  @!P1 IMAD.IADD R8, R8, 0x1, -R2.reuse ;  /* 0x0000000108089824 */ /* 0x100fe200078e0a02 */
[----:B------:R-:W-:Y:S02]  /*acf0*/  IABS R0, R11 ;  /* 0x0000000b00007213 */ /* 0x000fe40000000000 */
[----:B------:R-:W-:Y:S01]  /*ad00*/  IABS R6, R17 ;  /* 0x0000001100067213 */ /* 0x000fe20000000000 */
[----:B------:R-:W-:Y:S01]  /*ad10*/  @!P6 IMAD.IADD R7, R7, 0x1, -R2 ;  /* 0x000000010707e824 */ /* 0x000fe200078e0a02 */
[----:B------:R-:W-:Y:S01]  /*ad20*/  ISETP.GT.U32.AND P6, PT, R2, R8, PT ;  /* 0x000000080200720c */ /* 0x000fe20003fc4070 */
[----:B-1----:R-:W-:-:S04]  /*ad30*/  IMAD.HI.U32 R15, R3, R0, RZ ;  /* 0x00000000030f7227 */ /* 0x002fc800078e00ff */
[----:B------:R-:W-:Y:S01]  /*ad40*/  @!P5 IMAD.IADD R9, R9, 0x1, -R2 ;  /* 0x000000010909d824 */ /* 0x000fe200078e0a02 */
[----:B------:R-:W-:Y:S01]  /*ad50*/  ISETP.GE.AND P5, PT, R12, RZ, PT ;  /* 0x000000ff0c00720c */ /* 0x000fe20003fa6270 */
[----:B------:R-:W-:Y:S02]  /*ad60*/  IMAD.MOV R15, RZ, RZ, -R15 ;  /* 0x000000ffff0f7224 */ /* 0x000fe400078e0a0f */
[----:B0-----:R-:W-:Y:S01]  /*ad70*/  IMAD.MOV.U32 R5, RZ, RZ, R14 ;  /* 0x000000ffff057224 */ /* 0x001fe200078e000e */
[C---:B------:R-:W-:Y:S01]  /*ad80*/  ISETP.GT.U32.AND P1, PT, R2.reuse, R9, PT ;  /* 0x000000090200720c */ /* 0x040fe20003f24070 */
[----:B------:R-:W-:Y:S02]  /*ad90*/  IMAD R0, R2, R15, R0 ;  /* 0x0000000f02007224 */ /* 0x000fe400078e0200 */
[----:B------:R-:W-:-:S04]  /*ada0*/  IMAD.HI.U32 R13, R3, R6, RZ ;  /* 0x00000006030d7227 */ /* 0x000fc800078e00ff */
[----:B------:R-:W-:Y:S01]  /*adb0*/  @!P2 IMAD.MOV R5, RZ, RZ, -R5 ;  /* 0x000000ffff05a224 */ /* 0x000fe200078e0a05 */
[----:B------:R-:W-:Y:S01]  /*adc0*/  ISETP.GT.U32.AND P2, PT, R2, R7, PT ;  /* 0x000000070200720c */ /* 0x000fe20003f44070 */
[----:B------:R-:W-:Y:S02]  /*add0*/  VIADD R12, R28, 0x130 ;  /* 0x000001301c0c7836 */ /* 0x000fe40000000000 */
[--C-:B------:R-:W-:Y:S01]  /*ade0*/  @!P6 IMAD.IADD R8, R8, 0x1, -R2.reuse ;  /* 0x000000010808e824 */ /* 0x100fe200078e0a02 */
[C---:B------:R-:W-:Y:S01]  /*adf0*/  ISETP.GT.U32.AND P6, PT, R2.reuse, R0, PT ;  /* 0x000000000200720c */ /* 0x040fe20003fc4070 */
[----:B------:R-:W-:Y:S01]  /*ae00*/  IMAD.MOV R13, RZ, RZ, -R13 ;  /* 0x000000ffff0d7224 */ /* 0x000fe200078e0a0d */
[----:B------:R-:W-:Y:S01]  /*ae10*/  IABS R14, R12 ;  /* 0x0000000c000e7213 */ /* 0x000fe20000000000 */
[----:B------:R-:W-:Y:S01]  /*ae20*/  @!P1 IMAD.IADD R9, R9, 0x1, -R2 ;  /* 0x0000000109099824 */ /* 0x000fe200078e0a02 */
[----:B------:R0:W-:Y:S01]  /*ae30*/  STL [R1+0x76c], R5 ;  /* 0x00076c0501007387 */ /* 0x0001e20000100800 */
[----:B------:R-:W-:-:S02]  /*ae40*/  IMAD R6, R2, R13, R6 ;  /* 0x0000000d02067224 */ /* 0x000fc400078e0206 */
[----:B------:R-:W-:Y:S02]  /*ae50*/  VIADD R13, R28, 0x12f ;  /* 0x0000012f1c0d7836 */ /* 0x000fe40000000000 */
[----:B------:R-:W-:Y:S01]  /*ae60*/  IMAD.HI.U32 R18, R3, R14, RZ ;  /* 0x0000000e03127227 */ /* 0x000fe200078e00ff */
[----:B------:R-:W-:Y:S02]  /*ae70*/  ISETP.GT.U32.AND P1, PT, R2, R6, PT ;  /* 0x000000060200720c */ /* 0x000fe40003f24070 */
[----:B------:R-:W-:Y:S01]  /*ae80*/  IABS R16, R13 ;  /* 0x0000000d00107213 */ /* 0x000fe20000000000 */
[----:B------:R-:W-:Y:S01]  /*ae90*/  @!P2 IMAD.IADD R7, R7, 0x1, -R2 ;  /* 0x000000010707a824 */ /* 0x000fe200078e0a02 */
[----:B------:R-:W-:Y:S01]  /*aea0*/  ISETP.GE.AND P2, PT, R17, RZ, PT ;  /* 0x000000ff1100720c */ /* 0x000fe20003f46270 */
[----:B------:R-:W-:Y:S02]  /*aeb0*/  IMAD.MOV R17, RZ, RZ, -R18 ;  /* 0x000000ffff117224 */ /* 0x000fe400078e0a12 */
[----:B------:R-:W-:-:S02]  /*aec0*/  @!P6 IMAD.IADD R0, R0, 0x1, -R2 ;  /* 0x000000010000e824 */ /* 0x000fc400078e0a02 */
[C---:B------:R-:W-:Y:S02]  /*aed0*/  IMAD R14, R2.reuse, R17, R14 ;  /* 0x00000011020e7224 */ /* 0x040fe400078e020e */
[----:B------:R-:W-:Y:S01]  /*aee0*/  IMAD.HI.U32 R19, R3, R16, RZ ;  /* 0x0000001003137227 */ /* 0x000fe200078e00ff */
[----:B------:R-:W-:-:S03]  /*aef0*/  ISETP.GT.U32.AND P6, PT, R2, R0, PT ;  /* 0x000000000200720c */ /* 0x000fc60003fc4070 */
[----:B------:R-:W-:Y:S01]  /*af00*/  @!P4 IMAD.MOV R9, RZ, RZ, -R9 ;  /* 0x000000ffff09c224 */ /* 0x000fe200078e0a09 */
[----:B------:R-:W-:Y:S01]  /*af10*/  ISETP.GT.U32.AND P4, PT, R2, R14, PT ;  /* 0x0000000e0200720c */ /* 0x000fe20003f84070 */
[----:B------:R-:W-:Y:S01]  /*af20*/  @!P1 IMAD.IADD R6, R6, 0x1, -R2 ;  /* 0x0000000106069824 */ /* 0x000fe200078e0a02 */
[----:B------:R-:W-:Y:S01]  /*af30*/  ISETP.GE.AND P1, PT, R11, RZ, PT ;  /* 0x000000ff0b00720c */ /* 0x000fe20003f26270 */
[----:B0-----:R-:W-:Y:S02]  /*af40*/  IMAD.MOV.U32 R5, RZ, RZ, R10 ;  /* 0x000000ffff057224 */ /* 0x001fe400078e000a */
[----:B------:R-:W-:Y:S02]  /*af50*/  IMAD.MOV R19, RZ, RZ, -R19 ;  /* 0x000000ffff137224 */ /* 0x000fe400078e0a13 */
[----:B------:R-:W-:Y:S01]  /*af60*/  @!P0 IMAD.MOV R5, RZ, RZ, -R5 ;  /* 0x000000ffff058224 */ /* 0x000fe200078e0a05 */
[C---:B------:R-:W-:Y:S01]  /*af70*/  ISETP.GT.U32.AND P0, PT, R2.reuse, R6, PT ;  /* 0x000000060200720c */ /* 0x040fe20003f04070 */
[----:B------:R-:W-:-:S02]  /*af80*/  IMAD R16, R2, R19, R16 ;  /* 0x0000001302107224 */ /* 0x000fc400078e0210 */
[----:B------:R-:W-:Y:S01]  /*af90*/  @!P6 IMAD.IADD R0, R0, 0x1, -R2 ;  /* 0x000000010000e824 */ /* 0x000fe200078e0a02 */
[----:B------:R0:W-:Y:S01]  /*afa0*/  STL [R1+0x760], R5 ;  /* 0x0007600501007387 */ /* 0x0001e20000100800 */
[----:B------:R-:W-:Y:S01]  /*afb0*/  @!P3 IMAD.MOV R8, RZ, RZ, -R8 ;  /* 0x000000ffff08b224 */ /* 0x000fe200078e0a08 */
[----:B------:R-:W-:Y:S01]  /*afc0*/  ISETP.GT.U32.AND P6, PT, R2, R16, PT ;  /* 0x000000100200720c */ /* 0x000fe20003fc4070 */
[--C-:B------:R-:W-:Y:S01]  /*afd0*/  @!P4 IMAD.IADD R14, R14, 0x1, -R2.reuse ;  /* 0x000000010e0ec824 */ /* 0x100fe200078e0a02 */
[----:B------:R-:W-:Y:S01]  /*afe0*/  STL [R1+0x75c], R9 ;  /* 0x00075c0901007387 */ /* 0x000fe20000100800 */
[----:B------:R-:W-:Y:S01]  /*aff0*/  VIADD R15, R28, 0x12e ;  /* 0x0000012e1c0f7836 */ /* 0x000fe20000000000 */
[----:B------:R-:W-:Y:S02]  /*b000*/  ISETP.GE.AND P3, PT, R12, RZ, PT ;  /* 0x000000ff0c00720c */ /* 0x000fe40003f66270 */
[----:B------:R1:W-:Y:S01]  /*b010*/  STL [R1+0x758], R8 ;  /* 0x0007580801007387 */ /* 0x0003e20000100800 */
[----:B------:R-:W-:Y:S01]  /*b020*/  @!P0 IMAD.IADD R6, R6, 0x1, -R2 ;  /* 0x0000000106068824 */ /* 0x000fe200078e0a02 */
[----:B------:R-:W-:Y:S01]  /*b030*/  ISETP.GT.U32.AND P4, PT, R2, R14, PT ;  /* 0x0000000e0200720c */ /* 0x000fe20003f84070 */
[----:B0-----:R-:W-:Y:S01]  /*b040*/  IMAD.MOV.U32 R5, RZ, RZ, R7 ;  /* 0x000000ffff057224 */ /* 0x001fe200078e0007 */
[----:B------:R-:W-:Y:S01]  /*b050*/  IABS R18, R15 ;  /* 0x0000000f00127213 */ /* 0x000fe20000000000 */
[----:B------:R-:W-:Y:S01]  /*b060*/  IMAD.MOV.U32 R10, RZ, RZ, R6 ;  /* 0x000000ffff0a7224 */ /* 0x000fe200078e0006 */
[----:B------:R-:W-:Y:S01]  /*b070*/  ISETP.GE.AND P0, PT, R15, RZ, PT ;  /* 0x000000ff0f00720c */ /* 0x000fe20003f06270 */
[----:B------:R-:W-:Y:S01]  /*b080*/  @!P5 IMAD.MOV R5, RZ, RZ, -R5 ;  /* 0x000000ffff05d224 */ /* 0x000fe200078e0a05 */
[----:B------:R-:W-:Y:S01]  /*b090*/  ISETP.GE.AND P5, PT, R13, RZ, PT ;  /* 0x000000ff0d00720c */ /* 0x000fe20003fa6270 */
[----:B------:R-:W-:-:S02]  /*b0a0*/  @!P6 IMAD.IADD R16, R16, 0x1, -R2 ;  /* 0x000000011010e824 */ /* 0x000fc400078e0a02 */
[----:B-1----:R-:W-:Y:S01]  /*b0b0*/  VIADD R8, R28, 0x12d ;  /* 0x0000012d1c087836 */ /* 0x002fe20000000000 */
[----:B------:R0:W-:Y:S01]  /*b0c0*/  STL [R1+0x754], R5 ;  /* 0x0007540501007387 */ /* 0x0001e20000100800 */
[C---:B------:R-:W-:Y:S01]  /*b0d0*/  IMAD.HI.U32 R7, R3.reuse, R18, RZ ;  /* 0x0000001203077227 */ /* 0x040fe200078e00ff */
[----:B------:R-:W-:Y:S02]  /*b0e0*/  ISETP.GT.U32.AND P6, PT, R2, R16, PT ;  /* 0x000000100200720c */ /* 0x000fe40003fc4070 */
[----:B------:R-:W-:Y:S01]  /*b0f0*/  IABS R9, R8 ;  /* 0x0000000800097213 */ /* 0x000fe20000000000 */
[----:B------:R-:W-:Y:S01]  /*b100*/  @!P2 IMAD.MOV R10, RZ, RZ, -R10 ;  /* 0x000000ffff0aa224 */ /* 0x000fe200078e0a0a */
[----:B------:R-:W-:Y:S01]  /*b110*/  ISETP.GE.AND P2, PT, R8, RZ, PT ;  /* 0x000000ff0800720c */ /* 0x000fe20003f46270 */
[----:B------:R-:W-:Y:S02]  /*b120*/  IMAD.MOV R7, RZ, RZ, -R7 ;  /* 0x000000ffff077224 */ /* 0x000fe400078e0a07 */
[----:B------:R-:W-:Y:S01]  /*b130*/  IMAD.HI.U32 R8, R3, R9, RZ ;  /* 0x0000000903087227 */ /* 0x000fe200078e00ff */
[----:B------:R-:W-:Y:S03]  /*b140*/  STL [R1+0x740], R10 ;  /* 0x0007400a01007387 */ /* 0x000fe60000100800 */
[----:B0-----:R-:W-:-:S02]  /*b150*/  IMAD.MOV.U32 R5, RZ, RZ, R0 ;  /* 0x000000ffff057224 */ /* 0x001fc400078e0000 */
[----:B------:R-:W-:Y:S02]  /*b160*/  VIADD R0, R28, 0x12c ;  /* 0x0000012c1c007836 */ /* 0x000fe40000000000 */
[----:B------:R-:W-:Y:S02]  /*b170*/  @!P1 IMAD.MOV R5, RZ, RZ, -R5 ;  /* 0x000000ffff059224 */ /* 0x000fe400078e0a05 */
[----:B------:R-:W-:Y:S01]  /*b180*/  @!P4 IMAD.IADD R14, R14, 0x1, -R2 ;  /* 0x000000010e0ec824 */ /* 0x000fe200078e0a02 */
[----:B------:R-:W-:Y:S01]  /*b190*/  IABS R11, R0 ;  /* 0x00000000000b7213 */ /* 0x000fe20000000000 */
[----:B------:R-:W-:Y:S01]  /*b1a0*/  IMAD R7, R2, R7, R18 ;  /* 0x0000000702077224 */ /* 0x000fe200078e0212 */
[----:B------:R0:W-:Y:S01]  /*b1b0*/  STL [R1+0x73c], R5 ;  /* 0x00073c0501007387 */ /* 0x0001e20000100800 */
[----:B------:R-:W-:Y:S01]  /*b1c0*/  IMAD.MOV R8, RZ, RZ, -R8 ;  /* 0x000000ffff087224 */ /* 0x000fe200078e0a08 */
[----:B------:R-:W-:Y:S01]  /*b1d0*/  ISETP.GE.AND P4, PT, R0, RZ, PT ;  /* 0x000000ff0000720c */ /* 0x000fe20003f86270 */
[----:B------:R-:W-:Y:S01]  /*b1e0*/  @!P6 IMAD.IADD R16, R16, 0x1, -R2 ;  /* 0x000000011010e824 */ /* 0x000fe200078e0a02 */
[C---:B------:R-:W-:Y:S01]  /*b1f0*/  ISETP.GT.U32.AND P1, PT, R2.reuse, R7, PT ;  /* 0x000000070200720c */ /* 0x040fe20003f24070 */
[----:B------:R-:W-:-:S02]  /*b200*/  IMAD R9, R2, R8, R9 ;  /* 0x0000000802097224 */ /* 0x000fc400078e0209 */
        /* <DEDUP_REMOVED lines=8> */
[----:B------:R-:W-:-:S02]  /*b290*/  VIADD R6, R28, 0x12b ;  /* 0x0000012b1c067836 */ /* 0x000fc40000000000 */
[----:B------:R-:W-:Y:S01]  /*b2a0*/  VIADD R10, R28, 0x129 ;  /* 0x000001291c0a7836 */ /* 0x000fe20000000000 */
[----:B------:R-:W-:Y:S01]  /*b2b0*/  ISETP.GT.U32.AND P1, PT, R2, R7, PT ;  /* 0x000000070200720c */ /* 0x000fe20003f24070 */
[----:B------:R-:W-:Y:S01]  /*b2c0*/  VIADD R0, R28, 0x12a ;  /* 0x0000012a1c007836 */ /* 0x000fe20000000000 */
[----:B------:R-:W-:Y:S02]  /*b2d0*/  IABS R15, R6 ;  /* 0x00000006000f7213 */ /* 0x000fe40000000000 */
[----:B------:R-:W-:Y:S01]  /*b2e0*/  ISETP.GE.AND P6, PT, R6, RZ, PT ;  /* 0x000000ff0600720c */ /* 0x000fe20003fc6270 */
[----:B------:R-:W-:Y:S01]  /*b2f0*/  @!P3 IMAD.IADD R9, R9, 0x1, -R2 ;  /* 0x000000010909b824 */ /* 0x000fe200078e0a02 */
[----:B------:R-:W-:Y:S01]  /*b300*/  IABS R13, R10 ;  /* 0x0000000a000d7213 */ /* 0x000fe20000000000 */
[----:B0-----:R-:W-:Y:S01]  /*b310*/  IMAD.MOV.U32 R5, RZ, RZ, R16 ;  /* 0x000000ffff057224 */ /* 0x001fe200078e0010 */
[----:B------:R-:W-:Y:S01]  /*b320*/  IABS R14, R0 ;  /* 0x00000000000e7213 */ /* 0x000fe20000000000 */
[----:B------:R-:W-:Y:S01]  /*b330*/  IMAD.HI.U32 R6, R3, R15, RZ ;  /* 0x0000000f03067227 */ /* 0x000fe200078e00ff */
[----:B------:R-:W-:-:S03]  /*b340*/  ISETP.GT.U32.AND P3, PT, R2, R9, PT ;  /* 0x000000090200720c */ /* 0x000fc60003f64070 */
[----:B------:R-:W-:Y:S01]  /*b350*/  @!P5 IMAD.MOV R5, RZ, RZ, -R5 ;  /* 0x000000ffff05d224 */ /* 0x000fe200078e0a05 */
[----:B------:R-:W-:Y:S01]  /*b360*/  ISETP.GT.U32.AND P5, PT, R2, R11, PT ;  /* 0x0000000b0200720c */ /* 0x000fe20003fa4070 */
[----:B------:R-:W-:Y:S02]  /*b370*/  IMAD.MOV R6, RZ, RZ, -R6 ;  /* 0x000000ffff067224 */ /* 0x000fe400078e0a06 */
[----:B------:R-:W-:Y:S01]  /*b380*/  @!P1 IMAD.IADD R7, R7, 0x1, -R2 ;  /* 0x0000000107079824 */ /* 0x000fe200078e0a02 */
[----:B------:R-:W-:Y:S01]  /*b390*/  ISETP.GE.AND P1, PT, R0, RZ, PT ;  /* 0x000000ff0000720c */ /* 0x000fe20003f26270 */
[----:B------:R-:W-:Y:S01]  /*b3a0*/  IMAD.HI.U32 R8, R3, R13, RZ ;  /* 0x0000000d03087227 */ /* 0x000fe200078e00ff */
[----:B------:R0:W-:Y:S03]  /*b3b0*/  STL [R1+0x748], R5 ;  /* 0x0007480501007387 */ /* 0x0001e60000100800 */
[----:B------:R-:W-:-:S02]  /*b3c0*/  IMAD R15, R2, R6, R15 ;  /* 0x00000006020f7224 */ /* 0x000fc400078e020f */
[----:B------:R-:W-:-:S04]  /*b3d0*/  IMAD.HI.U32 R0, R3, R14, RZ ;  /* 0x0000000e03007227 */ /* 0x000fc800078e00ff */
[----:B------:R-:W-:Y:S02]  /*b3e0*/  @!P5 IMAD.IADD R11, R11, 0x1, -R2 ;  /* 0x000000010b0bd824 */ /* 0x000fe400078e0a02 */
[----:B0-----:R-:W-:Y:S02]  /*b3f0*/  IMAD.MOV.U32 R5, RZ, RZ, R7 ;  /* 0x000000ffff057224 */ /* 0x001fe400078e0007 */
[----:B------:R-:W-:Y:S01]  /*b400*/  IMAD.MOV R8, RZ, RZ, -R8 ;  /* 0x000000ffff087224 */ /* 0x000fe200078e0a08 */
[C---:B------:R-:W-:Y:S01]  /*b410*/  ISETP.GT.U32.AND P5, PT, R2.reuse, R11, PT ;  /* 0x0000000b0200720c */ /* 0x040fe20003fa4070 */
[----:B------:R-:W-:Y:S02]  /*b420*/  IMAD.MOV R0, RZ, RZ, -R0 ;  /* 0x000000ffff007224 */ /* 0x000fe400078e0a00 */
[----:B------:R-:W-:Y:S01]  /*b430*/  @!P0 IMAD.MOV R5, RZ, RZ, -R5 ;  /* 0x000000ffff058224 */ /* 0x000fe200078e0a05 */
[C---:B------:R-:W-:Y:S01]  /*b440*/  ISETP.GT.U32.AND P0, PT, R2.reuse, R15, PT ;  /* 0x0000000f0200720c */ /* 0x040fe20003f04070 */
[----:B------:R-:W-:-:S02]  /*b450*/  IMAD R13, R2, R8, R13 ;  /* 0x00000008020d7224 */ /* 0x000fc400078e020d */
[----:B------:R-:W-:Y:S01]  /*b460*/  IMAD R14, R2, R0, R14 ;  /* 0x00000000020e7224 */ /* 0x000fe200078e020e */
[----:B------:R0:W-:Y:S01]  /*b470*/  STL [R1+0x74c], R5 ;  /* 0x00074c0501007387 */ /* 0x0001e20000100800 */
[----:B------:R-:W-:Y:S02]  /*b480*/  VIADD R7, R28, 0x128 ;  /* 0x000001281c077836 */ /* 0x000fe40000000000 */
[--C-:B------:R-:W-:Y:S01]  /*b490*/  @!P3 IMAD.IADD R9, R9, 0x1, -R2.reuse ;  /* 0x000000010909b824 */ /* 0x100fe200078e0a02 */
[C---:B------:R-:W-:Y:S01]  /*b4a0*/  ISETP.GT.U32.AND P3, PT, R2.reuse, R14, PT ;  /* 0x0000000e0200720c */ /* 0x040fe20003f64070 */
[--C-:B------:R-:W-:Y:S01]  /*b4b0*/  @!P5 IMAD.IADD R11, R11, 0x1, -R2.reuse ;  /* 0x000000010b0bd824 */ /* 0x100fe200078e0a02 */
[----:B------:R-:W-:Y:S01]  /*b4c0*/  ISETP.GT.U32.AND P5, PT, R2, R13, PT ;  /* 0x0000000d0200720c */ /* 0x000fe20003fa4070 */
[----:B------:R-:W-:Y:S01]  /*b4d0*/  VIADD R0, R28, 0x127 ;  /* 0x000001271c007836 */ /* 0x000fe20000000000 */
[----:B------:R-:W-:Y:S01]  /*b4e0*/  IABS R12, R7 ;  /* 0x00000007000c7213 */ /* 0x000fe20000000000 */
[----:B------:R-:W-:-:S02]  /*b4f0*/  @!P0 IMAD.IADD R15, R15, 0x1, -R2 ;  /* 0x000000010f0f8824 */ /* 0x000fc400078e0a02 */
[----:B0-----:R-:W-:Y:S01]  /*b500*/  IMAD.MOV.U32 R5, RZ, RZ, R9 ;  /* 0x000000ffff057224 */ /* 0x001fe200078e0009 */
[----:B------:R-:W-:Y:S01]  /*b510*/  IABS R16, R0 ;  /* 0x0000000000107213 */ /* 0x000fe20000000000 */
[----:B------:R-:W-:Y:S01]  /*b520*/  IMAD.HI.U32 R17, R3, R12, RZ ;  /* 0x0000000c03117227 */ /* 0x000fe200078e00ff */
[----:B------:R-:W-:-:S03]  /*b530*/  ISETP.GT.U32.AND P0, PT, R2, R15, PT ;  /* 0x0000000f0200720c */ /* 0x000fc60003f04070 */
[----:B------:R-:W-:Y:S02]  /*b540*/  IMAD.MOV R17, RZ, RZ, -R17 ;  /* 0x000000ffff117224 */ /* 0x000fe400078e0a11 */
[----:B------:R-:W-:Y:S02]  /*b550*/  @!P5 IMAD.IADD R13, R13, 0x1, -R2 ;  /* 0x000000010d0dd824 */ /* 0x000fe400078e0a02 */
[----:B------:R-:W-:Y:S02]  /*b560*/  IMAD.MOV.U32 R9, RZ, RZ, R16 ;  /* 0x000000ffff097224 */ /* 0x000fe400078e0010 */
[----:B------:R-:W-:Y:S01]  /*b570*/  @!P3 IMAD.IADD R14, R14, 0x1, -R2 ;  /* 0x000000010e0eb824 */ /* 0x000fe200078e0a02 */
[----:B------:R-:W-:Y:S01]  /*b580*/  ISETP.GE.AND P3, PT, R10, RZ, PT ;  /* 0x000000ff0a00720c */ /* 0x000fe20003f66270 */
[----:B------:R-:W-:Y:S01]  /*b590*/  @!P2 IMAD.MOV R5, RZ, RZ, -R5 ;  /* 0x000000ffff05a224 */ /* 0x000fe200078e0a05 */
[C---:B------:R-:W-:Y:S01]  /*b5a0*/  ISETP.GT.U32.AND P5, PT, R2.reuse, R13, PT ;  /* 0x0000000d0200720c */ /* 0x040fe20003fa4070 */
[C---:B------:R-:W-:Y:S01]  /*b5b0*/  IMAD R10, R2.reuse, R17, R12 ;  /* 0x00000011020a7224 */ /* 0x040fe200078e020c */
[----:B------:R-:W-:Y:S01]  /*b5c0*/  ISETP.GT.U32.AND P2, PT, R2, R14, PT ;  /* 0x0000000e0200720c */ /* 0x000fe20003f44070 */
[----:B------:R-:W-:Y:S01]  /*b5d0*/  VIADD R6, R28, 0x126 ;  /* 0x000001261c067836 */ /* 0x000fe20000000000 */
[----:B------:R0:W-:Y:S01]  /*b5e0*/  STL [R1+0x744], R5 ;  /* 0x0007440501007387 */ /* 0x0001e20000100800 */
[----:B------:R-:W-:-:S03]  /*b5f0*/  IMAD.HI.U32 R12, R3, R9, RZ ;  /* 0x00000009030c7227 */ /* 0x000fc600078e00ff */
[----:B------:R-:W-:Y:S01]  /*b600*/  IABS R8, R6 ;  /* 0x0000000600087213 */ /* 0x000fe20000000000 */
[----:B------:R-:W-:Y:S02]  /*b610*/  IMAD.MOV R16, RZ, RZ, -R12 ;  /* 0x000000ffff107224 */ /* 0x000fe400078e0a0c */
[--C-:B------:R-:W-:Y:S01]  /*b620*/  @!P0 IMAD.IADD R15, R15, 0x1, -R2.reuse ;  /* 0x000000010f0f8824 */ /* 0x100fe200078e0a02 */
[C---:B------:R-:W-:Y:S01]  /*b630*/  ISETP.GT.U32.AND P0, PT, R2.reuse, R10, PT ;  /* 0x0000000a0200720c */ /* 0x040fe20003f04070 */
[C---:B------:R-:W-:Y:S02]  /*b640*/  IMAD R9, R2.reuse, R16, R9 ;  /* 0x0000001002097224 */ /* 0x040fe400078e0209 */
[----:B0-----:R-:W-:Y:S02]  /*b650*/  IMAD.MOV.U32 R5, RZ, RZ, R11 ;  /* 0x000000ffff057224 */ /* 0x001fe400078e000b */
[----:B------:R-:W-:Y:S01]  /*b660*/  @!P5 IMAD.IADD R13, R13, 0x1, -R2 ;  /* 0x000000010d0dd824 */ /* 0x000fe200078e0a02 */
[----:B------:R-:W-:Y:S01]  /*b670*/  ISETP.GT.U32.AND P5, PT, R2, R9, PT ;  /* 0x000000090200720c */ /* 0x000fe20003fa4070 */
[----:B------:R-:W-:Y:S01]  /*b680*/  @!P4 IMAD.MOV R5, RZ, RZ, -R5 ;  /* 0x000000ffff05c224 */ /* 0x000fe200078e0a05 */
[----:B------:R-:W-:Y:S01]  /*b690*/  ISETP.GE.AND P4, PT, R7, RZ, PT ;  /* 0x000000ff0700720c */ /* 0x000fe20003f86270 */
[----:B------:R-:W-:-:S03]  /*b6a0*/  IMAD.HI.U32 R7, R3, R8, RZ ;  /* 0x0000000803077227 */ /* 0x000fc600078e00ff */
[----:B------:R0:W-:Y:S01]  /*b6b0*/  STL [R1+0x71c], R5 ;  /* 0x00071c0501007387 */ /* 0x0001e20000100800 */
[----:B------:R-:W-:Y:S02]  /*b6c0*/  IMAD.MOV R12, RZ, RZ, -R7 ;  /* 0x000000ffff0c7224 */ /* 0x000fe400078e0a07 */
[----:B------:R-:W-:Y:S01]  /*b6d0*/  @!P2 IMAD.IADD R14, R14, 0x1, -R2 ;  /* 0x000000010e0ea824 */ /* 0x000fe200078e0a02 */
[----:B------:R-:W-:Y:S01]  /*b6e0*/  ISETP.GE.AND P2, PT, R0, RZ, PT ;  /* 0x000000ff0000720c */ /* 0x000fe20003f46270 */
[----:B------:R-:W-:Y:S02]  /*b6f0*/  IMAD R8, R2, R12, R8 ;  /* 0x0000000c02087224 */ /* 0x000fe400078e0208 */
[----:B------:R-:W-:Y:S02]  /*b700*/  VIADD R0, R28, 0x124 ;  /* 0x000001241c007836 */ /* 0x000fe40000000000 */
[----:B------:R-:W-:Y:S02]  /*b710*/  @!P0 IMAD.IADD R10, R10, 0x1, -R2 ;  /* 0x000000010a0a8824 */ /* 0x000fe400078e0a02 */
[----:B------:R-:W-:Y:S01]  /*b720*/  VIADD R11, R28, 0x125 ;  /* 0x000001251c0b7836 */ /* 0x000fe20000000000 */
[----:B------:R-:W-:Y:S01]  /*b730*/  IABS R12, R0 ;  /* 0x00000000000c7213 */ /* 0x000fe20000000000 */
[----:B------:R-:W-:Y:S01]  /*b740*/  @!P6 IMAD.MOV R15, RZ, RZ, -R15 ;  /* 0x000000ffff0fe224 */ /* 0x000fe200078e0a0f */
[C---:B------:R-:W-:Y:S01]  /*b750*/  ISETP.GT.U32.AND P6, PT, R2.reuse, R8, PT ;  /* 0x000000080200720c */ /* 0x040fe20003fc4070 */
[----:B------:R-:W-:Y:S01]  /*b760*/  IMAD.MOV.U32 R17, RZ, RZ, R14 ;  /* 0x000000ffff117224 */ /* 0x000fe200078e000e */
[----:B------:R-:W-:Y:S01]  /*b770*/  ISETP.GT.U32.AND P0, PT, R2, R10, PT ;  /* 0x0000000a0200720c */ /* 0x000fe20003f04070 */
[----:B------:R-:W-:Y:S01]  /*b780*/  @!P5 IMAD.IADD R9, R9, 0x1, -R2 ;  /* 0x000000010909d824 */ /* 0x000fe200078e0a02 */
[----:B------:R-:W-:Y:S01]  /*b790*/  IABS R7, R11 ;  /* 0x0000000b00077213 */ /* 0x000fe20000000000 */
[----:B------:R-:W-:Y:S01]  /*b7a0*/  @!P1 IMAD.MOV R17, RZ, RZ, -R17 ;  /* 0x000000ffff119224 */ /* 0x000fe200078e0a11 */
[----:B------:R-:W-:Y:S01]  /*b7b0*/  ISETP.GE.AND P1, PT, R6, RZ, PT ;  /* 0x000000ff0600720c */ /* 0x000fe20003f26270 */
[----:B0-----:R-:W-:Y:S01]  /*b7c0*/  IMAD.MOV.U32 R5, RZ, RZ, R13 ;  /* 0x000000ffff057224 */ /* 0x001fe200078e000d */
[----:B------:R-:W-:Y:S01]  /*b7d0*/  ISETP.GT.U32.AND P5, PT, R2, R9, PT ;  /* 0x000000090200720c */ /* 0x000fe20003fa4070 */
[----:B------:R-:W-:Y:S01]  /*b7e0*/  IMAD.MOV.U32 R6, RZ, RZ, R12 ;  /* 0x000000ffff067224 */ /* 0x000fe200078e000c */
[----:B------:R-:W-:Y:S01]  /*b7f0*/  STL [R1+0x720], R15 ;  /* 0x0007200f01007387 */ /* 0x000fe20000100800 */
[----:B------:R-:W-:-:S03]  /*b800*/  IMAD.HI.U32 R12, R3, R7, RZ ;  /* 0x00000007030c7227 */ /* 0x000fc600078e00ff */
[----:B------:R0:W-:Y:S01]  /*b810*/  STL [R1+0x728], R17 ;  /* 0x0007281101007387 */ /* 0x0001e20000100800 */
[----:B------:R-:W-:Y:S01]  /*b820*/  @!P3 IMAD.MOV R5, RZ, RZ, -R5 ;  /* 0x000000ffff05b224 */ /* 0x000fe200078e0a05 */
[----:B------:R-:W-:Y:S01]  /*b830*/  ISETP.GE.AND P3, PT, R11, RZ, PT ;  /* 0x000000ff0b00720c */ /* 0x000fe20003f66270 */
[----:B------:R-:W-:Y:S02]  /*b840*/  VIADD R11, R28, 0x123 ;  /* 0x000001231c0b7836 */ /* 0x000fe40000000000 */
[----:B------:R-:W-:Y:S01]  /*b850*/  IMAD.MOV R12, RZ, RZ, -R12 ;  /* 0x000000ffff0c7224 */ /* 0x000fe200078e0a0c */
[----:B------:R1:W-:Y:S01]  /*b860*/  STL [R1+0x738], R5 ;  /* 0x0007380501007387 */ /* 0x0003e20000100800 */
[--C-:B------:R-:W-:Y:S02]  /*b870*/  @!P6 IMAD.IADD R8, R8, 0x1, -R2.reuse ;  /* 0x000000010808e824 */ /* 0x100fe400078e0a02 */
[----:B------:R-:W-:Y:S01]  /*b880*/  @!P0 IMAD.IADD R10, R10, 0x1, -R2 ;  /* 0x000000010a0a8824 */ /* 0x000fe200078e0a02 */
[----:B------:R-:W-:Y:S01]  /*b890*/  ISETP.GE.AND P0, PT, R0, RZ, PT ;  /* 0x000000ff0000720c */ /* 0x000fe20003f06270 */
[C---:B------:R-:W-:Y:S01]  /*b8a0*/  IMAD R7, R2.reuse, R12, R7 ;  /* 0x0000000c02077224 */ /* 0x040fe200078e0207 */
[----:B------:R-:W-:Y:S01]  /*b8b0*/  IABS R0, R11 ;  /* 0x0000000b00007213 */ /* 0x000fe20000000000 */
[----:B------:R-:W-:Y:S01]  /*b8c0*/  IMAD.HI.U32 R13, R3, R6, RZ ;  /* 0x00000006030d7227 */ /* 0x000fe200078e00ff */
[----:B------:R-:W-:-:S03]  /*b8d0*/  ISETP.GT.U32.AND P6, PT, R2, R8, PT ;  /* 0x000000080200720c */ /* 0x000fc60003fc4070 */
[----:B------:R-:W-:Y:S01]  /*b8e0*/  @!P5 IMAD.IADD R9, R9, 0x1, -R2 ;  /* 0x000000010909d824 */ /* 0x000fe200078e0a02 */
[----:B------:R-:W-:Y:S01]  /*b8f0*/  ISETP.GT.U32.AND P5, PT, R2, R7, PT ;  /* 0x000000070200720c */ /* 0x000fe20003fa4070 */
[----:B------:R-:W-:Y:S02]  /*b900*/  IMAD.MOV R13, RZ, RZ, -R13 ;  /* 0x000000ffff0d7224 */ /* 0x000fe400078e0a0d */
[----:B0-----:R-:W-:-:S04]  /*b910*/  IMAD.HI.U32 R17, R3, R0, RZ ;  /* 0x0000000003117227 */ /* 0x001fc800078e00ff */
[----:B------:R-:W-:Y:S02]  /*b920*/  IMAD R6, R2, R13, R6 ;  /* 0x0000000d02067224 */ /* 0x000fe400078e0206 */
[----:B------:R-:W-:Y:S02]  /*b930*/  IMAD.MOV R17, RZ, RZ, -R17 ;  /* 0x000000ffff117224 */ /* 0x000fe400078e0a11 */
[----:B------:R-:W-:Y:S01]  /*b940*/  @!P6 IMAD.IADD R8, R8, 0x1, -R2 ;  /* 0x000000010808e824 */ /* 0x000fe200078e0a02 */
[C---:B------:R-:W-:Y:S01]  /*b950*/  ISETP.GT.U32.AND P6, PT, R2.reuse, R6, PT ;  /* 0x000000060200720c */ /* 0x040fe20003fc4070 */
[C---:B------:R-:W-:Y:S02]  /*b960*/  IMAD R0, R2.reuse, R17, R0 ;  /* 0x0000001102007224 */ /* 0x040fe400078e0200 */
[----:B------:R-:W-:Y:S02]  /*b970*/  @!P5 IMAD.IADD R7, R7, 0x1, -R2 ;  /* 0x000000010707d824 */ /* 0x000fe400078e0a02 */
[----:B-1----:R-:W-:Y:S01]  /*b980*/  IMAD.MOV.U32 R5, RZ, RZ, R10 ;  /* 0x000000ffff057224 */ /* 0x002fe200078e000a */
[----:B------:R-:W-:Y:S01]  /*b990*/  ISETP.GT.U32.AND P5, PT, R2, R0, PT ;  /* 0x000000000200720c */ /* 0x000fe20003fa4070 */
[----:B------:R-:W-:-:S02]  /*b9a0*/  VIADD R14, R28, 0x120 ;  /* 0x000001201c0e7836 */ /* 0x000fc40000000000 */
[----:B------:R-:W-:Y:S01]  /*b9b0*/  @!P4 IMAD.MOV R5, RZ, RZ, -R5 ;  /* 0x000000ffff05c224 */ /* 0x000fe200078e0a05 */
[----:B------:R-:W-:Y:S01]  /*b9c0*/  ISETP.GT.U32.AND P4, PT, R2, R7, PT ;  /* 0x000000070200720c */ /* 0x000fe20003f84070 */
[----:B------:R-:W-:Y:S01]  /*b9d0*/  VIADD R12, R28, 0x122 ;  /* 0x000001221c0c7836 */ /* 0x000fe20000000000 */
[----:B------:R-:W-:Y:S01]  /*b9e0*/  IABS R18, R14 ;  /* 0x0000000e00127213 */ /* 0x000fe20000000000 */
[----:B------:R-:W-:Y:S01]  /*b9f0*/  @!P6 IMAD.IADD R6, R6, 0x1, -R2 ;  /* 0x000000010606e824 */ /* 0x000fe200078e0a02 */
[----:B------:R-:W-:Y:S01]  /*ba00*/  ISETP.GE.AND P6, PT, R11, RZ, PT ;  /* 0x000000ff0b00720c */ /* 0x000fe20003fc6270 */
[----:B------:R-:W-:Y:S01]  /*ba10*/  VIADD R13, R28, 0x121 ;  /* 0x000001211c0d7836 */ /* 0x000fe20000000000 */
[----:B------:R-:W-:Y:S01]  /*ba20*/  IABS R15, R12 ;  /* 0x0000000c000f7213 */ /* 0x000fe20000000000 */
[----:B------:R0:W-:Y:S01]  /*ba30*/  STL [R1+0x718], R5 ;  /* 0x0007180501007387 */ /* 0x0001e20000100800 */
[----:B------:R-:W-:Y:S02]  /*ba40*/  IMAD.HI.U32 R11, R3, R18, RZ ;  /* 0x00000012030b7227 */ /* 0x000fe400078e00ff */
[----:B------:R-:W-:-:S02]  /*ba50*/  IABS R16, R13 ;  /* 0x0000000d00107213 */ /* 0x000fc40000000000 */
[----:B------:R-:W-:Y:S01]  /*ba60*/  @!P5 IMAD.IADD R0, R0, 0x1, -R2 ;  /* 0x000000010000d824 */ /* 0x000fe200078e0a02 */
[----:B------:R-:W-:Y:S01]  /*ba70*/  ISETP.GT.U32.AND P5, PT, R2, R6, PT ;  /* 0x000000060200720c */ /* 0x000fe20003fa4070 */
[----:B------:R-:W-:-:S04]  /*ba80*/  IMAD.HI.U32 R19, R3, R15, RZ ;  /* 0x0000000f03137227 */ /* 0x000fc800078e00ff */
[----:B0-----:R-:W-:Y:S02]  /*ba90*/  IMAD.MOV.U32 R5, RZ, RZ, R9 ;  /* 0x000000ffff057224 */ /* 0x001fe400078e0009 */
[----:B------:R-:W-:Y:S02]  /*baa0*/  IMAD.MOV R11, RZ, RZ, -R11 ;  /* 0x000000ffff0b7224 */ /* 0x000fe400078e0a0b */
[----:B------:R-:W-:Y:S01]  /*bab0*/  @!P2 IMAD.MOV R5, RZ, RZ, -R5 ;  /* 0x000000ffff05a224 */ /* 0x000fe200078e0a05 */
[----:B------:R-:W-:Y:S01]  /*bac0*/  ISETP.GT.U32.AND P2, PT, R2, R0, PT ;  /* 0x000000000200720c */ /* 0x000fe20003f44070 */
[----:B------:R-:W-:Y:S02]  /*bad0*/  @!P4 IMAD.IADD R7, R7, 0x1, -R2 ;  /* 0x000000010707c824 */ /* 0x000fe400078e0a02 */
[----:B------:R-:W-:Y:S01]  /*bae0*/  IMAD.HI.U32 R20, R3, R16, RZ ;  /* 0x0000001003147227 */ /* 0x000fe200078e00ff */
[----:B------:R0:W-:Y:S03]  /*baf0*/  STL [R1+0x710], R5 ;  /* 0x0007100501007387 */ /* 0x0001e60000100800 */
[----:B------:R-:W-:-:S02]  /*bb00*/  IMAD.MOV R19, RZ, RZ, -R19 ;  /* 0x000000ffff137224 */ /* 0x000fc400078e0a13 */
[C---:B------:R-:W-:Y:S02]  /*bb10*/  IMAD R18, R2.reuse, R11, R18 ;  /* 0x0000000b02127224 */ /* 0x040fe400078e0212 */
[----:B------:R-:W-:Y:S02]  /*bb20*/  IMAD.MOV R20, RZ, RZ, -R20 ;  /* 0x000000ffff147224 */ /* 0x000fe400078e0a14 */
[----:B------:R-:W-:Y:S02]  /*bb30*/  IMAD R15, R2, R19, R15 ;  /* 0x00000013020f7224 */ /* 0x000fe400078e020f */
[----:B0-----:R-:W-:Y:S02]  /*bb40*/  IMAD.MOV.U32 R5, RZ, RZ, R7 ;  /* 0x000000ffff057224 */ /* 0x001fe400078e0007 */
[----:B------:R-:W-:Y:S01]  /*bb50*/  @!P5 IMAD.IADD R6, R6, 0x1, -R2 ;  /* 0x000000010606d824 */ /* 0x000fe200078e0a02 */
[C---:B------:R-:W-:Y:S01]  /*bb60*/  ISETP.GT.U32.AND P5, PT, R2.reuse, R18, PT ;  /* 0x000000120200720c */ /* 0x040fe20003fa4070 */
[----:B------:R-:W-:Y:S01]  /*bb70*/  @!P1 IMAD.MOV R8, RZ, RZ, -R8 ;  /* 0x000000ffff089224 */ /* 0x000fe200078e0a08 */
[----:B------:R-:W-:Y:S01]  /*bb80*/  ISETP.GT.U32.AND P4, PT, R2, R15, PT ;  /* 0x0000000f0200720c */ /* 0x000fe20003f84070 */
[----:B------:R-:W-:Y:S01]  /*bb90*/  @!P3 IMAD.MOV R5, RZ, RZ, -R5 ;  /* 0x000000ffff05b224 */ /* 0x000fe200078e0a05 */
[----:B------:R-:W-:Y:S01]  /*bba0*/  ISETP.GE.AND P3, PT, R12, RZ, PT ;  /* 0x000000ff0c00720c */ /* 0x000fe20003f66270 */
[----:B------:R-:W-:Y:S01]  /*bbb0*/  IMAD R16, R2, R20, R16 ;  /* 0x0000001402107224 */ /* 0x000fe200078e0210 */
[----:B------:R0:W-:Y:S01]  /*bbc0*/  STL [R1+0x708], R8 ;  /* 0x0007080801007387 */ /* 0x0001e20000100800 */
[----:B------:R-:W-:-:S02]  /*bbd0*/  VIADD R17, R28, 0x11f ;  /* 0x0000011f1c117836 */ /* 0x000fc40000000000 */
[--C-:B------:R-:W-:Y:S01]  /*bbe0*/  @!P2 IMAD.IADD R0, R0, 0x1, -R2.reuse ;  /* 0x000000010000a824 */ /* 0x100fe200078e0a02 */
[----:B------:R1:W-:Y:S01]  /*bbf0*/  STL [R1+0x704], R5 ;  /* 0x0007040501007387 */ /* 0x0003e20000100800 */
[----:B------:R-:W-:Y:S02]  /*bc00*/  ISETP.GT.U32.AND P1, PT, R2, R16, PT ;  /* 0x000000100200720c */ /* 0x000fe40003f24070 */
[----:B------:R-:W-:Y:S01]  /*bc10*/  IABS R10, R17 ;  /* 0x00000011000a7213 */ /* 0x000fe20000000000 */
[----:B------:R-:W-:Y:S01]  /*bc20*/  @!P5 IMAD.IADD R18, R18, 0x1, -R2 ;  /* 0x000000011212d824 */ /* 0x000fe200078e0a02 */
[----:B------:R-:W-:Y:S01]  /*bc30*/  ISETP.GE.AND P2, PT, R13, RZ, PT ;  /* 0x000000ff0d00720c */ /* 0x000fe20003f46270 */
[----:B0-----:R-:W-:Y:S02]  /*bc40*/  VIADD R8, R28, 0x11e ;  /* 0x0000011e1c087836 */ /* 0x001fe40000000000 */
[----:B------:R-:W-:Y:S01]  /*bc50*/  IMAD.HI.U32 R7, R3, R10, RZ ;  /* 0x0000000a03077227 */ /* 0x000fe200078e00ff */
[----:B------:R-:W-:-:S02]  /*bc60*/  ISETP.GT.U32.AND P5, PT, R2, R18, PT ;  /* 0x000000120200720c */ /* 0x000fc40003fa4070 */
[----:B------:R-:W-:Y:S01]  /*bc70*/  IABS R12, R8 ;  /* 0x00000008000c7213 */ /* 0x000fe20000000000 */
[----:B-1----:R-:W-:Y:S02]  /*bc80*/  IMAD.MOV.U32 R5, RZ, RZ, R6 ;  /* 0x000000ffff057224 */ /* 0x002fe400078e0006 */
[--C-:B------:R-:W-:Y:S01]  /*bc90*/  @!P4 IMAD.IADD R15, R15, 0x1, -R2.reuse ;  /* 0x000000010f0fc824 */ /* 0x100fe200078e0a02 */
[----:B------:R-:W-:Y:S01]  /*bca0*/  ISETP.GE.AND P4, PT, R14, RZ, PT ;  /* 0x000000ff0e00720c */ /* 0x000fe20003f86270 */
[----:B------:R-:W-:Y:S02]  /*bcb0*/  @!P0 IMAD.MOV R5, RZ, RZ, -R5 ;  /* 0x000000ffff058224 */ /* 0x000fe400078e0a05 */
[----:B------:R-:W-:Y:S02]  /*bcc0*/  IMAD.MOV R7, RZ, RZ, -R7 ;  /* 0x000000ffff077224 */ /* 0x000fe400078e0a07 */
[----:B------:R-:W-:Y:S01]  /*bcd0*/  @!P1 IMAD.IADD R16, R16, 0x1, -R2 ;  /* 0x0000000110109824 */ /* 0x000fe200078e0a02 */
[----:B------:R0:W-:Y:S01]  /*bce0*/  STL [R1+0x700], R5 ;  /* 0x0007000501007387 */ /* 0x0001e20000100800 */
[C---:B------:R-:W-:Y:S01]  /*bcf0*/  ISETP.GT.U32.AND P1, PT, R2.reuse, R15, PT ;  /* 0x0000000f0200720c */ /* 0x040fe20003f24070 */
[----:B------:R-:W-:-:S02]  /*bd00*/  IMAD R9, R2, R7, R10 ;  /* 0x0000000702097224 */ /* 0x000fc400078e020a */
[----:B------:R-:W-:Y:S01]  /*bd10*/  VIADD R10, R28, 0x11d ;  /* 0x0000011d1c0a7836 */ /* 0x000fe20000000000 */
[----:B------:R-:W-:Y:S01]  /*bd20*/  ISETP.GT.U32.AND P0, PT, R2, R16, PT ;  /* 0x000000100200720c */ /* 0x000fe20003f04070 */
[----:B------:R-:W-:Y:S02]  /*bd30*/  @!P5 IMAD.IADD R18, R18, 0x1, -R2 ;  /* 0x000000011212d824 */ /* 0x000fe400078e0a02 */
[----:B------:R-:W-:Y:S01]  /*bd40*/  VIADD R7, R28, 0x11c ;  /* 0x0000011c1c077836 */ /* 0x000fe20000000000 */
[----:B------:R-:W-:Y:S01]  /*bd50*/  IABS R11, R10 ;  /* 0x0000000a000b7213 */ /* 0x000fe20000000000 */
[----:B0-----:R-:W-:Y:S02]  /*bd60*/  IMAD.MOV.U32 R5, RZ, RZ, R0 ;  /* 0x000000ffff057224 */ /* 0x001fe400078e0000 */
[----:B------:R-:W-:Y:S01]  /*bd70*/  IMAD.HI.U32 R0, R3, R12, RZ ;  /* 0x0000000c03007227 */ /* 0x000fe200078e00ff */
[----:B------:R-:W-:-:S03]  /*bd80*/  IABS R13, R7 ;  /* 0x00000007000d7213 */ /* 0x000fc60000000000 */
[----:B------:R-:W-:Y:S02]  /*bd90*/  IMAD.MOV R0, RZ, RZ, -R0 ;  /* 0x000000ffff007224 */ /* 0x000fe400078e0a00 */
[----:B------:R-:W-:Y:S01]  /*bda0*/  @!P6 IMAD.MOV R5, RZ, RZ, -R5 ;  /* 0x000000ffff05e224 */ /* 0x000fe200078e0a05 */
[C---:B------:R-:W-:Y:S01]  /*bdb0*/  ISETP.GT.U32.AND P6, PT, R2.reuse, R9, PT ;  /* 0x000000090200720c */ /* 0x040fe20003fc4070 */
[C---:B------:R-:W-:Y:S02]  /*bdc0*/  IMAD R12, R2.reuse, R0, R12 ;  /* 0x00000000020c7224 */ /* 0x040fe400078e020c */
[--C-:B------:R-:W-:Y:S01]  /*bdd0*/  @!P1 IMAD.IADD R15, R15, 0x1, -R2.reuse ;  /* 0x000000010f0f9824 */ /* 0x100fe200078e0a02 */
[----:B------:R0:W-:Y:S01]  /*bde0*/  STL [R1+0x6fc], R5 ;  /* 0x0006fc0501007387 */ /* 0x0001e20000100800 */
[----:B------:R-:W-:Y:S01]  /*bdf0*/  IMAD.HI.U32 R6, R3, R11, RZ ;  /* 0x0000000b03067227 */ /* 0x000fe200078e00ff */
[----:B------:R-:W-:Y:S02]  /*be00*/  ISETP.GT.U32.AND P5, PT, R2, R12, PT ;  /* 0x0000000c0200720c */ /* 0x000fe40003fa4070 */
[----:B------:R-:W-:Y:S01]  /*be10*/  ISETP.GE.AND P1, PT, R17, RZ, PT ;  /* 0x000000ff1100720c */ /* 0x000fe20003f26270 */
[----:B------:R-:W-:Y:S01]  /*be20*/  @!P0 IMAD.IADD R16, R16, 0x1, -R2 ;  /* 0x0000000110108824 */ /* 0x000fe200078e0a02 */
[----:B------:R-:W-:Y:S01]  /*be30*/  ISETP.GE.AND P0, PT, R8, RZ, PT ;  /* 0x000000ff0800720c */ /* 0x000fe20003f06270 */
[----:B------:R-:W-:-:S02]  /*be40*/  IMAD.MOV R6, RZ, RZ, -R6 ;  /* 0x000000ffff067224 */ /* 0x000fc400078e0a06 */
[--C-:B------:R-:W-:Y:S01]  /*be50*/  @!P6 IMAD.IADD R9, R9, 0x1, -R2.reuse ;  /* 0x000000010909e824 */ /* 0x100fe200078e0a02 */
[----:B------:R-:W-:Y:S01]  /*be60*/  ISETP.GE.AND P6, PT, R10, RZ, PT ;  /* 0x000000ff0a00720c */ /* 0x000fe20003fc6270 */
[----:B0-----:R-:W-:Y:S02]  /*be70*/  IMAD.MOV.U32 R5, RZ, RZ, R15 ;  /* 0x000000ffff057224 */ /* 0x001fe400078e000f */
[----:B------:R-:W-:Y:S02]  /*be80*/  IMAD R11, R2, R6, R11 ;  /* 0x00000006020b7224 */ /* 0x000fe400078e020b */
[----:B------:R-:W-:Y:S02]  /*be90*/  @!P3 IMAD.MOV R5, RZ, RZ, -R5 ;  /* 0x000000ffff05b224 */ /* 0x000fe400078e0a05 */
[----:B------:R-:W-:Y:S01]  /*bea0*/  @!P5 IMAD.IADD R12, R12, 0x1, -R2 ;  /* 0x000000010c0cd824 */ /* 0x000fe200078e0a02 */
[C---:B------:R-:W-:Y:S01]  /*beb0*/  ISETP.GT.U32.AND P5, PT, R2.reuse, R9, PT ;  /* 0x000000090200720c */ /* 0x040fe20003fa4070 */
[----:B------:R-:W-:Y:S01]  /*bec0*/  IMAD.MOV.U32 R20, RZ, RZ, R16 ;  /* 0x000000ffff147224 */ /* 0x000fe200078e0010 */
[----:B------:R0:W-:Y:S01]  /*bed0*/  STL [R1+0x6f8], R5 ;  /* 0x0006f80501007387 */ /* 0x0001e20000100800 */
[----:B------:R-:W-:Y:S01]  /*bee0*/  IMAD.HI.U32 R19, R3, R13, RZ ;  /* 0x0000000d03137227 */ /* 0x000fe200078e00ff */
[----:B------:R-:W-:-:S03]  /*bef0*/  ISETP.GT.U32.AND P3, PT, R2, R12, PT ;  /* 0x0000000c0200720c */ /* 0x000fc60003f64070 */
[----:B------:R-:W-:Y:S01]  /*bf00*/  @!P2 IMAD.MOV R20, RZ, RZ, -R20 ;  /* 0x000000ffff14a224 */ /* 0x000fe200078e0a14 */
[----:B------:R-:W-:Y:S01]  /*bf10*/  ISETP.GT.U32.AND P2, PT, R2, R11, PT ;  /* 0x0000000b0200720c */ /* 0x000fe20003f44070 */
[----:B------:R-:W-:Y:S02]  /*bf20*/  IMAD.MOV R15, RZ, RZ, -R19 ;  /* 0x000000ffff0f7224 */ /* 0x000fe400078e0a13 */
[----:B------:R-:W-:Y:S01]  /*bf30*/  VIADD R8, R28, 0x11a ;  /* 0x0000011a1c087836 */ /* 0x000fe20000000000 */
[----:B------:R-:W-:Y:S01]  /*bf40*/  STL [R1+0x6f4], R20 ;  /* 0x0006f41401007387 */ /* 0x000fe20000100800 */
[----:B0-----:R-:W-:Y:S02]  /*bf50*/  IMAD.MOV.U32 R5, RZ, RZ, R18 ;  /* 0x000000ffff057224 */ /* 0x001fe400078e0012 */
[----:B------:R-:W-:Y:S01]  /*bf60*/  @!P5 IMAD.IADD R9, R9, 0x1, -R2 ;  /* 0x000000010909d824 */ /* 0x000fe200078e0a02 */
[----:B------:R-:W-:Y:S01]  /*bf70*/  IABS R14, R8 ;  /* 0x00000008000e7213 */ /* 0x000fe20000000000 */
[----:B------:R-:W-:Y:S01]  /*bf80*/  @!P4 IMAD.MOV R5, RZ, RZ, -R5 ;  /* 0x000000ffff05c224 */ /* 0x000fe200078e0a05 */
[----:B------:R-:W-:Y:S01]  /*bf90*/  ISETP.GE.AND P4, PT, R7, RZ, PT ;  /* 0x000000ff0700720c */ /* 0x000fe20003f86270 */
[----:B------:R-:W-:-:S02]  /*bfa0*/  IMAD R7, R2, R15, R13 ;  /* 0x0000000f02077224 */ /* 0x000fc400078e020d */
[----:B------:R-:W-:Y:S01]  /*bfb0*/  VIADD R10, R28, 0x11b ;  /* 0x0000011b1c0a7836 */ /* 0x000fe20000000000 */
[----:B------:R0:W-:Y:S01]  /*bfc0*/  STL [R1+0x6f0], R5 ;  /* 0x0006f00501007387 */ /* 0x0001e20000100800 */
[----:B------:R-:W-:Y:S01]  /*bfd0*/  @!P2 IMAD.IADD R11, R11, 0x1, -R2 ;  /* 0x000000010b0ba824 */ /* 0x000fe200078e0a02 */
[----:B------:R-:W-:Y:S01]  /*bfe0*/  ISETP.GT.U32.AND P5, PT, R2, R7, PT ;  /* 0x000000070200720c */ /* 0x000fe20003fa4070 */
[----:B------:R-:W-:Y:S01]  /*bff0*/  IMAD.MOV.U32 R16, RZ, RZ, R14 ;  /* 0x000000ffff107224 */ /* 0x000fe200078e000e */
[----:B------:R-:W-:Y:S01]  /*c000*/  IABS R17, R10 ;  /* 0x0000000a00117213 */ /* 0x000fe20000000000 */
[----:B------:R-:W-:Y:S01]  /*c010*/  @!P3 IMAD.IADD R12, R12, 0x1, -R2 ;  /* 0x000000010c0cb824 */ /* 0x000fe200078e0a02 */
[----:B------:R-:W-:Y:S01]  /*c020*/  ISETP.GT.U32.AND P2, PT, R2, R11, PT ;  /* 0x0000000b0200720c */ /* 0x000fe20003f44070 */
[----:B------:R-:W-:Y:S01]  /*c030*/  IMAD.HI.U32 R14, R3, R16, RZ ;  /* 0x00000010030e7227 */ /* 0x000fe200078e00ff */
[----:B------:R-:W-:-:S03]  /*c040*/  ISETP.GE.AND P3, PT, R10, RZ, PT ;  /* 0x000000ff0a00720c */ /* 0x000fc60003f66270 */
[----:B------:R-:W-:Y:S02]  /*c050*/  VIADD R0, R28, 0x119 ;  /* 0x000001191c007836 */ /* 0x000fe40000000000 */
[----:B------:R-:W-:-:S03]  /*c060*/  IMAD.HI.U32 R13, R3, R17, RZ ;  /* 0x00000011030d7227 */ /* 0x000fc600078e00ff */
[----:B------:R-:W-:Y:S01]  /*c070*/  IABS R6, R0 ;  /* 0x0000000000067213 */ /* 0x000fe20000000000 */
[----:B------:R-:W-:Y:S02]  /*c080*/  IMAD.MOV R10, RZ, RZ, -R14 ;  /* 0x000000ffff0a7224 */ /* 0x000fe400078e0a0e */
[----:B------:R-:W-:Y:S02]  /*c090*/  @!P5 IMAD.IADD R7, R7, 0x1, -R2 ;  /* 0x000000010707d824 */ /* 0x000fe400078e0a02 */
[----:B0-----:R-:W-:Y:S02]  /*c0a0*/  IMAD.MOV.U32 R5, RZ, RZ, R9 ;  /* 0x000000ffff057224 */ /* 0x001fe400078e0009 */
[----:B------:R-:W-:Y:S01]  /*c0b0*/  IMAD.MOV R13, RZ, RZ, -R13 ;  /* 0x000000ffff0d7224 */ /* 0x000fe200078e0a0d */
[C---:B------:R-:W-:Y:S01]  /*c0c0*/  ISETP.GT.U32.AND P5, PT, R2.reuse, R7, PT ;  /* 0x000000070200720c */ /* 0x040fe20003fa4070 */
[----:B------:R-:W-:Y:S02]  /*c0d0*/  IMAD R10, R2, R10, R16 ;  /* 0x0000000a020a7224 */ /* 0x000fe400078e0210 */
[----:B------:R-:W-:-:S02]  /*c0e0*/  VIADD R14, R28, 0x118 ;  /* 0x000001181c0e7836 */ /* 0x000fc40000000000 */
[----:B------:R-:W-:Y:S02]  /*c0f0*/  @!P1 IMAD.MOV R5, RZ, RZ, -R5 ;  /* 0x000000ffff059224 */ /* 0x000fe400078e0a05 */
[C---:B------:R-:W-:Y:S01]  /*c100*/  IMAD R13, R2.reuse, R13, R17 ;  /* 0x0000000d020d7224 */ /* 0x040fe200078e0211 */
[----:B------:R-:W-:Y:S01]  /*c110*/  IABS R16, R14 ;  /* 0x0000000e00107213 */ /* 0x000fe20000000000 */
[----:B------:R-:W-:Y:S01]  /*c120*/  @!P2 IMAD.IADD R11, R11, 0x1, -R2 ;  /* 0x000000010b0ba824 */ /* 0x000fe200078e0a02 */
[C---:B------:R-:W-:Y:S01]  /*c130*/  ISETP.GT.U32.AND P2, PT, R2.reuse, R10, PT ;  /* 0x0000000a0200720c */ /* 0x040fe20003f44070 */
[----:B------:R-:W-:Y:S01]  /*c140*/  IMAD.HI.U32 R15, R3, R6, RZ ;  /* 0x00000006030f7227 */ /* 0x000fe200078e00ff */
[----:B------:R0:W-:Y:S01]  /*c150*/  STL [R1+0x678], R5 ;  /* 0x0006780501007387 */ /* 0x0001e20000100800 */
[----:B------:R-:W-:Y:S02]  /*c160*/  ISETP.GT.U32.AND P1, PT, R2, R13, PT ;  /* 0x0000000d0200720c */ /* 0x000fe40003f24070 */
[----:B------:R-:W-:Y:S01]  /*c170*/  @!P0 IMAD.MOV R12, RZ, RZ, -R12 ;  /* 0x000000ffff0c8224 */ /* 0x000fe200078e0a0c */
[----:B------:R-:W-:Y:S01]  /*c180*/  ISETP.GE.AND P0, PT, R8, RZ, PT ;  /* 0x000000ff0800720c */ /* 0x000fe20003f06270 */
[----:B------:R-:W-:-:S02]  /*c190*/  IMAD.MOV R15, RZ, RZ, -R15 ;  /* 0x000000ffff0f7224 */ /* 0x000fc400078e0a0f */
[----:B------:R-:W-:Y:S01]  /*c1a0*/  IMAD.MOV.U32 R9, RZ, RZ, R16 ;  /* 0x000000ffff097224 */ /* 0x000fe200078e0010 */
[----:B------:R1:W-:Y:S01]  /*c1b0*/  STL [R1+0x67c], R12 ;  /* 0x00067c0c01007387 */ /* 0x0003e20000100800 */
[----:B------:R-:W-:Y:S02]  /*c1c0*/  IMAD R6, R2, R15, R6 ;  /* 0x0000000f02067224 */ /* 0x000fe400078e0206 */
[----:B0-----:R-:W-:Y:S02]  /*c1d0*/  IMAD.MOV.U32 R5, RZ, RZ, R11 ;  /* 0x000000ffff057224 */ /* 0x001fe400078e000b */
[----:B------:R-:W-:Y:S01]  /*c1e0*/  @!P5 IMAD.IADD R7, R7, 0x1, -R2 ;  /* 0x000000010707d824 */ /* 0x000fe200078e0a02 */
[----:B------:R-:W-:Y:S01]  /*c1f0*/  ISETP.GE.AND P5, PT, R0, RZ, PT ;  /* 0x000000ff0000720c */ /* 0x000fe20003fa6270 */
[----:B------:R-:W-:Y:S01]  /*c200*/  @!P6 IMAD.MOV R5, RZ, RZ, -R5 ;  /* 0x000000ffff05e224 */ /* 0x000fe200078e0a05 */
[----:B------:R-:W-:Y:S01]  /*c210*/  ISETP.GT.U32.AND P6, PT, R2, R6, PT ;  /* 0x000000060200720c */ /* 0x000fe20003fc4070 */
[----:B------:R-:W-:-:S03]  /*c220*/  IMAD.HI.U32 R15, R3, R9, RZ ;  /* 0x00000009030f7227 */ /* 0x000fc600078e00ff */
[----:B------:R0:W-:Y:S01]  /*c230*/  STL [R1+0x6e8], R5 ;  /* 0x0006e80501007387 */ /* 0x0001e20000100800 */
[----:B-1----:R-:W-:Y:S02]  /*c240*/  VIADD R12, R28, 0x117 ;  /* 0x000001171c0c7836 */ /* 0x002fe40000000000 */
[--C-:B------:R-:W-:Y:S02]  /*c250*/  @!P2 IMAD.IADD R10, R10, 0x1, -R2.reuse ;  /* 0x000000010a0aa824 */ /* 0x100fe400078e0a02 */
[----:B------:R-:W-:Y:S01]  /*c260*/  IMAD.MOV R15, RZ, RZ, -R15 ;  /* 0x000000ffff0f7224 */ /* 0x000fe200078e0a0f */
[----:B------:R-:W-:Y:S01]  /*c270*/  IABS R11, R12 ;  /* 0x0000000c000b7213 */ /* 0x000fe20000000000 */
[----:B------:R-:W-:Y:S01]  /*c280*/  @!P1 IMAD.IADD R13, R13, 0x1, -R2 ;  /* 0x000000010d0d9824 */ /* 0x000fe200078e0a02 */
[----:B------:R-:W-:Y:S01]  /*c290*/  ISETP.GE.AND P1, PT, R14, RZ, PT ;  /* 0x000000ff0e00720c */ /* 0x000fe20003f26270 */
[C---:B------:R-:W-:Y:S02]  /*c2a0*/  IMAD R0, R2.reuse, R15, R9 ;  /* 0x0000000f02007224 */ /* 0x040fe400078e0209 */
[----:B0-----:R-:W-:Y:S01]  /*c2b0*/  IMAD.MOV.U32 R5, RZ, RZ, R7 ;  /* 0x000000ffff057224 */ /* 0x001fe200078e0007 */
[----:B------:R-:W-:Y:S01]  /*c2c0*/  ISETP.GT.U32.AND P2, PT, R2, R13, PT ;  /* 0x0000000d0200720c */ /* 0x000fe20003f44070 */
[----:B------:R-:W-:-:S04]  /*c2d0*/  IMAD.HI.U32 R15, R3, R11, RZ ;  /* 0x0000000b030f7227 */ /* 0x000fc800078e00ff */
[----:B------:R-:W-:Y:S01]  /*c2e0*/  @!P4 IMAD.MOV R5, RZ, RZ, -R5 ;  /* 0x000000ffff05c224 */ /* 0x000fe200078e0a05 */
[----:B------:R-:W-:Y:S01]  /*c2f0*/  ISETP.GT.U32.AND P4, PT, R2, R10, PT ;  /* 0x0000000a0200720c */ /* 0x000fe20003f84070 */
[----:B------:R-:W-:Y:S02]  /*c300*/  IMAD.MOV R15, RZ, RZ, -R15 ;  /* 0x000000ffff0f7224 */ /* 0x000fe400078e0a0f */
[----:B------:R-:W-:Y:S01]  /*c310*/  VIADD R7, R28, 0x114 ;  /* 0x000001141c077836 */ /* 0x000fe20000000000 */
[----:B------:R0:W-:Y:S01]  /*c320*/  STL [R1+0x6ec], R5 ;  /* 0x0006ec0501007387 */ /* 0x0001e20000100800 */
[C---:B------:R-:W-:Y:S02]  /*c330*/  IMAD R11, R2.reuse, R15, R11 ;  /* 0x0000000f020b7224 */ /* 0x040fe400078e020b */
[--C-:B------:R-:W-:Y:S01]  /*c340*/  @!P2 IMAD.IADD R13, R13, 0x1, -R2.reuse ;  /* 0x000000010d0da824 */ /* 0x100fe200078e0a02 */
[----:B------:R-:W-:Y:S01]  /*c350*/  ISETP.GT.U32.AND P2, PT, R2, R0, PT ;  /* 0x000000000200720c */ /* 0x000fe20003f44070 */
[----:B------:R-:W-:Y:S01]  /*c360*/  VIADD R8, R28, 0x116 ;  /* 0x000001161c087836 */ /* 0x000fe20000000000 */
[----:B------:R-:W-:Y:S01]  /*c370*/  IABS R16, R7 ;  /* 0x0000000700107213 */ /* 0x000fe20000000000 */
[----:B------:R-:W-:-:S02]  /*c380*/  @!P6 IMAD.IADD R6, R6, 0x1, -R2 ;  /* 0x000000010606e824 */ /* 0x000fc400078e0a02 */
[----:B------:R-:W-:Y:S01]  /*c390*/  @!P4 IMAD.IADD R10, R10, 0x1, -R2 ;  /* 0x000000010a0ac824 */ /* 0x000fe200078e0a02 */
[----:B------:R-:W-:Y:S01]  /*c3a0*/  ISETP.GT.U32.AND P4, PT, R2, R11, PT ;  /* 0x0000000b0200720c */ /* 0x000fe20003f84070 */
[----:B------:R-:W-:Y:S01]  /*c3b0*/  VIADD R9, R28, 0x115 ;  /* 0x000001151c097836 */ /* 0x000fe20000000000 */
[----:B------:R-:W-:Y:S01]  /*c3c0*/  IABS R14, R8 ;  /* 0x00000008000e7213 */ /* 0x000fe20000000000 */
[----:B------:R-:W-:Y:S01]  /*c3d0*/  IMAD.MOV.U32 R18, RZ, RZ, R13 ;  /* 0x000000ffff127224 */ /* 0x000fe200078e000d */
[----:B------:R-:W-:Y:S01]  /*c3e0*/  ISETP.GT.U32.AND P6, PT, R2, R6, PT ;  /* 0x000000060200720c */ /* 0x000fe20003fc4070 */
[----:B0-----:R-:W-:Y:S01]  /*c3f0*/  IMAD.MOV.U32 R5, RZ, RZ, R10 ;  /* 0x000000ffff057224 */ /* 0x001fe200078e000a */
[----:B------:R-:W-:Y:S01]  /*c400*/  IABS R15, R9 ;  /* 0x00000009000f7213 */ /* 0x000fe20000000000 */
[----:B------:R-:W-:Y:S01]  /*c410*/  @!P2 IMAD.IADD R0, R0, 0x1, -R2 ;  /* 0x000000010000a824 */ /* 0x000fe200078e0a02 */
[----:B------:R-:W-:Y:S01]  /*c420*/  ISETP.GE.AND P2, PT, R8, RZ, PT ;  /* 0x000000ff0800720c */ /* 0x000fe20003f46270 */
[----:B------:R-:W-:-:S04]  /*c430*/  IMAD.HI.U32 R8, R3, R16, RZ ;  /* 0x0000001003087227 */ /* 0x000fc800078e00ff */
[----:B------:R-:W-:Y:S02]  /*c440*/  @!P4 IMAD.IADD R11, R11, 0x1, -R2 ;  /* 0x000000010b0bc824 */ /* 0x000fe400078e0a02 */
[----:B------:R-:W-:-:S03]  /*c450*/  IMAD.HI.U32 R17, R3, R14, RZ ;  /* 0x0000000e03117227 */ /* 0x000fc600078e00ff */
[C---:B------:R-:W-:Y:S01]  /*c460*/  ISETP.GT.U32.AND P4, PT, R2.reuse, R11, PT ;  /* 0x0000000b0200720c */ /* 0x040fe20003f84070 */
[----:B------:R-:W-:Y:S02]  /*c470*/  IMAD.MOV R8, RZ, RZ, -R8 ;  /* 0x000000ffff087224 */ /* 0x000fe400078e0a08 */
[----:B------:R-:W-:Y:S02]  /*c480*/  IMAD.MOV R17, RZ, RZ, -R17 ;  /* 0x000000ffff117224 */ /* 0x000fe400078e0a11 */
[C---:B------:R-:W-:Y:S02]  /*c490*/  IMAD R16, R2.reuse, R8, R16 ;  /* 0x0000000802107224 */ /* 0x040fe400078e0210 */
[----:B------:R-:W-:Y:S01]  /*c4a0*/  @!P3 IMAD.MOV R18, RZ, RZ, -R18 ;  /* 0x000000ffff12b224 */ /* 0x000fe200078e0a12 */
[C---:B------:R-:W-:Y:S01]  /*c4b0*/  ISETP.GT.U32.AND P3, PT, R2.reuse, R0, PT ;  /* 0x000000000200720c */ /* 0x040fe20003f64070 */
[----:B------:R-:W-:Y:S02]  /*c4c0*/  IMAD R14, R2, R17, R14 ;  /* 0x00000011020e7224 */ /* 0x000fe400078e020e */
[--C-:B------:R-:W-:Y:S01]  /*c4d0*/  @!P6 IMAD.IADD R6, R6, 0x1, -R2.reuse ;  /* 0x000000010606e824 */ /* 0x100fe200078e0a02 */
[----:B------:R-:W-:Y:S01]  /*c4e0*/  ISETP.GE.AND P6, PT, R12, RZ, PT ;  /* 0x000000ff0c00720c */ /* 0x000fe20003fc6270 */
[----:B------:R-:W-:Y:S01]  /*c4f0*/  @!P4 IMAD.IADD R11, R11, 0x1, -R2 ;  /* 0x000000010b0bc824 */ /* 0x000fe200078e0a02 */
[C---:B------:R-:W-:Y:S01]  /*c500*/  ISETP.GT.U32.AND P4, PT, R2.reuse, R16, PT ;  /* 0x000000100200720c */ /* 0x040fe20003f84070 */
[----:B------:R-:W-:Y:S01]  /*c510*/  @!P0 IMAD.MOV R5, RZ, RZ, -R5 ;  /* 0x000000ffff058224 */ /* 0x000fe200078e0a05 */
[----:B------:R-:W-:Y:S01]  /*c520*/  ISETP.GT.U32.AND P0, PT, R2, R14, PT ;  /* 0x0000000e0200720c */ /* 0x000fe20003f04070 */
[----:B------:R-:W-:Y:S01]  /*c530*/  IMAD.HI.U32 R12, R3, R15, RZ ;  /* 0x0000000f030c7227 */ /* 0x000fe200078e00ff */
[----:B------:R-:W-:Y:S03]  /*c540*/  STL [R1+0x680], R18 ;  /* 0x0006801201007387 */ /* 0x000fe60000100800 */
[----:B------:R-:W-:Y:S01]  /*c550*/  IMAD.MOV R12, RZ, RZ, -R12 ;  /* 0x000000ffff0c7224 */ /* 0x000fe200078e0a0c */
[----:B------:R0:W-:Y:S01]  /*c560*/  STL [R1+0x6cc], R5 ;  /* 0x0006cc0501007387 */ /* 0x0001e20000100800 */
[----:B------:R-:W-:-:S02]  /*c570*/  VIADD R8, R28, 0x113 ;  /* 0x000001131c087836 */ /* 0x000fc40000000000 */
[----:B------:R-:W-:Y:S02]  /*c580*/  IMAD R15, R2, R12, R15 ;  /* 0x0000000c020f7224 */ /* 0x000fe400078e020f */
[--C-:B------:R-:W-:Y:S01]  /*c590*/  @!P3 IMAD.IADD R0, R0, 0x1, -R2.reuse ;  /* 0x000000010000b824 */ /* 0x100fe200078e0a02 */
[----:B------:R-:W-:Y:S01]  /*c5a0*/  ISETP.GE.AND P3, PT, R9, RZ, PT ;  /* 0x000000ff0900720c */ /* 0x000fe20003f66270 */
[--C-:B------:R-:W-:Y:S01]  /*c5b0*/  @!P4 IMAD.IADD R16, R16, 0x1, -R2.reuse ;  /* 0x000000011010c824 */ /* 0x100fe200078e0a02 */
[----:B------:R-:W-:Y:S01]  /*c5c0*/  IABS R10, R8 ;  /* 0x00000008000a7213 */ /* 0x000fe20000000000 */
[----:B------:R-:W-:Y:S01]  /*c5d0*/  @!P0 IMAD.IADD R14, R14, 0x1, -R2 ;  /* 0x000000010e0e8824 */ /* 0x000fe200078e0a02 */
[----:B------:R-:W-:Y:S01]  /*c5e0*/  ISETP.GE.AND P0, PT, R7, RZ, PT ;  /* 0x000000ff0700720c */ /* 0x000fe20003f06270 */
[----:B0-----:R-:W-:Y:S01]  /*c5f0*/  IMAD.MOV.U32 R5, RZ, RZ, R6 ;  /* 0x000000ffff057224 */ /* 0x001fe200078e0006 */
[----:B------:R-:W-:Y:S01]  /*c600*/  ISETP.GT.U32.AND P4, PT, R2, R16, PT ;  /* 0x000000100200720c */ /* 0x000fe20003f84070 */
[----:B------:R-:W-:-:S02]  /*c610*/  VIADD R6, R28, 0x112 ;  /* 0x000001121c067836 */ /* 0x000fc40000000000 */
[----:B------:R-:W-:Y:S01]  /*c620*/  @!P5 IMAD.MOV R5, RZ, RZ, -R5 ;  /* 0x000000ffff05d224 */ /* 0x000fe200078e0a05 */
[----:B------:R-:W-:Y:S01]  /*c630*/  ISETP.GT.U32.AND P5, PT, R2, R15, PT ;  /* 0x0000000f0200720c */ /* 0x000fe20003fa4070 */
[C---:B------:R-:W-:Y:S01]  /*c640*/  IMAD.HI.U32 R12, R3.reuse, R10, RZ ;  /* 0x0000000a030c7227 */ /* 0x040fe200078e00ff */
[----:B------:R-:W-:Y:S02]  /*c650*/  IABS R9, R6 ;  /* 0x0000000600097213 */ /* 0x000fe40000000000 */
[----:B------:R0:W-:Y:S01]  /*c660*/  STL [R1+0x6d4], R5 ;  /* 0x0006d40501007387 */ /* 0x0001e20000100800 */
[----:B------:R-:W-:Y:S02]  /*c670*/  IMAD.MOV R12, RZ, RZ, -R12 ;  /* 0x000000ffff0c7224 */ /* 0x000fe400078e0a0c */
[----:B------:R-:W-:-:S04]  /*c680*/  IMAD.HI.U32 R7, R3, R9, RZ ;  /* 0x0000000903077227 */ /* 0x000fc800078e00ff */
[----:B------:R-:W-:Y:S02]  /*c690*/  IMAD.MOV R7, RZ, RZ, -R7 ;  /* 0x000000ffff077224 */ /* 0x000fe400078e0a07 */
[----:B------:R-:W-:Y:S01]  /*c6a0*/  @!P5 IMAD.IADD R15, R15, 0x1, -R2 ;  /* 0x000000010f0fd824 */ /* 0x000fe200078e0a02 */
[C---:B------:R-:W-:Y:S01]  /*c6b0*/  ISETP.GT.U32.AND P5, PT, R2.reuse, R14, PT ;  /* 0x0000000e0200720c */ /* 0x040fe20003fa4070 */
[----:B0-----:R-:W-:Y:S02]  /*c6c0*/  IMAD.MOV.U32 R5, RZ, RZ, R0 ;  /* 0x000000ffff057224 */ /* 0x001fe400078e0000 */
[C---:B------:R-:W-:Y:S02]  /*c6d0*/  IMAD R9, R2.reuse, R7, R9 ;  /* 0x0000000702097224 */ /* 0x040fe400078e0209 */
[----:B------:R-:W-:Y:S01]  /*c6e0*/  @!P1 IMAD.MOV R5, RZ, RZ, -R5 ;  /* 0x000000ffff059224 */ /* 0x000fe200078e0a05 */
[C---:B------:R-:W-:Y:S01]  /*c6f0*/  ISETP.GT.U32.AND P1, PT, R2.reuse, R15, PT ;  /* 0x0000000f0200720c */ /* 0x040fe20003f24070 */
[----:B------:R-:W-:-:S02]  /*c700*/  IMAD R10, R2, R12, R10 ;  /* 0x0000000c020a7224 */ /* 0x000fc400078e020a */
[--C-:B------:R-:W-:Y:S01]  /*c710*/  @!P4 IMAD.IADD R16, R16, 0x1, -R2.reuse ;  /* 0x000000011010c824 */ /* 0x100fe200078e0a02 */
[----:B------:R0:W-:Y:S01]  /*c720*/  STL [R1+0x6d8], R5 ;  /* 0x0006d80501007387 */ /* 0x0001e20000100800 */
[----:B------:R-:W-:Y:S01]  /*c730*/  ISETP.GT.U32.AND P4, PT, R2, R9, PT ;  /* 0x000000090200720c */ /* 0x000fe20003f84070 */
[----:B------:R-:W-:Y:S02]  /*c740*/  VIADD R0, R28, 0x111 ;  /* 0x000001111c007836 */ /* 0x000fe40000000000 */
[--C-:B------:R-:W-:Y:S01]  /*c750*/  @!P5 IMAD.IADD R14, R14, 0x1, -R2.reuse ;  /* 0x000000010e0ed824 */ /* 0x100fe200078e0a02 */
[----:B------:R-:W-:Y:S01]  /*c760*/  ISETP.GE.AND P5, PT, R8, RZ, PT ;  /* 0x000000ff0800720c */ /* 0x000fe20003fa6270 */
[C---:B------:R-:W-:Y:S02]  /*c770*/  VIADD R13, R28.reuse, 0x110 ;  /* 0x000001101c0d7836 */ /* 0x040fe40000000000 */
[----:B------:R-:W-:Y:S02]  /*c780*/  VIADD R7, R28, 0x10f ;  /* 0x0000010f1c077836 */ /* 0x000fe40000000000 */
[----:B0-----:R-:W-:Y:S01]  /*c790*/  IMAD.MOV.U32 R5, RZ, RZ, R11 ;  /* 0x000000ffff057224 */ /* 0x001fe200078e000b */
[----:B------:R-:W-:Y:S01]  /*c7a0*/  IABS R11, R0 ;  /* 0x00000000000b7213 */ /* 0x000fe20000000000 */
[--C-:B------:R-:W-:Y:S01]  /*c7b0*/  @!P1 IMAD.IADD R15, R15, 0x1, -R2.reuse ;  /* 0x000000010f0f9824 */ /* 0x100fe200078e0a02 */
[----:B------:R-:W-:Y:S01]  /*c7c0*/  ISETP.GE.AND P1, PT, R6, RZ, PT ;  /* 0x000000ff0600720c */ /* 0x000fe20003f26270 */
[----:B------:R-:W-:Y:S01]  /*c7d0*/  @!P6 IMAD.MOV R5, RZ, RZ, -R5 ;  /* 0x000000ffff05e224 */ /* 0x000fe200078e0a05 */
[----:B------:R-:W-:Y:S01]  /*c7e0*/  ISETP.GT.U32.AND P6, PT, R2, R10, PT ;  /* 0x0000000a0200720c */ /* 0x000fe20003fc4070 */
[----:B------:R-:W-:Y:S01]  /*c7f0*/  @!P4 IMAD.IADD R9, R9, 0x1, -R2 ;  /* 0x000000010909c824 */ /* 0x000fe200078e0a02 */
[----:B------:R-:W-:Y:S01]  /*c800*/  IABS R6, R13 ;  /* 0x0000000d00067213 */ /* 0x000fe20000000000 */
[----:B------:R-:W-:Y:S01]  /*c810*/  IMAD.HI.U32 R8, R3, R11, RZ ;  /* 0x0000000b03087227 */ /* 0x000fe200078e00ff */
[----:B------:R0:W-:Y:S01]  /*c820*/  STL [R1+0x6d0], R5 ;  /* 0x0006d00501007387 */ /* 0x0001e20000100800 */
[----:B------:R-:W-:-:S02]  /*c830*/  IABS R12, R7 ;  /* 0x00000007000c7213 */ /* 0x000fc40000000000 */
[C---:B------:R-:W-:Y:S01]  /*c840*/  ISETP.GT.U32.AND P4, PT, R2.reuse, R9, PT ;  /* 0x000000090200720c */ /* 0x040fe20003f84070 */
[----:B------:R-:W-:Y:S02]  /*c850*/  IMAD.MOV R8, RZ, RZ, -R8 ;  /* 0x000000ffff087224 */ /* 0x000fe400078e0a08 */
[----:B------:R-:W-:Y:S02]  /*c860*/  IMAD.MOV.U32 R17, RZ, RZ, R15 ;  /* 0x000000ffff117224 */ /* 0x000fe400078e000f */
[----:B------:R-:W-:Y:S02]  /*c870*/  IMAD R11, R2, R8, R11 ;  /* 0x00000008020b7224 */ /* 0x000fe400078e020b */
[----:B------:R-:W-:Y:S01]  /*c880*/  @!P6 IMAD.IADD R10, R10, 0x1, -R2 ;  /* 0x000000010a0ae824 */ /* 0x000fe200078e0a02 */
[----:B------:R-:W-:Y:S01]  /*c890*/  ISETP.GE.AND P6, PT, R0, RZ, PT ;  /* 0x000000ff0000720c */ /* 0x000fe20003fc6270 */
[----:B0-----:R-:W-:Y:S02]  /*c8a0*/  IMAD.MOV.U32 R5, RZ, RZ, R14 ;  /* 0x000000ffff057224 */ /* 0x001fe400078e000e */
[----:B------:R-:W-:-:S04]  /*c8b0*/  IMAD.HI.U32 R14, R3, R6, RZ ;  /* 0x00000006030e7227 */ /* 0x000fc800078e00ff */
[----:B------:R-:W-:Y:S01]  /*c8c0*/  @!P2 IMAD.MOV R5, RZ, RZ, -R5 ;  /* 0x000000ffff05a224 */ /* 0x000fe200078e0a05 */
[----:B------:R-:W-:Y:S01]  /*c8d0*/  ISETP.GT.U32.AND P2, PT, R2, R10, PT ;  /* 0x0000000a0200720c */ /* 0x000fe20003f44070 */
[----:B------:R-:W-:-:S03]  /*c8e0*/  IMAD.HI.U32 R15, R3, R12, RZ ;  /* 0x0000000c030f7227 */ /* 0x000fc600078e00ff */
[----:B------:R0:W-:Y:S01]  /*c8f0*/  STL [R1+0x6c8], R5 ;  /* 0x0006c80501007387 */ /* 0x0001e20000100800 */
[----:B------:R-:W-:Y:S01]  /*c900*/  @!P3 IMAD.MOV R17, RZ, RZ, -R17 ;  /* 0x000000ffff11b224 */ /* 0x000fe200078e0a11 */
[C---:B------:R-:W-:Y:S01]  /*c910*/  ISETP.GT.U32.AND P3, PT, R2.reuse, R11, PT ;  /* 0x0000000b0200720c */ /* 0x040fe20003f64070 */
[----:B------:R-:W-:Y:S02]  /*c920*/  IMAD.MOV R14, RZ, RZ, -R14 ;  /* 0x000000ffff0e7224 */ /* 0x000fe400078e0a0e */
[----:B------:R-:W-:Y:S01]  /*c930*/  @!P4 IMAD.IADD R9, R9, 0x1, -R2 ;  /* 0x000000010909c824 */ /* 0x000fe200078e0a02 */
[----:B------:R-:W-:Y:S01]  /*c940*/  STL [R1+0x6a0], R17 ;  /* 0x0006a01101007387 */ /* 0x000fe20000100800 */
[----:B------:R-:W-:Y:S02]  /*c950*/  IMAD R6, R2, R14, R6 ;  /* 0x0000000e02067224 */ /* 0x000fe400078e0206 */
[----:B------:R-:W-:Y:S01]  /*c960*/  @!P2 IMAD.IADD R10, R10, 0x1, -R2 ;  /* 0x000000010a0aa824 */ /* 0x000fe200078e0a02 */
[----:B------:R-:W-:Y:S01]  /*c970*/  ISETP.GE.AND P2, PT, R7, RZ, PT ;  /* 0x000000ff0700720c */ /* 0x000fe20003f46270 */
[----:B0-----:R-:W-:Y:S01]  /*c980*/  IMAD.MOV.U32 R5, RZ, RZ, R16 ;  /* 0x000000ffff057224 */ /* 0x001fe200078e0010 */
[----:B------:R-:W-:Y:S01]  /*c990*/  ISETP.GT.U32.AND P4, PT, R2, R6, PT ;  /* 0x000000060200720c */ /* 0x000fe20003f84070 */
[----:B------:R-:W-:-:S02]  /*c9a0*/  VIADD R0, R28, 0x10e ;  /* 0x0000010e1c007836 */ /* 0x000fc40000000000 */
[----:B------:R-:W-:Y:S01]  /*c9b0*/  @!P0 IMAD.MOV R5, RZ, RZ, -R5 ;  /* 0x000000ffff058224 */ /* 0x000fe200078e0a05 */
[----:B------:R-:W-:Y:S01]  /*c9c0*/  ISETP.GE.AND P0, PT, R13, RZ, PT ;  /* 0x000000ff0d00720c */ /* 0x000fe20003f06270 */
[----:B------:R-:W-:Y:S01]  /*c9d0*/  IMAD.MOV R13, RZ, RZ, -R15 ;  /* 0x000000ffff0d7224 */ /* 0x000fe200078e0a0f */
[----:B------:R-:W-:Y:S01]  /*c9e0*/  IABS R8, R0 ;  /* 0x0000000000087213 */ /* 0x000fe20000000000 */
[----:B------:R-:W-:Y:S01]  /*c9f0*/  @!P3 IMAD.IADD R11, R11, 0x1, -R2 ;  /* 0x000000010b0bb824 */ /* 0x000fe200078e0a02 */
[----:B------:R0:W-:Y:S01]  /*ca00*/  STL [R1+0x688], R5 ;  /* 0x0006880501007387 */ /* 0x0001e20000100800 */
[C---:B------:R-:W-:Y:S02]  /*ca10*/  IMAD R7, R2.reuse, R13, R12 ;  /* 0x0000000d02077224 */ /* 0x040fe400078e020c */
[----:B------:R-:W-:Y:S01]  /*ca20*/  IMAD.HI.U32 R12, R3, R8, RZ ;  /* 0x00000008030c7227 */ /* 0x000fe200078e00ff */
[----:B------:R-:W-:-:S03]  /*ca30*/  ISETP.GT.U32.AND P3, PT, R2, R11, PT ;  /* 0x0000000b0200720c */ /* 0x000fc60003f64070 */
[----:B------:R-:W-:Y:S02]  /*ca40*/  IMAD.MOV.U32 R16, RZ, RZ, R10 ;  /* 0x000000ffff107224 */ /* 0x000fe400078e000a */
[----:B------:R-:W-:Y:S02]  /*ca50*/  IMAD.MOV R12, RZ, RZ, -R12 ;  /* 0x000000ffff0c7224 */ /* 0x000fe400078e0a0c */
[----:B0-----:R-:W-:Y:S02]  /*ca60*/  IMAD.MOV.U32 R5, RZ, RZ, R9 ;  /* 0x000000ffff057224 */ /* 0x001fe400078e0009 */
[----:B------:R-:W-:Y:S02]  /*ca70*/  @!P4 IMAD.IADD R6, R6, 0x1, -R2 ;  /* 0x000000010606c824 */ /* 0x000fe400078e0a02 */
[----:B------:R-:W-:Y:S01]  /*ca80*/  @!P1 IMAD.MOV R5, RZ, RZ, -R5 ;  /* 0x000000ffff059224 */ /* 0x000fe200078e0a05 */
[----:B------:R-:W-:Y:S01]  /*ca90*/  ISETP.GT.U32.AND P1, PT, R2, R7, PT ;  /* 0x000000070200720c */ /* 0x000fe20003f24070 */
[----:B------:R-:W-:Y:S01]  /*caa0*/  @!P5 IMAD.MOV R16, RZ, RZ, -R16 ;  /* 0x000000ffff10d224 */ /* 0x000fe200078e0a10 */
[----:B------:R-:W-:Y:S01]  /*cab0*/  ISETP.GE.AND P5, PT, R0, RZ, PT ;  /* 0x000000ff0000720c */ /* 0x000fe20003fa6270 */
[C---:B------:R-:W-:Y:S01]  /*cac0*/  IMAD R0, R2.reuse, R12, R8 ;  /* 0x0000000c02007224 */ /* 0x040fe200078e0208 */
[----:B------:R-:W-:Y:S01]  /*cad0*/  ISETP.GT.U32.AND P4, PT, R2, R6, PT ;  /* 0x000000060200720c */ /* 0x000fe20003f84070 */
[----:B------:R-:W-:Y:S01]  /*cae0*/  VIADD R10, R28, 0x10d ;  /* 0x0000010d1c0a7836 */ /* 0x000fe20000000000 */
[----:B------:R-:W-:Y:S01]  /*caf0*/  STL [R1+0x694], R16 ;  /* 0x0006941001007387 */ /* 0x000fe20000100800 */
[----:B------:R-:W-:Y:S01]  /*cb00*/  @!P3 IMAD.IADD R11, R11, 0x1, -R2 ;  /* 0x000000010b0bb824 */ /* 0x000fe200078e0a02 */
[----:B------:R-:W-:Y:S01]  /*cb10*/  ISETP.GT.U32.AND P3, PT, R2, R0, PT ;  /* 0x000000000200720c */ /* 0x000fe20003f64070 */
[C---:B------:R-:W-:Y:S01]  /*cb20*/  VIADD R13, R28.reuse, 0x10c ;  /* 0x0000010c1c0d7836 */ /* 0x040fe20000000000 */
[----:B------:R-:W-:Y:S01]  /*cb30*/  IABS R12, R10 ;  /* 0x0000000a000c7213 */ /* 0x000fe20000000000 */
[----:B------:R0:W-:Y:S01]  /*cb40*/  STL [R1+0x69c], R5 ;  /* 0x00069c0501007387 */ /* 0x0001e20000100800 */
[----:B------:R-:W-:-:S02]  /*cb50*/  VIADD R9, R28, 0x10b ;  /* 0x0000010b1c097836 */ /* 0x000fc40000000000 */
[--C-:B------:R-:W-:Y:S01]  /*cb60*/  @!P1 IMAD.IADD R7, R7, 0x1, -R2.reuse ;  /* 0x0000000107079824 */ /* 0x100fe200078e0a02 */
[----:B------:R-:W-:Y:S01]  /*cb70*/  IABS R22, R13 ;  /* 0x0000000d00167213 */ /* 0x000fe20000000000 */
[----:B------:R-:W-:Y:S01]  /*cb80*/  IMAD.HI.U32 R14, R3, R12, RZ ;  /* 0x0000000c030e7227 */ /* 0x000fe200078e00ff */
[----:B------:R-:W-:Y:S02]  /*cb90*/  IABS R8, R9 ;  /* 0x0000000900087213 */ /* 0x000fe40000000000 */
[----:B------:R-:W-:Y:S01]  /*cba0*/  ISETP.GT.U32.AND P1, PT, R2, R7, PT ;  /* 0x000000070200720c */ /* 0x000fe20003f24070 */
[----:B------:R-:W-:Y:S01]  /*cbb0*/  @!P4 IMAD.IADD R6, R6, 0x1, -R2 ;  /* 0x000000010606c824 */ /* 0x000fe200078e0a02 */
[----:B------:R-:W-:Y:S01]  /*cbc0*/  ISETP.GE.AND P4, PT, R13, RZ, PT ;  /* 0x000000ff0d00720c */ /* 0x000fe20003f86270 */
[----:B0-----:R-:W-:Y:S02]  /*cbd0*/  IMAD.MOV.U32 R5, RZ, RZ, R11 ;  /* 0x000000ffff057224 */ /* 0x001fe400078e000b */
[----:B------:R-:W-:Y:S01]  /*cbe0*/  IMAD.MOV R13, RZ, RZ, -R14 ;  /* 0x000000ffff0d7224 */ /* 0x000fe200078e0a0e */
[----:B------:R-:W-:Y:S01]  /*cbf0*/  IABS R14, R21 ;  /* 0x00000015000e7213 */ /* 0x000fe20000000000 */
[----:B------:R-:W-:Y:S01]  /*cc00*/  @!P6 IMAD.MOV R5, RZ, RZ, -R5 ;  /* 0x000000ffff05e224 */ /* 0x000fe200078e0a05 */
[----:B------:R-:W-:Y:S01]  /*cc10*/  ISETP.GE.AND P6, PT, R10, RZ, PT ;  /* 0x000000ff0a00720c */ /* 0x000fe20003fc6270 */
[----:B------:R-:W-:-:S02]  /*cc20*/  @!P3 IMAD.IADD R0, R0, 0x1, -R2 ;  /* 0x000000010000b824 */ /* 0x000fc400078e0a02 */
[----:B------:R-:W-:Y:S01]  /*cc30*/  IMAD.HI.U32 R11, R3, R22, RZ ;  /* 0x00000016030b7227 */ /* 0x000fe200078e00ff */
[----:B------:R0:W-:Y:S02]  /*cc40*/  STL [R1+0x698], R5 ;  /* 0x0006980501007387 */ /* 0x0001e40000100800 */
[C---:B------:R-:W-:Y:S01]  /*cc50*/  ISETP.GT.U32.AND P3, PT, R2.reuse, R0, PT ;  /* 0x000000000200720c */ /* 0x040fe20003f64070 */
[----:B------:R-:W-:Y:S01]  /*cc60*/  @!P1 IMAD.IADD R7, R7, 0x1, -R2 ;  /* 0x0000000107079824 */ /* 0x000fe200078e0a02 */
[----:B------:R-:W-:Y:S01]  /*cc70*/  ISETP.GE.AND P1, PT, R9, RZ, PT ;  /* 0x000000ff0900720c */ /* 0x000fe20003f26270 */
[----:B------:R-:W-:Y:S01]  /*cc80*/  IMAD R9, R2, R13, R12 ;  /* 0x0000000d02097224 */ /* 0x000fe200078e020c */
[----:B------:R-:W-:Y:S01]  /*cc90*/  STL [R1+0x187c], R6 ;  /* 0x00187c0601007387 */ /* 0x000fe20000100800 */
[----:B------:R-:W-:Y:S02]  /*cca0*/  IMAD.MOV R11, RZ, RZ, -R11 ;  /* 0x000000ffff0b7224 */ /* 0x000fe400078e0a0b */
[----:B------:R-:W-:-:S04]  /*ccb0*/  IMAD.HI.U32 R10, R3, R8, RZ ;  /* 0x00000008030a7227 */ /* 0x000fc800078e00ff */
[----:B0-----:R-:W-:Y:S02]  /*ccc0*/  IMAD.MOV.U32 R5, RZ, RZ, R7 ;  /* 0x000000ffff057224 */ /* 0x001fe400078e0007 */
[----:B------:R-:W-:Y:S02]  /*ccd0*/  @!P3 IMAD.IADD R0, R0, 0x1, -R2 ;  /* 0x000000010000b824 */ /* 0x000fe400078e0a02 */
[----:B------:R-:W-:Y:S01]  /*cce0*/  @!P2 IMAD.MOV R5, RZ, RZ, -R5 ;  /* 0x000000ffff05a224 */ /* 0x000fe200078e0a05 */
[C---:B------:R-:W-:Y:S01]  /*ccf0*/  ISETP.GT.U32.AND P2, PT, R2.reuse, R9, PT ;  /* 0x000000090200720c */ /* 0x040fe20003f44070 */
[----:B------:R-:W-:Y:S02]  /*cd00*/  IMAD R22, R2, R11, R22 ;  /* 0x0000000b02167224 */ /* 0x000fe400078e0216 */
[----:B------:R-:W-:Y:S01]  /*cd10*/  IMAD.MOV R10, RZ, RZ, -R10 ;  /* 0x000000ffff0a7224 */ /* 0x000fe200078e0a0a */
[----:B------:R0:W-:Y:S01]  /*cd20*/  STL [R1+0x690], R5 ;  /* 0x0006900501007387 */ /* 0x0001e20000100800 */
[----:B------:R-:W-:-:S02]  /*cd30*/  VIADD R7, R28, 0x10a ;  /* 0x0000010a1c077836 */ /* 0x000fc40000000000 */
[----:B------:R-:W-:Y:S02]  /*cd40*/  IMAD R8, R2, R10, R8 ;  /* 0x0000000a02087224 */ /* 0x000fe400078e0208 */
[C---:B------:R-:W-:Y:S01]  /*cd50*/  VIADD R20, R28.reuse, 0x107 ;  /* 0x000001071c147836 */ /* 0x040fe20000000000 */
[----:B------:R-:W-:Y:S01]  /*cd60*/  ISETP.GE.AND P3, PT, R7, RZ, PT ;  /* 0x000000ff0700720c */ /* 0x000fe20003f66270 */
[----:B------:R-:W-:Y:S01]  /*cd70*/  VIADD R17, R28, 0x108 ;  /* 0x000001081c117836 */ /* 0x000fe20000000000 */
[----:B------:R-:W-:Y:S01]  /*cd80*/  IABS R7, R7 ;  /* 0x0000000700077213 */ /* 0x000fe20000000000 */
        /* <DEDUP_REMOVED lines=8> */
[----:B------:R-:W-:Y:S02]  /*ce10*/  VIADD R13, R28, 0x106 ;  /* 0x000001061c0d7836 */ /* 0x000fe40000000000 */
[----:B------:R-:W-:Y:S01]  /*ce20*/  IMAD.MOV R0, RZ, RZ, -R0 ;  /* 0x000000ffff007224 */ /* 0x000fe200078e0a00 */
[----:B------:R0:W-:Y:S01]  /*ce30*/  STL [R1+0x68c], R5 ;  /* 0x00068c0501007387 */ /* 0x0001e20000100800 */
[----:B------:R-:W-:Y:S01]  /*ce40*/  IMAD.HI.U32 R16, R3, R14, RZ ;  /* 0x0000000e03107227 */ /* 0x000fe200078e00ff */
[----:B------:R-:W-:-:S03]  /*ce50*/  IABS R19, R13 ;  /* 0x0000000d00137213 */ /* 0x000fc60000000000 */
[--C-:B------:R-:W-:Y:S01]  /*ce60*/  @!P2 IMAD.IADD R9, R9, 0x1, -R2.reuse ;  /* 0x000000010909a824 */ /* 0x100fe200078e0a02 */
[C---:B------:R-:W-:Y:S01]  /*ce70*/  ISETP.GT.U32.AND P2, PT, R2.reuse, R8, PT ;  /* 0x000000080200720c */ /* 0x040fe20003f44070 */
[----:B------:R-:W-:Y:S02]  /*ce80*/  IMAD R7, R2, R0, R7 ;  /* 0x0000000002077224 */ /* 0x000fe400078e0207 */
[----:B------:R-:W-:Y:S02]  /*ce90*/  @!P5 IMAD.IADD R22, R22, 0x1, -R2 ;  /* 0x000000011616d824 */ /* 0x000fe400078e0a02 */
[----:B------:R-:W-:-:S03]  /*cea0*/  IMAD.HI.U32 R10, R3, R12, RZ ;  /* 0x0000000c030a7227 */ /* 0x000fc600078e00ff */
[----:B------:R-:W-:Y:S01]  /*ceb0*/  ISETP.GT.U32.AND P5, PT, R2, R22, PT ;  /* 0x000000160200720c */ /* 0x000fe20003fa4070 */
[----:B------:R-:W-:-:S04]  /*cec0*/  IMAD.HI.U32 R15, R3, R11, RZ ;  /* 0x0000000b030f7227 */ /* 0x000fc800078e00ff */
[----:B------:R-:W-:Y:S02]  /*ced0*/  @!P2 IMAD.IADD R8, R8, 0x1, -R2 ;  /* 0x000000010808a824 */ /* 0x000fe400078e0a02 */
[----:B------:R-:W-:-:S03]  /*cee0*/  IMAD.HI.U32 R0, R3, R19, RZ ;  /* 0x0000001303007227 */ /* 0x000fc600078e00ff */
[----:B------:R-:W-:Y:S01]  /*cef0*/  ISETP.GT.U32.AND P2, PT, R2, R8, PT ;  /* 0x000000080200720c */ /* 0x000fe20003f44070 */
[----:B------:R-:W-:Y:S02]  /*cf00*/  IMAD.MOV R16, RZ, RZ, -R16 ;  /* 0x000000ffff107224 */ /* 0x000fe400078e0a10 */
[----:B------:R-:W-:Y:S01]  /*cf10*/  @!P5 IMAD.IADD R22, R22, 0x1, -R2 ;  /* 0x000000011616d824 */ /* 0x000fe200078e0a02 */
[C---:B------:R-:W-:Y:S01]  /*cf20*/  ISETP.GT.U32.AND P5, PT, R2.reuse, R7, PT ;  /* 0x000000070200720c */ /* 0x040fe20003fa4070 */
[----:B------:R-:W-:Y:S02]  /*cf30*/  IMAD.MOV R10, RZ, RZ, -R10 ;  /* 0x000000ffff0a7224 */ /* 0x000fe400078e0a0a */
[----:B------:R-:W-:Y:S02]  /*cf40*/  IMAD.MOV R15, RZ, RZ, -R15 ;  /* 0x000000ffff0f7224 */ /* 0x000fe400078e0a0f */
[----:B------:R-:W-:Y:S02]  /*cf50*/  IMAD R14, R2, R16, R14 ;  /* 0x00000010020e7224 */ /* 0x000fe400078e020e */
[----:B------:R-:W-:-:S02]  /*cf60*/  IMAD.MOV R0, RZ, RZ, -R0 ;  /* 0x000000ffff007224 */ /* 0x000fc400078e0a00 */
[----:B------:R-:W-:Y:S02]  /*cf70*/  IMAD.MOV.U32 R6, RZ, RZ, R9 ;  /* 0x000000ffff067224 */ /* 0x000fe400078e0009 */
[C---:B------:R-:W-:Y:S02]  /*cf80*/  IMAD R12, R2.reuse, R10, R12 ;  /* 0x0000000a020c7224 */ /* 0x040fe400078e020c */
[C---:B------:R-:W-:Y:S02]  /*cf90*/  IMAD R11, R2.reuse, R15, R11 ;  /* 0x0000000f020b7224 */ /* 0x040fe400078e020b */
[----:B0-----:R-:W-:Y:S02]  /*cfa0*/  IMAD.MOV.U32 R5, RZ, RZ, R22 ;  /* 0x000000ffff057224 */ /* 0x001fe400078e0016 */
[C---:B------:R-:W-:Y:S02]  /*cfb0*/  IMAD R19, R2.reuse, R0, R19 ;  /* 0x0000000002137224 */ /* 0x040fe400078e0213 */
[----:B------:R-:W-:Y:S01]  /*cfc0*/  @!P6 IMAD.MOV R6, RZ, RZ, -R6 ;  /* 0x000000ffff06e224 */ /* 0x000fe200078e0a06 */
[----:B------:R-:W-:Y:S01]  /*cfd0*/  ISETP.GT.U32.AND P6, PT, R2, R14, PT ;  /* 0x0000000e0200720c */ /* 0x000fe20003fc4070 */
[--C-:B------:R-:W-:Y:S01]  /*cfe0*/  @!P2 IMAD.IADD R8, R8, 0x1, -R2.reuse ;  /* 0x000000010808a824 */ /* 0x100fe200078e0a02 */
[C---:B------:R-:W-:Y:S01]  /*cff0*/  ISETP.GT.U32.AND P2, PT, R2.reuse, R12, PT ;  /* 0x0000000c0200720c */ /* 0x040fe20003f44070 */
[----:B------:R-:W-:Y:S01]  /*d000*/  @!P4 IMAD.MOV R5, RZ, RZ, -R5 ;  /* 0x000000ffff05c224 */ /* 0x000fe200078e0a05 */
[C---:B------:R-:W-:Y:S01]  /*d010*/  ISETP.GT.U32.AND P4, PT, R2.reuse, R11, PT ;  /* 0x0000000b0200720c */ /* 0x040fe20003f84070 */
[----:B------:R-:W-:Y:S01]  /*d020*/  @!P5 IMAD.IADD R7, R7, 0x1, -R2 ;  /* 0x000000010707d824 */ /* 0x000fe200078e0a02 */
[----:B------:R-:W-:Y:S01]  /*d030*/  ISETP.GT.U32.AND P5, PT, R2, R19, PT ;  /* 0x000000130200720c */ /* 0x000fe20003fa4070 */
[C---:B------:R-:W-:Y:S01]  /*d040*/  VIADD R16, R28.reuse, 0x103 ;  /* 0x000001031c107836 */ /* 0x040fe20000000000 */
[----:B------:R-:W-:Y:S01]  /*d050*/  STL [R1+0x668], R6 ;  /* 0x0006680601007387 */ /* 0x000fe20000100800 */
[----:B------:R-:W-:-:S02]  /*d060*/  VIADD R15, R28, 0x105 ;  /* 0x000001051c0f7836 */ /* 0x000fc40000000000 */
[----:B------:R-:W-:Y:S01]  /*d070*/  VIADD R18, R28, 0x104 ;  /* 0x000001041c127836 */ /* 0x000fe20000000000 */
[----:B------:R-:W-:Y:S01]  /*d080*/  IABS R23, R16 ;  /* 0x0000001000177213 */ /* 0x000fe20000000000 */
[--C-:B------:R-:W-:Y:S01]  /*d090*/  @!P6 IMAD.IADD R14, R14, 0x1, -R2.reuse ;  /* 0x000000010e0ee824 */ /* 0x100fe200078e0a02 */
[----:B------:R-:W-:Y:S01]  /*d0a0*/  IABS R0, R15 ;  /* 0x0000000f00007213 */ /* 0x000fe20000000000 */
[--C-:B------:R-:W-:Y:S01]  /*d0b0*/  @!P2 IMAD.IADD R12, R12, 0x1, -R2.reuse ;  /* 0x000000010c0ca824 */ /* 0x100fe200078e0a02 */
[----:B------:R-:W-:Y:S01]  /*d0c0*/  IABS R10, R18 ;  /* 0x00000012000a7213 */ /* 0x000fe20000000000 */
[----:B------:R-:W-:Y:S01]  /*d0d0*/  IMAD.MOV.U32 R9, RZ, RZ, R23 ;  /* 0x000000ffff097224 */ /* 0x000fe200078e0017 */
[----:B------:R0:W-:Y:S01]  /*d0e0*/  STL [R1+0x664], R5 ;  /* 0x0006640501007387 */ /* 0x0001e20000100800 */
[C---:B------:R-:W-:Y:S01]  /*d0f0*/  ISETP.GT.U32.AND P6, PT, R2.reuse, R7, PT ;  /* 0x000000070200720c */ /* 0x040fe20003fc4070 */
[----:B------:R-:W-:Y:S01]  /*d100*/  @!P4 IMAD.IADD R11, R11, 0x1, -R2 ;  /* 0x000000010b0bc824 */ /* 0x000fe200078e0a02 */
[----:B------:R-:W-:Y:S01]  /*d110*/  ISETP.GT.U32.AND P4, PT, R2, R14, PT ;  /* 0x0000000e0200720c */ /* 0x000fe20003f84070 */
[----:B------:R-:W-:-:S03]  /*d120*/  IMAD.HI.U32 R23, R3, R0, RZ ;  /* 0x0000000003177227 */ /* 0x000fc600078e00ff */
[C---:B------:R-:W-:Y:S01]  /*d130*/  ISETP.GT.U32.AND P2, PT, R2.reuse, R11, PT ;  /* 0x0000000b0200720c */ /* 0x040fe20003f44070 */
[----:B------:R-:W-:Y:S01]  /*d140*/  @!P5 IMAD.IADD R19, R19, 0x1, -R2 ;  /* 0x000000011313d824 */ /* 0x000fe200078e0a02 */
[----:B------:R-:W-:Y:S01]  /*d150*/  ISETP.GT.U32.AND P5, PT, R2, R12, PT ;  /* 0x0000000c0200720c */ /* 0x000fe20003fa4070 */
[----:B0-----:R-:W-:Y:S02]  /*d160*/  IMAD.MOV.U32 R5, RZ, RZ, R8 ;  /* 0x000000ffff057224 */ /* 0x001fe400078e0008 */
[----:B------:R-:W-:-:S04]  /*d170*/  IMAD.HI.U32 R24, R3, R10, RZ ;  /* 0x0000000a03187227 */ /* 0x000fc800078e00ff */
[----:B------:R-:W-:Y:S02]  /*d180*/  IMAD.MOV R23, RZ, RZ, -R23 ;  /* 0x000000ffff177224 */ /* 0x000fe400078e0a17 */
[----:B------:R-:W-:-:S04]  /*d190*/  IMAD.HI.U32 R22, R3, R9, RZ ;  /* 0x0000000903167227 */ /* 0x000fc800078e00ff */
[----:B------:R-:W-:Y:S01]  /*d1a0*/  @!P1 IMAD.MOV R5, RZ, RZ, -R5 ;  /* 0x000000ffff059224 */ /* 0x000fe200078e0a05 */
[C---:B------:R-:W-:Y:S01]  /*d1b0*/  ISETP.GT.U32.AND P1, PT, R2.reuse, R19, PT ;  /* 0x000000130200720c */ /* 0x040fe20003f24070 */
[----:B------:R-:W-:Y:S02]  /*d1c0*/  IMAD.MOV R24, RZ, RZ, -R24 ;  /* 0x000000ffff187224 */ /* 0x000fe400078e0a18 */
[C---:B------:R-:W-:Y:S01]  /*d1d0*/  IMAD R0, R2.reuse, R23, R0 ;  /* 0x0000001702007224 */ /* 0x040fe200078e0200 */
[----:B------:R0:W-:Y:S01]  /*d1e0*/  STL [R1+0x660], R5 ;  /* 0x0006600501007387 */ /* 0x0001e20000100800 */
[----:B------:R-:W-:Y:S02]  /*d1f0*/  IMAD.MOV R22, RZ, RZ, -R22 ;  /* 0x000000ffff167224 */ /* 0x000fe400078e0a16 */
[C---:B------:R-:W-:Y:S02]  /*d200*/  IMAD R10, R2.reuse, R24, R10 ;  /* 0x00000018020a7224 */ /* 0x040fe400078e020a */
[----:B------:R-:W-:-:S02]  /*d210*/  IMAD R9, R2, R22, R9 ;  /* 0x0000001602097224 */ /* 0x000fc400078e0209 */
[--C-:B------:R-:W-:Y:S01]  /*d220*/  @!P6 IMAD.IADD R7, R7, 0x1, -R2.reuse ;  /* 0x000000010707e824 */ /* 0x100fe200078e0a02 */
[----:B------:R-:W-:Y:S01]  /*d230*/  ISETP.GT.U32.AND P6, PT, R2, R0, PT ;  /* 0x000000000200720c */ /* 0x000fe20003fc4070 */
[--C-:B------:R-:W-:Y:S01]  /*d240*/  @!P4 IMAD.IADD R14, R14, 0x1, -R2.reuse ;  /* 0x000000010e0ec824 */ /* 0x100fe200078e0a02 */
[----:B------:R-:W-:Y:S01]  /*d250*/  ISETP.GT.U32.AND P4, PT, R2, R10, PT ;  /* 0x0000000a0200720c */ /* 0x000fe20003f84070 */
[--C-:B------:R-:W-:Y:S01]  /*d260*/  @!P5 IMAD.IADD R12, R12, 0x1, -R2.reuse ;  /* 0x000000010c0cd824 */ /* 0x100fe200078e0a02 */
[----:B------:R-:W-:Y:S01]  /*d270*/  ISETP.GT.U32.AND P5, PT, R2, R9, PT ;  /* 0x000000090200720c */ /* 0x000fe20003fa4070 */
[--C-:B------:R-:W-:Y:S01]  /*d280*/  @!P2 IMAD.IADD R11, R11, 0x1, -R2.reuse ;  /* 0x000000010b0ba824 */ /* 0x100fe200078e0a02 */
[----:B------:R-:W-:Y:S01]  /*d290*/  ISETP.GE.AND P2, PT, R21, RZ, PT ;  /* 0x000000ff1500720c */ /* 0x000fe20003f46270 */
[----:B------:R-:W-:Y:S01]  /*d2a0*/  @!P1 IMAD.IADD R19, R19, 0x1, -R2 ;  /* 0x0000000113139824 */ /* 0x000fe200078e0a02 */
[----:B------:R-:W-:Y:S01]  /*d2b0*/  ISETP.GE.AND P1, PT, R17, RZ, PT ;  /* 0x000000ff1100720c */ /* 0x000fe20003f26270 */
[----:B------:R-:W-:-:S02]  /*d2c0*/  IMAD.MOV.U32 R25, RZ, RZ, R7 ;  /* 0x000000ffff197224 */ /* 0x000fc400078e0007 */
[----:B------:R-:W-:Y:S02]  /*d2d0*/  VIADD R23, R28, 0x102 ;  /* 0x000001021c177836 */ /* 0x000fe40000000000 */
[----:B------:R-:W-:Y:S01]  /*d2e0*/  @!P6 IMAD.IADD R0, R0, 0x1, -R2 ;  /* 0x000000010000e824 */ /* 0x000fe200078e0a02 */
[----:B------:R-:W-:Y:S01]  /*d2f0*/  ISETP.GE.AND P6, PT, R20, RZ, PT ;  /* 0x000000ff1400720c */ /* 0x000fe20003fc6270 */
[----:B------:R-:W-:Y:S01]  /*d300*/  IMAD.MOV.U32 R6, RZ, RZ, R14 ;  /* 0x000000ffff067224 */ /* 0x000fe200078e000e */
[----:B------:R-:W-:Y:S01]  /*d310*/  IABS R8, R23 ;  /* 0x0000001700087213 */ /* 0x000fe20000000000 */
[--C-:B------:R-:W-:Y:S01]  /*d320*/  @!P4 IMAD.IADD R10, R10, 0x1, -R2.reuse ;  /* 0x000000010a0ac824 */ /* 0x100fe200078e0a02 */
[----:B------:R-:W-:Y:S01]  /*d330*/  ISETP.GE.AND P4, PT, R13, RZ, PT ;  /* 0x000000ff0d00720c */ /* 0x000fe20003f86270 */
[----:B0-----:R-:W-:Y:S02]  /*d340*/  IMAD.MOV.U32 R5, RZ, RZ, R11 ;  /* 0x000000ffff057224 */ /* 0x001fe400078e000b */
[----:B------:R-:W-:Y:S01]  /*d350*/  @!P5 IMAD.IADD R9, R9, 0x1, -R2 ;  /* 0x000000010909d824 */ /* 0x000fe200078e0a02 */
[----:B------:R-:W-:Y:S01]  /*d360*/  ISETP.GT.U32.AND P5, PT, R2, R0, PT ;  /* 0x000000000200720c */ /* 0x000fe20003fa4070 */
[----:B------:R-:W-:-:S02]  /*d370*/  @!P3 IMAD.MOV R25, RZ, RZ, -R25 ;  /* 0x000000ffff19b224 */ /* 0x000fc400078e0a19 */
[----:B------:R-:W-:Y:S01]  /*d380*/  @!P2 IMAD.MOV R6, RZ, RZ, -R6 ;  /* 0x000000ffff06a224 */ /* 0x000fe200078e0a06 */
[----:B------:R-:W-:Y:S01]  /*d390*/  ISETP.GT.U32.AND P3, PT, R2, R9, PT ;  /* 0x000000090200720c */ /* 0x000fe20003f64070 */
[----:B------:R-:W-:Y:S01]  /*d3a0*/  @!P1 IMAD.MOV R5, RZ, RZ, -R5 ;  /* 0x000000ffff059224 */ /* 0x000fe200078e0a05 */
[----:B------:R-:W-:Y:S01]  /*d3b0*/  STL [R1+0x65c], R25 ;  /* 0x00065c1901007387 */ /* 0x000fe20000100800 */
[----:B------:R-:W-:Y:S01]  /*d3c0*/  IMAD.HI.U32 R21, R3, R8, RZ ;  /* 0x0000000803157227 */ /* 0x000fe200078e00ff */
[----:B------:R-:W-:Y:S02]  /*d3d0*/  ISETP.GE.AND P1, PT, R15, RZ, PT ;  /* 0x000000ff0f00720c */ /* 0x000fe40003f26270 */
[----:B------:R0:W-:Y:S01]  /*d3e0*/  STL [R1+0x658], R6 ;  /* 0x0006580601007387 */ /* 0x0001e20000100800 */
        /* <DEDUP_REMOVED lines=8> */
[----:B------:R-:W-:Y:S01]  /*d470*/  @!P3 IMAD.IADD R9, R9, 0x1, -R2 ;  /* 0x000000010909b824 */ /* 0x000fe200078e0a02 */
[----:B------:R-:W-:Y:S01]  /*d480*/  ISETP.GE.AND P3, PT, R17, RZ, PT ;  /* 0x000000ff1100720c */ /* 0x000fe20003f66270 */
[----:B0-----:R-:W-:-:S02]  /*d490*/  IMAD.MOV.U32 R6, RZ, RZ, R12 ;  /* 0x000000ffff067224 */ /* 0x001fc400078e000c */
[----:B------:R-:W-:-:S04]  /*d4a0*/  IMAD.HI.U32 R7, R3, R20, RZ ;  /* 0x0000001403077227 */ /* 0x000fc800078e00ff */
[----:B-1----:R-:W-:Y:S02]  /*d4b0*/  IMAD.MOV.U32 R5, RZ, RZ, R19 ;  /* 0x000000ffff057224 */ /* 0x002fe400078e0013 */
[----:B------:R-:W-:Y:S01]  /*d4c0*/  @!P6 IMAD.MOV R6, RZ, RZ, -R6 ;  /* 0x000000ffff06e224 */ /* 0x000fe200078e0a06 */
[----:B------:R-:W-:Y:S01]  /*d4d0*/  ISETP.GT.U32.AND P6, PT, R2, R8, PT ;  /* 0x000000080200720c */ /* 0x000fe20003fc4070 */
[----:B------:R-:W-:Y:S01]  /*d4e0*/  @!P4 IMAD.MOV R5, RZ, RZ, -R5 ;  /* 0x000000ffff05c224 */ /* 0x000fe200078e0a05 */
[----:B------:R-:W-:Y:S01]  /*d4f0*/  ISETP.GE.AND P4, PT, R18, RZ, PT ;  /* 0x000000ff1200720c */ /* 0x000fe20003f86270 */
[----:B------:R-:W-:Y:S01]  /*d500*/  IMAD.MOV R7, RZ, RZ, -R7 ;  /* 0x000000ffff077224 */ /* 0x000fe200078e0a07 */
[----:B------:R0:W-:Y:S01]  /*d510*/  STL [R1+0x638], R6 ;  /* 0x0006380601007387 */ /* 0x0001e20000100800 */
[----:B------:R-:W-:Y:S01]  /*d520*/  @!P2 IMAD.IADD R10, R10, 0x1, -R2 ;  /* 0x000000010a0aa824 */ /* 0x000fe200078e0a02 */
[----:B------:R-:W-:Y:S01]  /*d530*/  ISETP.GE.AND P2, PT, R23, RZ, PT ;  /* 0x000000ff1700720c */ /* 0x000fe20003f46270 */
[----:B------:R-:W-:Y:S01]  /*d540*/  IMAD R12, R2, R7, R20 ;  /* 0x00000007020c7224 */ /* 0x000fe200078e0214 */
[----:B------:R1:W-:Y:S01]  /*d550*/  STL [R1+0x634], R5 ;  /* 0x0006340501007387 */ /* 0x0003e20000100800 */
[----:B------:R-:W-:-:S02]  /*d560*/  VIADD R7, R28, 0x100 ;  /* 0x000001001c077836 */ /* 0x000fc40000000000 */
[----:B------:R-:W-:Y:S02]  /*d570*/  VIADD R20, R28, 0xff ;  /* 0x000000ff1c147836 */ /* 0x000fe40000000000 */
[----:B------:R-:W-:Y:S02]  /*d580*/  @!P6 IMAD.IADD R8, R8, 0x1, -R2 ;  /* 0x000000010808e824 */ /* 0x000fe400078e0a02 */
[----:B0-----:R-:W-:Y:S02]  /*d590*/  IMAD.MOV.U32 R6, RZ, RZ, R10 ;  /* 0x000000ffff067224 */ /* 0x001fe400078e000a */
[----:B------:R-:W-:Y:S01]  /*d5a0*/  VIADD R15, R28, 0xfe ;  /* 0x000000fe1c0f7836 */ /* 0x000fe20000000000 */
[----:B------:R-:W-:Y:S01]  /*d5b0*/  ISETP.GT.U32.AND P6, PT, R2, R8, PT ;  /* 0x000000080200720c */ /* 0x000fe20003fc4070 */
[----:B-1----:R-:W-:Y:S01]  /*d5c0*/  IMAD.MOV.U32 R5, RZ, RZ, R0 ;  /* 0x000000ffff057224 */ /* 0x002fe200078e0000 */
[----:B------:R-:W-:Y:S01]  /*d5d0*/  IABS R0, R7 ;  /* 0x0000000700007213 */ /* 0x000fe20000000000 */
[----:B------:R-:W-:Y:S01]  /*d5e0*/  @!P4 IMAD.MOV R6, RZ, RZ, -R6 ;  /* 0x000000ffff06c224 */ /* 0x000fe200078e0a06 */
[----:B------:R-:W-:Y:S01]  /*d5f0*/  ISETP.GE.AND P4, PT, R20, RZ, PT ;  /* 0x000000ff1400720c */ /* 0x000fe20003f86270 */
[----:B------:R-:W-:Y:S01]  /*d600*/  @!P1 IMAD.MOV R5, RZ, RZ, -R5 ;  /* 0x000000ffff059224 */ /* 0x000fe200078e0a05 */
[----:B------:R-:W-:Y:S01]  /*d610*/  IABS R20, R20 ;  /* 0x0000001400147213 */ /* 0x000fe20000000000 */
[----:B------:R-:W-:Y:S01]  /*d620*/  IMAD.MOV.U32 R10, RZ, RZ, R0 ;  /* 0x000000ffff0a7224 */ /* 0x000fe200078e0000 */
[----:B------:R-:W-:Y:S01]  /*d630*/  ISETP.GE.AND P1, PT, R7, RZ, PT ;  /* 0x000000ff0700720c */ /* 0x000fe20003f26270 */
[----:B------:R-:W-:Y:S01]  /*d640*/  VIADD R19, R28, 0xfc ;  /* 0x000000fc1c137836 */ /* 0x000fe20000000000 */
[----:B------:R0:W-:Y:S01]  /*d650*/  STL [R1+0x62c], R5 ;  /* 0x00062c0501007387 */ /* 0x0001e20000100800 */
[----:B------:R-:W-:-:S03]  /*d660*/  IMAD.HI.U32 R11, R3, R20, RZ ;  /* 0x00000014030b7227 */ /* 0x000fc600078e00ff */
[----:B------:R-:W-:Y:S01]  /*d670*/  STL [R1+0x628], R6 ;  /* 0x0006280601007387 */ /* 0x000fe20000100800 */
[----:B------:R-:W-:Y:S01]  /*d680*/  @!P6 IMAD.IADD R8, R8, 0x1, -R2 ;  /* 0x000000010808e824 */ /* 0x000fe200078e0a02 */
[----:B------:R-:W-:Y:S01]  /*d690*/  ISETP.GE.AND P6, PT, R15, RZ, PT ;  /* 0x000000ff0f00720c */ /* 0x000fe20003fc6270 */
[----:B------:R-:W-:Y:S01]  /*d6a0*/  IMAD.MOV R11, RZ, RZ, -R11 ;  /* 0x000000ffff0b7224 */ /* 0x000fe200078e0a0b */
[----:B------:R-:W-:Y:S01]  /*d6b0*/  IABS R15, R15 ;  /* 0x0000000f000f7213 */ /* 0x000fe20000000000 */
[----:B------:R-:W-:Y:S01]  /*d6c0*/  VIADD R21, R28, 0xfd ;  /* 0x000000fd1c157836 */ /* 0x000fe20000000000 */
[----:B------:R-:W-:Y:S01]  /*d6d0*/  IABS R0, R19 ;  /* 0x0000001300007213 */ /* 0x000fe20000000000 */
[----:B0-----:R-:W-:Y:S02]  /*d6e0*/  IMAD.MOV.U32 R5, RZ, RZ, R9 ;  /* 0x000000ffff057224 */ /* 0x001fe400078e0009 */
[----:B------:R-:W-:Y:S01]  /*d6f0*/  IMAD.HI.U32 R9, R3, R10, RZ ;  /* 0x0000000a03097227 */ /* 0x000fe200078e00ff */
[----:B------:R-:W-:-:S03]  /*d700*/  IABS R7, R21 ;  /* 0x0000001500077213 */ /* 0x000fc60000000000 */
[----:B------:R-:W-:Y:S01]  /*d710*/  @!P5 IMAD.MOV R5, RZ, RZ, -R5 ;  /* 0x000000ffff05d224 */ /* 0x000fe200078e0a05 */
[C---:B------:R-:W-:Y:S01]  /*d720*/  ISETP.GT.U32.AND P5, PT, R2.reuse, R12, PT ;  /* 0x0000000c0200720c */ /* 0x040fe20003fa4070 */
[----:B------:R-:W-:Y:S02]  /*d730*/  IMAD.MOV R9, RZ, RZ, -R9 ;  /* 0x000000ffff097224 */ /* 0x000fe400078e0a09 */
[C---:B------:R-:W-:Y:S01]  /*d740*/  IMAD R20, R2.reuse, R11, R20 ;  /* 0x0000000b02147224 */ /* 0x040fe200078e0214 */
[----:B------:R0:W-:Y:S01]  /*d750*/  STL [R1+0x624], R5 ;  /* 0x0006240501007387 */ /* 0x0001e20000100800 */
[----:B------:R-:W-:Y:S02]  /*d760*/  IMAD R9, R2, R9, R10 ;  /* 0x0000000902097224 */ /* 0x000fe400078e020a */
[----:B------:R-:W-:-:S04]  /*d770*/  IMAD.HI.U32 R13, R3, R15, RZ ;  /* 0x0000000f030d7227 */ /* 0x000fc800078e00ff */
[----:B------:R-:W-:Y:S02]  /*d780*/  IMAD.MOV R13, RZ, RZ, -R13 ;  /* 0x000000ffff0d7224 */ /* 0x000fe400078e0a0d */
[----:B------:R-:W-:Y:S02]  /*d790*/  @!P5 IMAD.IADD R12, R12, 0x1, -R2 ;  /* 0x000000010c0cd824 */ /* 0x000fe400078e0a02 */
[----:B0-----:R-:W-:Y:S02]  /*d7a0*/  IMAD.MOV.U32 R5, RZ, RZ, R8 ;  /* 0x000000ffff057224 */ /* 0x001fe400078e0008 */
[C---:B------:R-:W-:Y:S01]  /*d7b0*/  IMAD R15, R2.reuse, R13, R15 ;  /* 0x0000000d020f7224 */ /* 0x040fe200078e020f */
[C---:B------:R-:W-:Y:S01]  /*d7c0*/  ISETP.GT.U32.AND P5, PT, R2.reuse, R12, PT ;  /* 0x0000000c0200720c */ /* 0x040fe20003fa4070 */
[----:B------:R-:W-:Y:S01]  /*d7d0*/  @!P2 IMAD.MOV R5, RZ, RZ, -R5 ;  /* 0x000000ffff05a224 */ /* 0x000fe200078e0a05 */
[----:B------:R-:W-:Y:S01]  /*d7e0*/  ISETP.GT.U32.AND P2, PT, R2, R9, PT ;  /* 0x000000090200720c */ /* 0x000fe20003f44070 */
[----:B------:R-:W-:-:S03]  /*d7f0*/  IMAD.HI.U32 R14, R3, R0, RZ ;  /* 0x00000000030e7227 */ /* 0x000fc600078e00ff */
[----:B------:R0:W-:Y:S01]  /*d800*/  STL [R1+0x620], R5 ;  /* 0x0006200501007387 */ /* 0x0001e20000100800 */
[----:B------:R-:W-:Y:S02]  /*d810*/  IMAD.MOV R8, RZ, RZ, -R14 ;  /* 0x000000ffff087224 */ /* 0x000fe400078e0a0e */
[----:B------:R-:W-:-:S04]  /*d820*/  IMAD.HI.U32 R10, R3, R7, RZ ;  /* 0x00000007030a7227 */ /* 0x000fc800078e00ff */
[--C-:B------:R-:W-:Y:S01]  /*d830*/  @!P5 IMAD.IADD R12, R12, 0x1, -R2.reuse ;  /* 0x000000010c0cd824 */ /* 0x100fe200078e0a02 */
[C---:B------:R-:W-:Y:S01]  /*d840*/  ISETP.GT.U32.AND P5, PT, R2.reuse, R20, PT ;  /* 0x000000140200720c */ /* 0x040fe20003fa4070 */
[----:B------:R-:W-:Y:S01]  /*d850*/  @!P2 IMAD.IADD R9, R9, 0x1, -R2 ;  /* 0x000000010909a824 */ /* 0x000fe200078e0a02 */
[C---:B------:R-:W-:Y:S01]  /*d860*/  ISETP.GT.U32.AND P2, PT, R2.reuse, R15, PT ;  /* 0x0000000f0200720c */ /* 0x040fe20003f44070 */
[----:B0-----:R-:W-:Y:S02]  /*d870*/  IMAD.MOV.U32 R5, RZ, RZ, R12 ;  /* 0x000000ffff057224 */ /* 0x001fe400078e000c */
[----:B------:R-:W-:Y:S02]  /*d880*/  IMAD R0, R2, R8, R0 ;  /* 0x0000000802007224 */ /* 0x000fe400078e0200 */
[----:B------:R-:W-:Y:S02]  /*d890*/  @!P3 IMAD.MOV R5, RZ, RZ, -R5 ;  /* 0x000000ffff05b224 */ /* 0x000fe400078e0a05 */
[----:B------:R-:W-:-:S02]  /*d8a0*/  VIADD R8, R28, 0xfb ;  /* 0x000000fb1c087836 */ /* 0x000fc40000000000 */
[----:B------:R-:W-:Y:S01]  /*d8b0*/  IMAD.MOV R10, RZ, RZ, -R10 ;  /* 0x000000ffff0a7224 */ /* 0x000fe200078e0a0a */
[----:B------:R0:W-:Y:S01]  /*d8c0*/  STL [R1+0x61c], R5 ;  /* 0x00061c0501007387 */ /* 0x0001e20000100800 */
[--C-:B------:R-:W-:Y:S01]  /*d8d0*/  @!P5 IMAD.IADD R20, R20, 0x1, -R2.reuse ;  /* 0x000000011414d824 */ /* 0x100fe200078e0a02 */
[----:B------:R-:W-:Y:S01]  /*d8e0*/  ISETP.GT.U32.AND P5, PT, R2, R9, PT ;  /* 0x000000090200720c */ /* 0x000fe20003fa4070 */
[----:B------:R-:W-:Y:S01]  /*d8f0*/  @!P2 IMAD.IADD R15, R15, 0x1, -R2 ;  /* 0x000000010f0fa824 */ /* 0x000fe200078e0a02 */
[----:B------:R-:W-:Y:S01]  /*d900*/  IABS R16, R8 ;  /* 0x0000000800107213 */ /* 0x000fe20000000000 */
[----:B------:R-:W-:Y:S01]  /*d910*/  VIADD R13, R28, 0xfa ;  /* 0x000000fa1c0d7836 */ /* 0x000fe20000000000 */
[C---:B------:R-:W-:Y:S01]  /*d920*/  ISETP.GT.U32.AND P3, PT, R2.reuse, R20, PT ;  /* 0x000000140200720c */ /* 0x040fe20003f64070 */
[C---:B------:R-:W-:Y:S01]  /*d930*/  IMAD R7, R2.reuse, R10, R7 ;  /* 0x0000000a02077224 */ /* 0x040fe200078e0207 */
[----:B------:R-:W-:Y:S01]  /*d940*/  ISETP.GT.U32.AND P2, PT, R2, R15, PT ;  /* 0x0000000f0200720c */ /* 0x000fe20003f44070 */
[----:B------:R-:W-:Y:S01]  /*d950*/  IMAD.HI.U32 R24, R3, R16, RZ ;  /* 0x0000001003187227 */ /* 0x000fe200078e00ff */
[----:B------:R-:W-:-:S03]  /*d960*/  IABS R14, R13 ;  /* 0x0000000d000e7213 */ /* 0x000fc60000000000 */
[----:B------:R-:W-:Y:S02]  /*d970*/  IMAD.MOV R24, RZ, RZ, -R24 ;  /* 0x000000ffff187224 */ /* 0x000fe400078e0a18 */
[----:B------:R-:W-:Y:S01]  /*d980*/  @!P5 IMAD.IADD R9, R9, 0x1, -R2 ;  /* 0x000000010909d824 */ /* 0x000fe200078e0a02 */
[----:B------:R-:W-:Y:S01]  /*d990*/  ISETP.GT.U32.AND P5, PT, R2, R7, PT ;  /* 0x000000070200720c */ /* 0x000fe20003fa4070 */
[----:B------:R-:W-:-:S04]  /*d9a0*/  IMAD.HI.U32 R22, R3, R14, RZ ;  /* 0x0000000e03167227 */ /* 0x000fc800078e00ff */
[----:B------:R-:W-:Y:S01]  /*d9b0*/  @!P3 IMAD.IADD R20, R20, 0x1, -R2 ;  /* 0x000000011414b824 */ /* 0x000fe200078e0a02 */
[C---:B------:R-:W-:Y:S01]  /*d9c0*/  ISETP.GT.U32.AND P3, PT, R2.reuse, R0, PT ;  /* 0x000000000200720c */ /* 0x040fe20003f64070 */
[----:B0-----:R-:W-:Y:S02]  /*d9d0*/  IMAD.MOV.U32 R5, RZ, RZ, R9 ;  /* 0x000000ffff057224 */ /* 0x001fe400078e0009 */
[----:B------:R-:W-:Y:S02]  /*d9e0*/  IMAD R16, R2, R24, R16 ;  /* 0x0000001802107224 */ /* 0x000fe400078e0210 */
[----:B------:R-:W-:Y:S02]  /*d9f0*/  VIADD R18, R28, 0xf9 ;  /* 0x000000f91c127836 */ /* 0x000fe40000000000 */
[----:B------:R-:W-:Y:S02]  /*da00*/  IMAD.MOV R22, RZ, RZ, -R22 ;  /* 0x000000ffff167224 */ /* 0x000fe400078e0a16 */
[----:B------:R-:W-:Y:S01]  /*da10*/  @!P1 IMAD.MOV R5, RZ, RZ, -R5 ;  /* 0x000000ffff059224 */ /* 0x000fe200078e0a05 */
[----:B------:R-:W-:Y:S01]  /*da20*/  IABS R23, R18 ;  /* 0x0000001200177213 */ /* 0x000fe20000000000 */
[----:B------:R-:W-:Y:S01]  /*da30*/  @!P2 IMAD.IADD R15, R15, 0x1, -R2 ;  /* 0x000000010f0fa824 */ /* 0x000fe200078e0a02 */
[C---:B------:R-:W-:Y:S01]  /*da40*/  ISETP.GT.U32.AND P2, PT, R2.reuse, R16, PT ;  /* 0x000000100200720c */ /* 0x040fe20003f44070 */
[----:B------:R-:W-:Y:S01]  /*da50*/  IMAD R14, R2, R22, R14 ;  /* 0x00000016020e7224 */ /* 0x000fe200078e020e */
[----:B------:R0:W-:Y:S01]  /*da60*/  STL [R1+0x618], R5 ;  /* 0x0006180501007387 */ /* 0x0001e20000100800 */
[----:B------:R-:W-:-:S02]  /*da70*/  @!P5 IMAD.IADD R7, R7, 0x1, -R2 ;  /* 0x000000010707d824 */ /* 0x000fc400078e0a02 */
[----:B------:R-:W-:Y:S01]  /*da80*/  @!P3 IMAD.IADD R0, R0, 0x1, -R2 ;  /* 0x000000010000b824 */ /* 0x000fe200078e0a02 */
[C---:B------:R-:W-:Y:S01]  /*da90*/  ISETP.GT.U32.AND P5, PT, R2.reuse, R14, PT ;  /* 0x0000000e0200720c */ /* 0x040fe20003fa4070 */
[----:B------:R-:W-:Y:S01]  /*daa0*/  IMAD.HI.U32 R22, R3, R23, RZ ;  /* 0x0000001703167227 */ /* 0x000fe200078e00ff */
[----:B------:R-:W-:Y:S02]  /*dab0*/  ISETP.GE.AND P3, PT, R21, RZ, PT ;  /* 0x000000ff1500720c */ /* 0x000fe40003f66270 */
[----:B------:R-:W-:Y:S01]  /*dac0*/  ISETP.GT.U32.AND P1, PT, R2, R0, PT ;  /* 0x000000000200720c */ /* 0x000fe20003f24070 */
[----:B------:R-:W-:Y:S02]  /*dad0*/  VIADD R17, R28, 0xf8 ;  /* 0x000000f81c117836 */ /* 0x000fe40000000000 */
[----:B0-----:R-:W-:Y:S02]  /*dae0*/  IMAD.MOV.U32 R5, RZ, RZ, R20 ;  /* 0x000000ffff057224 */ /* 0x001fe400078e0014 */
[----:B------:R-:W-:Y:S01]  /*daf0*/  IMAD.MOV R22, RZ, RZ, -R22 ;  /* 0x000000ffff167224 */ /* 0x000fe200078e0a16 */
[----:B------:R-:W-:Y:S01]  /*db00*/  IABS R10, R17 ;  /* 0x00000011000a7213 */ /* 0x000fe20000000000 */
[----:B------:R-:W-:-:S02]  /*db10*/  @!P4 IMAD.MOV R5, RZ, RZ, -R5 ;  /* 0x000000ffff05c224 */ /* 0x000fc400078e0a05 */
[----:B------:R-:W-:Y:S01]  /*db20*/  @!P2 IMAD.IADD R16, R16, 0x1, -R2 ;  /* 0x000000011010a824 */ /* 0x000fe200078e0a02 */
[C---:B------:R-:W-:Y:S01]  /*db30*/  ISETP.GT.U32.AND P2, PT, R2.reuse, R7, PT ;  /* 0x000000070200720c */ /* 0x040fe20003f44070 */
[----:B------:R-:W-:Y:S01]  /*db40*/  IMAD R22, R2, R22, R23 ;  /* 0x0000001602167224 */ /* 0x000fe200078e0217 */
[----:B------:R0:W-:Y:S01]  /*db50*/  STL [R1+0x610], R5 ;  /* 0x0006100501007387 */ /* 0x0001e20000100800 */
[----:B------:R-:W-:Y:S02]  /*db60*/  VIADD R11, R28, 0xf7 ;  /* 0x000000f71c0b7836 */ /* 0x000fe40000000000 */
[----:B------:R-:W-:-:S03]  /*db70*/  IMAD.HI.U32 R25, R3, R10, RZ ;  /* 0x0000000a03197227 */ /* 0x000fc600078e00ff */
[----:B------:R-:W-:Y:S01]  /*db80*/  IABS R12, R11 ;  /* 0x0000000b000c7213 */ /* 0x000fe20000000000 */
[--C-:B------:R-:W-:Y:S01]  /*db90*/  @!P5 IMAD.IADD R14, R14, 0x1, -R2.reuse ;  /* 0x000000010e0ed824 */ /* 0x100fe200078e0a02 */
[C---:B------:R-:W-:Y:S01]  /*dba0*/  ISETP.GT.U32.AND P5, PT, R2.reuse, R16, PT ;  /* 0x000000100200720c */ /* 0x040fe20003fa4070 */
[----:B------:R-:W-:Y:S02]  /*dbb0*/  IMAD.MOV R25, RZ, RZ, -R25 ;  /* 0x000000ffff197224 */ /* 0x000fe400078e0a19 */
[----:B0-----:R-:W-:Y:S01]  /*dbc0*/  IMAD.MOV.U32 R5, RZ, RZ, R15 ;  /* 0x000000ffff057224 */ /* 0x001fe200078e000f */
[----:B------:R-:W-:Y:S01]  /*dbd0*/  ISETP.GT.U32.AND P4, PT, R2, R14, PT ;  /* 0x0000000e0200720c */ /* 0x000fe20003f84070 */
[----:B------:R-:W-:Y:S01]  /*dbe0*/  @!P1 IMAD.IADD R0, R0, 0x1, -R2 ;  /* 0x0000000100009824 */ /* 0x000fe200078e0a02 */
[----:B------:R-:W-:Y:S01]  /*dbf0*/  ISETP.GE.AND P1, PT, R19, RZ, PT ;  /* 0x000000ff1300720c */ /* 0x000fe20003f26270 */
[----:B------:R-:W-:Y:S01]  /*dc00*/  @!P6 IMAD.MOV R5, RZ, RZ, -R5 ;  /* 0x000000ffff05e224 */ /* 0x000fe200078e0a05 */
[----:B------:R-:W-:Y:S01]  /*dc10*/  ISETP.GT.U32.AND P6, PT, R2, R22, PT ;  /* 0x000000160200720c */ /* 0x000fe20003fc4070 */
[----:B------:R-:W-:-:S02]  /*dc20*/  VIADD R9, R28, 0xf6 ;  /* 0x000000f61c097836 */ /* 0x000fc40000000000 */
[----:B------:R-:W-:Y:S01]  /*dc30*/  IMAD R10, R2, R25, R10 ;  /* 0x00000019020a7224 */ /* 0x000fe200078e020a */
[----:B------:R0:W-:Y:S01]  /*dc40*/  STL [R1+0x60c], R5 ;  /* 0x00060c0501007387 */ /* 0x0001e20000100800 */
[----:B------:R-:W-:Y:S01]  /*dc50*/  IMAD.HI.U32 R24, R3, R12, RZ ;  /* 0x0000000c03187227 */ /* 0x000fe200078e00ff */
[----:B------:R-:W-:-:S03]  /*dc60*/  IABS R20, R9 ;  /* 0x0000000900147213 */ /* 0x000fc60000000000 */
[----:B------:R-:W-:Y:S01]  /*dc70*/  @!P2 IMAD.IADD R7, R7, 0x1, -R2 ;  /* 0x000000010707a824 */ /* 0x000fe200078e0a02 */
[----:B------:R-:W-:Y:S01]  /*dc80*/  ISETP.GT.U32.AND P2, PT, R2, R10, PT ;  /* 0x0000000a0200720c */ /* 0x000fe20003f44070 */
[----:B------:R-:W-:Y:S02]  /*dc90*/  IMAD.MOV R24, RZ, RZ, -R24 ;  /* 0x000000ffff187224 */ /* 0x000fe400078e0a18 */
[----:B------:R-:W-:Y:S02]  /*dca0*/  IMAD.MOV.U32 R6, RZ, RZ, R7 ;  /* 0x000000ffff067224 */ /* 0x000fe400078e0007 */
[----:B------:R-:W-:Y:S01]  /*dcb0*/  @!P6 IMAD.IADD R22, R22, 0x1, -R2 ;  /* 0x000000011616e824 */ /* 0x000fe200078e0a02 */
[----:B------:R-:W-:Y:S01]  /*dcc0*/  ISETP.GE.AND P6, PT, R13, RZ, PT ;  /* 0x000000ff0d00720c */ /* 0x000fe20003fc6270 */
[----:B0-----:R-:W-:Y:S02]  /*dcd0*/  IMAD.MOV.U32 R5, RZ, RZ, R0 ;  /* 0x000000ffff057224 */ /* 0x001fe400078e0000 */
[----:B------:R-:W-:-:S04]  /*dce0*/  IMAD.HI.U32 R19, R3, R20, RZ ;  /* 0x0000001403137227 */ /* 0x000fc800078e00ff */
[C---:B------:R-:W-:Y:S02]  /*dcf0*/  IMAD R12, R2.reuse, R24, R12 ;  /* 0x00000018020c7224 */ /* 0x040fe400078e020c */
[----:B------:R-:W-:Y:S01]  /*dd00*/  @!P3 IMAD.MOV R6, RZ, RZ, -R6 ;  /* 0x000000ffff06b224 */ /* 0x000fe200078e0a06 */
[----:B------:R-:W-:Y:S01]  /*dd10*/  ISETP.GT.U32.AND P3, PT, R2, R22, PT ;  /* 0x000000160200720c */ /* 0x000fe20003f64070 */
[--C-:B------:R-:W-:Y:S01]  /*dd20*/  @!P4 IMAD.IADD R14, R14, 0x1, -R2.reuse ;  /* 0x000000010e0ec824 */ /* 0x100fe200078e0a02 */
[----:B------:R-:W-:Y:S01]  /*dd30*/  ISETP.GE.AND P4, PT, R8, RZ, PT ;  /* 0x000000ff0800720c */ /* 0x000fe20003f86270 */
[----:B------:R-:W-:Y:S01]  /*dd40*/  @!P1 IMAD.MOV R5, RZ, RZ, -R5 ;  /* 0x000000ffff059224 */ /* 0x000fe200078e0a05 */
[----:B------:R-:W-:Y:S01]  /*dd50*/  STL [R1+0x608], R6 ;  /* 0x0006080601007387 */ /* 0x000fe20000100800 */
[----:B------:R-:W-:Y:S02]  /*dd60*/  IMAD.MOV R19, RZ, RZ, -R19 ;  /* 0x000000ffff137224 */ /* 0x000fe400078e0a13 */
[----:B------:R-:W-:Y:S01]  /*dd70*/  @!P5 IMAD.IADD R16, R16, 0x1, -R2 ;  /* 0x000000011010d824 */ /* 0x000fe200078e0a02 */
[----:B------:R-:W-:Y:S01]  /*dd80*/  ISETP.GT.U32.AND P5, PT, R2, R12, PT ;  /* 0x0000000c0200720c */ /* 0x000fe20003fa4070 */
[----:B------:R-:W-:Y:S01]  /*dd90*/  VIADD R15, R28, 0xf5 ;  /* 0x000000f51c0f7836 */ /* 0x000fe20000000000 */
[----:B------:R0:W-:Y:S01]  /*dda0*/  STL [R1+0x604], R5 ;  /* 0x0006040501007387 */ /* 0x0001e20000100800 */
[----:B------:R-:W-:-:S02]  /*ddb0*/  IMAD R19, R2, R19, R20 ;  /* 0x0000001302137224 */ /* 0x000fc400078e0214 */
[----:B------:R-:W-:Y:S01]  /*ddc0*/  @!P2 IMAD.IADD R10, R10, 0x1, -R2 ;  /* 0x000000010a0aa824 */ /* 0x000fe200078e0a02 */
[----:B------:R-:W-:Y:S01]  /*ddd0*/  IABS R21, R15 ;  /* 0x0000000f00157213 */ /* 0x000fe20000000000 */
[----:B------:R-:W-:Y:S01]  /*dde0*/  IMAD.MOV.U32 R0, RZ, RZ, R16 ;  /* 0x000000ffff007224 */ /* 0x000fe200078e0010 */
[----:B------:R-:W-:Y:S01]  /*ddf0*/  ISETP.GE.AND P2, PT, R18, RZ, PT ;  /* 0x000000ff1200720c */ /* 0x000fe20003f46270 */
[----:B------:R-:W-:Y:S01]  /*de00*/  @!P3 IMAD.IADD R22, R22, 0x1, -R2 ;  /* 0x000000011616b824 */ /* 0x000fe200078e0a02 */
[----:B------:R-:W-:Y:S01]  /*de10*/  ISETP.GT.U32.AND P1, PT, R2, R10, PT ;  /* 0x0000000a0200720c */ /* 0x000fe20003f24070 */
[----:B------:R-:W-:Y:S01]  /*de20*/  IMAD.HI.U32 R8, R3, R21, RZ ;  /* 0x0000001503087227 */ /* 0x000fe200078e00ff */
[----:B------:R-:W-:-:S03]  /*de30*/  ISETP.GE.AND P3, PT, R11, RZ, PT ;  /* 0x000000ff0b00720c */ /* 0x000fc60003f66270 */
[----:B0-----:R-:W-:Y:S02]  /*de40*/  IMAD.MOV.U32 R5, RZ, RZ, R14 ;  /* 0x000000ffff057224 */ /* 0x001fe400078e000e */
[----:B------:R-:W-:Y:S01]  /*de50*/  @!P4 IMAD.MOV R0, RZ, RZ, -R0 ;  /* 0x000000ffff00c224 */ /* 0x000fe200078e0a00 */
[----:B------:R-:W-:Y:S01]  /*de60*/  ISETP.GE.AND P4, PT, R17, RZ, PT ;  /* 0x000000ff1100720c */ /* 0x000fe20003f86270 */
[----:B------:R-:W-:Y:S01]  /*de70*/  @!P6 IMAD.MOV R5, RZ, RZ, -R5 ;  /* 0x000000ffff05e224 */ /* 0x000fe200078e0a05 */
[----:B------:R-:W-:Y:S01]  /*de80*/  ISETP.GT.U32.AND P6, PT, R2, R19, PT ;  /* 0x000000130200720c */ /* 0x000fe20003fc4070 */
[----:B------:R-:W-:Y:S01]  /*de90*/  @!P5 IMAD.IADD R12, R12, 0x1, -R2 ;  /* 0x000000010c0cd824 */ /* 0x000fe200078e0a02 */
[----:B------:R0:W-:Y:S01]  /*dea0*/  STL [R1+0x600], R0 ;  /* 0x0006000001007387 */ /* 0x0001e20000100800 */
[----:B------:R-:W-:Y:S02]  /*deb0*/  IMAD.MOV R8, RZ, RZ, -R8 ;  /* 0x000000ffff087224 */ /* 0x000fe400078e0a08 */
[----:B------:R-:W-:Y:S01]  /*dec0*/  @!P1 IMAD.IADD R10, R10, 0x1, -R2 ;  /* 0x000000010a0a9824 */ /* 0x000fe200078e0a02 */
[C---:B------:R-:W-:Y:S01]  /*ded0*/  ISETP.GT.U32.AND P5, PT, R2.reuse, R12, PT ;  /* 0x0000000c0200720c */ /* 0x040fe20003fa4070 */
[----:B------:R-:W-:Y:S01]  /*dee0*/  IMAD R21, R2, R8, R21 ;  /* 0x0000000802157224 */ /* 0x000fe200078e0215 */
[----:B------:R1:W-:Y:S01]  /*def0*/  STL [R1+0x5f8], R5 ;  /* 0x0005f80501007387 */ /* 0x0003e20000100800 */
[----:B------:R-:W-:-:S02]  /*df00*/  VIADD R7, R28, 0xf3 ;  /* 0x000000f31c077836 */ /* 0x000fc40000000000 */
[----:B------:R-:W-:Y:S01]  /*df10*/  VIADD R13, R28, 0xef ;  /* 0x000000ef1c0d7836 */ /* 0x000fe20000000000 */
[----:B------:R-:W-:Y:S01]  /*df20*/  ISETP.GT.U32.AND P1, PT, R2, R21, PT ;  /* 0x000000150200720c */ /* 0x000fe20003f24070 */
[----:B0-----:R-:W-:Y:S02]  /*df30*/  VIADD R0, R28, 0xf4 ;  /* 0x000000f41c007836 */ /* 0x001fe40000000000 */
[----:B------:R-:W-:-:S03]  /*df40*/  @!P6 IMAD.IADD R19, R19, 0x1, -R2 ;  /* 0x000000011313e824 */ /* 0x000fc600078e0a02 */
[----:B------:R-:W-:Y:S01]  /*df50*/  IABS R18, R0 ;  /* 0x0000000000127213 */ /* 0x000fe20000000000 */
[----:B-1----:R-:W-:Y:S01]  /*df60*/  IMAD.MOV.U32 R5, RZ, RZ, R22 ;  /* 0x000000ffff057224 */ /* 0x002fe200078e0016 */
[----:B------:R-:W-:Y:S01]  /*df70*/  ISETP.GT.U32.AND P6, PT, R2, R19, PT ;  /* 0x000000130200720c */ /* 0x000fe20003fc4070 */
[----:B------:R-:W-:Y:S01]  /*df80*/  @!P5 IMAD.IADD R12, R12, 0x1, -R2 ;  /* 0x000000010c0cd824 */ /* 0x000fe200078e0a02 */
[----:B------:R-:W-:Y:S01]  /*df90*/  ISETP.GE.AND P5, PT, R9, RZ, PT ;  /* 0x000000ff0900720c */ /* 0x000fe20003fa6270 */
[----:B------:R-:W-:Y:S01]  /*dfa0*/  IMAD.HI.U32 R8, R3, R18, RZ ;  /* 0x0000001203087227 */ /* 0x000fe200078e00ff */
[----:B------:R-:W-:-:S03]  /*dfb0*/  IABS R9, R7 ;  /* 0x0000000700097213 */ /* 0x000fc60000000000 */
[----:B------:R-:W-:Y:S01]  /*dfc0*/  @!P2 IMAD.MOV R5, RZ, RZ, -R5 ;  /* 0x000000ffff05a224 */ /* 0x000fe200078e0a05 */
[----:B------:R-:W-:Y:S01]  /*dfd0*/  ISETP.GE.AND P2, PT, R15, RZ, PT ;  /* 0x000000ff0f00720c */ /* 0x000fe20003f46270 */
[----:B------:R-:W-:Y:S02]  /*dfe0*/  IMAD.MOV R8, RZ, RZ, -R8 ;  /* 0x000000ffff087224 */ /* 0x000fe400078e0a08 */
[----:B------:R-:W-:Y:S01]  /*dff0*/  @!P1 IMAD.IADD R21, R21, 0x1, -R2 ;  /* 0x0000000115159824 */ /* 0x000fe200078e0a02 */
[----:B------:R0:W-:Y:S01]  /*e000*/  STL [R1+0x5f4], R5 ;  /* 0x0005f40501007387 */ /* 0x0001e20000100800 */
[C---:B------:R-:W-:Y:S02]  /*e010*/  IMAD R18, R2.reuse, R8, R18 ;  /* 0x0000000802127224 */ /* 0x040fe400078e0212 */
[----:B------:R-:W-:Y:S01]  /*e020*/  IMAD.MOV.U32 R15, RZ, RZ, R9 ;  /* 0x000000ffff0f7224 */ /* 0x000fe200078e0009 */
[C---:B------:R-:W-:Y:S01]  /*e030*/  ISETP.GT.U32.AND P1, PT, R2.reuse, R21, PT ;  /* 0x000000150200720c */ /* 0x040fe20003f24070 */
[----:B------:R-:W-:Y:S01]  /*e040*/  @!P6 IMAD.IADD R19, R19, 0x1, -R2 ;  /* 0x000000011313e824 */ /* 0x000fe200078e0a02 */
[----:B------:R-:W-:Y:S01]  /*e050*/  ISETP.GT.U32.AND P6, PT, R2, R18, PT ;  /* 0x000000120200720c */ /* 0x000fe20003fc4070 */
[----:B------:R-:W-:-:S02]  /*e060*/  VIADD R8, R28, 0xf2 ;  /* 0x000000f21c087836 */ /* 0x000fc40000000000 */
[----:B0-----:R-:W-:-:S03]  /*e070*/  IMAD.MOV.U32 R5, RZ, RZ, R10 ;  /* 0x000000ffff057224 */ /* 0x001fc600078e000a */
[----:B------:R-:W-:Y:S01]  /*e080*/  IABS R17, R8 ;  /* 0x0000000800117213 */ /* 0x000fe20000000000 */
[----:B------:R-:W-:Y:S01]  /*e090*/  @!P4 IMAD.MOV R5, RZ, RZ, -R5 ;  /* 0x000000ffff05c224 */ /* 0x000fe200078e0a05 */
[----:B------:R-:W-:Y:S01]  /*e0a0*/  ISETP.GE.AND P4, PT, R0, RZ, PT ;  /* 0x000000ff0000720c */ /* 0x000fe20003f86270 */
[----:B------:R-:W-:-:S03]  /*e0b0*/  IMAD.HI.U32 R0, R3, R15, RZ ;  /* 0x0000000f03007227 */ /* 0x000fc600078e00ff */
[----:B------:R0:W-:Y:S01]  /*e0c0*/  STL [R1+0x5ec], R5 ;  /* 0x0005ec0501007387 */ /* 0x0001e20000100800 */
[----:B------:R-:W-:Y:S02]  /*e0d0*/  IMAD.MOV R0, RZ, RZ, -R0 ;  /* 0x000000ffff007224 */ /* 0x000fe400078e0a00 */
[--C-:B------:R-:W-:Y:S01]  /*e0e0*/  @!P6 IMAD.IADD R18, R18, 0x1, -R2.reuse ;  /* 0x000000011212e824 */ /* 0x100fe200078e0a02 */
[----:B------:R-:W-:Y:S01]  /*e0f0*/  ISETP.GE.AND P6, PT, R8, RZ, PT ;  /* 0x000000ff0800720c */ /* 0x000fe20003fc6270 */
[C---:B------:R-:W-:Y:S02]  /*e100*/  IMAD R15, R2.reuse, R0, R15 ;  /* 0x00000000020f7224 */ /* 0x040fe400078e020f */
[----:B------:R-:W-:Y:S02]  /*e110*/  @!P1 IMAD.IADD R21, R21, 0x1, -R2 ;  /* 0x0000000115159824 */ /* 0x000fe400078e0a02 */
[----:B------:R-:W-:Y:S01]  /*e120*/  IMAD.HI.U32 R10, R3, R17, RZ ;  /* 0x00000011030a7227 */ /* 0x000fe200078e00ff */
[----:B------:R-:W-:-:S03]  /*e130*/  ISETP.GT.U32.AND P1, PT, R2, R15, PT ;  /* 0x0000000f0200720c */ /* 0x000fc60003f24070 */
[----:B0-----:R-:W-:Y:S02]  /*e140*/  IMAD.MOV.U32 R5, RZ, RZ, R12 ;  /* 0x000000ffff057224 */ /* 0x001fe400078e000c */
[----:B------:R-:W-:Y:S02]  /*e150*/  IMAD.MOV R10, RZ, RZ, -R10 ;  /* 0x000000ffff0a7224 */ /* 0x000fe400078e0a0a */
[----:B------:R-:W-:Y:S01]  /*e160*/  @!P3 IMAD.MOV R5, RZ, RZ, -R5 ;  /* 0x000000ffff05b224 */ /* 0x000fe200078e0a05 */
[----:B------:R-:W-:Y:S01]  /*e170*/  ISETP.GE.AND P3, PT, R7, RZ, PT ;  /* 0x000000ff0700720c */ /* 0x000fe20003f66270 */
[C---:B------:R-:W-:Y:S02]  /*e180*/  VIADD R7, R28.reuse, 0xf1 ;  /* 0x000000f11c077836 */ /* 0x040fe40000000000 */
[----:B------:R-:W-:Y:S01]  /*e190*/  VIADD R0, R28, 0xf0 ;  /* 0x000000f01c007836 */ /* 0x000fe20000000000 */
[----:B------:R0:W-:Y:S01]  /*e1a0*/  STL [R1+0x5e4], R5 ;  /* 0x0005e40501007387 */ /* 0x0001e20000100800 */
[----:B------:R-:W-:Y:S01]  /*e1b0*/  IMAD R17, R2, R10, R17 ;  /* 0x0000000a02117224 */ /* 0x000fe200078e0211 */
[----:B------:R-:W-:Y:S01]  /*e1c0*/  IABS R14, R7 ;  /* 0x00000007000e7213 */ /* 0x000fe20000000000 */
[----:B------:R-:W-:Y:S01]  /*e1d0*/  @!P1 IMAD.IADD R15, R15, 0x1, -R2 ;  /* 0x000000010f0f9824 */ /* 0x000fe200078e0a02 */
[----:B------:R-:W-:Y:S01]  /*e1e0*/  IABS R11, R0 ;  /* 0x00000000000b7213 */ /* 0x000fe20000000000 */
[----:B------:R-:W-:-:S02]  /*e1f0*/  VIADD R10, R28, 0xec ;  /* 0x000000ec1c0a7836 */ /* 0x000fc40000000000 */
[C---:B------:R-:W-:Y:S01]  /*e200*/  IMAD.HI.U32 R9, R3.reuse, R14, RZ ;  /* 0x0000000e03097227 */ /* 0x040fe200078e00ff */
[----:B------:R-:W-:Y:S02]  /*e210*/  ISETP.GT.U32.AND P1, PT, R2, R15, PT ;  /* 0x0000000f0200720c */ /* 0x000fe40003f24070 */
[----:B------:R-:W-:Y:S01]  /*e220*/  IABS R12, R10 ;  /* 0x0000000a000c7213 */ /* 0x000fe20000000000 */
[----:B0-----:R-:W-:Y:S02]  /*e230*/  IMAD.MOV.U32 R5, RZ, RZ, R19 ;  /* 0x000000ffff057224 */ /* 0x001fe400078e0013 */
[----:B------:R-:W-:-:S04]  /*e240*/  IMAD.HI.U32 R8, R3, R11, RZ ;  /* 0x0000000b03087227 */ /* 0x000fc800078e00ff */
[----:B------:R-:W-:Y:S01]  /*e250*/  @!P5 IMAD.MOV R5, RZ, RZ, -R5 ;  /* 0x000000ffff05d224 */ /* 0x000fe200078e0a05 */
[C---:B------:R-:W-:Y:S01]  /*e260*/  ISETP.GT.U32.AND P5, PT, R2.reuse, R18, PT ;  /* 0x000000120200720c */ /* 0x040fe20003fa4070 */
[----:B------:R-:W-:Y:S02]  /*e270*/  IMAD.MOV R9, RZ, RZ, -R9 ;  /* 0x000000ffff097224 */ /* 0x000fe400078e0a09 */
[----:B------:R-:W-:Y:S01]  /*e280*/  IMAD.MOV R8, RZ, RZ, -R8 ;  /* 0x000000ffff087224 */ /* 0x000fe200078e0a08 */
[----:B------:R0:W-:Y:S01]  /*e290*/  STL [R1+0x598], R5 ;  /* 0x0005980501007387 */ /* 0x0001e20000100800 */
[C---:B------:R-:W-:Y:S02]  /*e2a0*/  IMAD R14, R2.reuse, R9, R14 ;  /* 0x00000009020e7224 */ /* 0x040fe400078e020e */
[C---:B------:R-:W-:Y:S01]  /*e2b0*/  IMAD R11, R2.reuse, R8, R11 ;  /* 0x00000008020b7224 */ /* 0x040fe200078e020b */
[----:B------:R-:W-:Y:S01]  /*e2c0*/  IABS R8, R13 ;  /* 0x0000000d00087213 */ /* 0x000fe20000000000 */
[----:B------:R-:W-:Y:S01]  /*e2d0*/  @!P1 IMAD.IADD R15, R15, 0x1, -R2 ;  /* 0x000000010f0f9824 */ /* 0x000fe200078e0a02 */
[----:B------:R-:W-:Y:S01]  /*e2e0*/  ISETP.GT.U32.AND P1, PT, R2, R14, PT ;  /* 0x0000000e0200720c */ /* 0x000fe20003f24070 */
[----:B------:R-:W-:-:S02]  /*e2f0*/  VIADD R9, R28, 0xed ;  /* 0x000000ed1c097836 */ /* 0x000fc40000000000 */
[----:B------:R-:W-:Y:S01]  /*e300*/  @!P5 IMAD.IADD R18, R18, 0x1, -R2 ;  /* 0x000000011212d824 */ /* 0x000fe200078e0a02 */
[----:B------:R-:W-:Y:S01]  /*e310*/  ISETP.GT.U32.AND P5, PT, R2, R17, PT ;  /* 0x000000110200720c */ /* 0x000fe20003fa4070 */
[----:B0-----:R-:W-:Y:S01]  /*e320*/  IMAD.MOV.U32 R5, RZ, RZ, R21 ;  /* 0x000000ffff057224 */ /* 0x001fe200078e0015 */
[----:B------:R-:W-:-:S03]  /*e330*/  IABS R16, R9 ;  /* 0x0000000900107213 */ /* 0x000fc60000000000 */
[----:B------:R-:W-:Y:S01]  /*e340*/  @!P2 IMAD.MOV R5, RZ, RZ, -R5 ;  /* 0x000000ffff05a224 */ /* 0x000fe200078e0a05 */
[----:B------:R-:W-:Y:S01]  /*e350*/  ISETP.GE.AND P2, PT, R7, RZ, PT ;  /* 0x000000ff0700720c */ /* 0x000fe20003f46270 */
[----:B------:R-:W-:Y:S02]  /*e360*/  VIADD R7, R28, 0xee ;  /* 0x000000ee1c077836 */ /* 0x000fe40000000000 */
[--C-:B------:R-:W-:Y:S01]  /*e370*/  @!P1 IMAD.IADD R14, R14, 0x1, -R2.reuse ;  /* 0x000000010e0e9824 */ /* 0x100fe200078e0a02 */
[----:B------:R0:W-:Y:S02]  /*e380*/  STL [R1+0x5f0], R5 ;  /* 0x0005f00501007387 */ /* 0x0001e40000100800 */
[----:B------:R-:W-:Y:S01]  /*e390*/  IABS R19, R7 ;  /* 0x0000000700137213 */ /* 0x000fe20000000000 */
[----:B------:R-:W-:Y:S01]  /*e3a0*/  @!P5 IMAD.IADD R17, R17, 0x1, -R2 ;  /* 0x000000011111d824 */ /* 0x000fe200078e0a02 */
[----:B------:R-:W-:-:S04]  /*e3b0*/  ISETP.GT.U32.AND P1, PT, R2, R14, PT ;  /* 0x0000000e0200720c */ /* 0x000fc80003f24070 */
[C---:B------:R-:W-:Y:S01]  /*e3c0*/  ISETP.GT.U32.AND P5, PT, R2.reuse, R17, PT ;  /* 0x000000110200720c */ /* 0x040fe20003fa4070 */
[----:B0-----:R-:W-:Y:S02]  /*e3d0*/  IMAD.MOV.U32 R5, RZ, RZ, R18 ;  /* 0x000000ffff057224 */ /* 0x001fe400078e0012 */
[----:B------:R-:W-:Y:S02]  /*e3e0*/  IMAD.MOV.U32 R18, RZ, RZ, R19 ;  /* 0x000000ffff127224 */ /* 0x000fe400078e0013 */
[----:B------:R-:W-:Y:S01]  /*e3f0*/  @!P4 IMAD.MOV R5, RZ, RZ, -R5 ;  /* 0x000000ffff05c224 */ /* 0x000fe200078e0a05 */
[----:B------:R-:W-:Y:S01]  /*e400*/  ISETP.GT.U32.AND P4, PT, R2, R11, PT ;  /* 0x0000000b0200720c */ /* 0x000fe20003f84070 */
[----:B------:R-:W-:-:S03]  /*e410*/  IMAD.HI.U32 R19, R3, R8, RZ ;  /* 0x0000000803137227 */ /* 0x000fc600078e00ff */
[----:B------:R0:W-:Y:S01]  /*e420*/  STL [R1+0x5e8], R5 ;  /* 0x0005e80501007387 */ /* 0x0001e20000100800 */
[----:B------:R-:W-:Y:S02]  /*e430*/  IMAD.MOV R19, RZ, RZ, -R19 ;  /* 0x000000ffff137224 */ /* 0x000fe400078e0a13 */
[--C-:B------:R-:W-:Y:S02]  /*e440*/  @!P5 IMAD.IADD R17, R17, 0x1, -R2.reuse ;  /* 0x000000011111d824 */ /* 0x100fe400078e0a02 */
[----:B------:R-:W-:Y:S01]  /*e450*/  @!P1 IMAD.IADD R14, R14, 0x1, -R2 ;  /* 0x000000010e0e9824 */ /* 0x000fe200078e0a02 */
[----:B------:R-:W-:-:S03]  /*e460*/  ISETP.GE.AND P1, PT, R13, RZ, PT ;  /* 0x000000ff0d00720c */ /* 0x000fc60003f26270 */
[----:B------:R-:W-:Y:S02]  /*e470*/  @!P4 IMAD.IADD R11, R11, 0x1, -R2 ;  /* 0x000000010b0bc824 */ /* 0x000fe400078e0a02 */
[----:B0-----:R-:W-:Y:S02]  /*e480*/  IMAD.MOV.U32 R5, RZ, RZ, R15 ;  /* 0x000000ffff057224 */ /* 0x001fe400078e000f */
[----:B------:R-:W-:Y:S01]  /*e490*/  IMAD.MOV.U32 R15, RZ, RZ, R16 ;  /* 0x000000ffff0f7224 */ /* 0x000fe200078e0010 */
[----:B------:R-:W-:Y:S01]  /*e4a0*/  ISETP.GT.U32.AND P4, PT, R2, R11, PT ;  /* 0x0000000b0200720c */ /* 0x000fe20003f84070 */
        /* <DEDUP_REMOVED lines=8> */
[----:B------:R-:W-:-:S04]  /*e530*/  IMAD.HI.U32 R16, R3, R12, RZ ;  /* 0x0000000c03107227 */ /* 0x000fc800078e00ff */
[----:B0-----:R-:W-:Y:S02]  /*e540*/  IMAD.MOV.U32 R5, RZ, RZ, R17 ;  /* 0x000000ffff057224 */ /* 0x001fe400078e0011 */
[----:B------:R-:W-:Y:S02]  /*e550*/  @!P5 IMAD.IADD R0, R0, 0x1, -R2 ;  /* 0x000000010000d824 */ /* 0x000fe400078e0a02 */
[----:B------:R-:W-:Y:S02]  /*e560*/  IMAD.MOV R8, RZ, RZ, -R8 ;  /* 0x000000ffff087224 */ /* 0x000fe400078e0a08 */
[----:B------:R-:W-:Y:S01]  /*e570*/  @!P6 IMAD.MOV R5, RZ, RZ, -R5 ;  /* 0x000000ffff05e224 */ /* 0x000fe200078e0a05 */
[C---:B------:R-:W-:Y:S01]  /*e580*/  ISETP.GT.U32.AND P5, PT, R2.reuse, R0, PT ;  /* 0x000000000200720c */ /* 0x040fe20003fa4070 */
[C---:B------:R-:W-:Y:S02]  /*e590*/  IMAD R13, R2.reuse, R19, R18 ;  /* 0x00000013020d7224 */ /* 0x040fe400078e0212 */
[----:B------:R-:W-:Y:S01]  /*e5a0*/  IMAD.MOV R16, RZ, RZ, -R16 ;  /* 0x000000ffff107224 */ /* 0x000fe200078e0a10 */
[----:B------:R0:W-:Y:S01]  /*e5b0*/  STL [R1+0x5b8], R5 ;  /* 0x0005b80501007387 */ /* 0x0001e20000100800 */
[C---:B------:R-:W-:Y:S01]  /*e5c0*/  IMAD R15, R2.reuse, R8, R15 ;  /* 0x00000008020f7224 */ /* 0x040fe200078e020f */
[----:B------:R-:W-:Y:S01]  /*e5d0*/  ISETP.GT.U32.AND P6, PT, R2, R13, PT ;  /* 0x0000000d0200720c */ /* 0x000fe20003fc4070 */
[----:B------:R-:W-:-:S02]  /*e5e0*/  @!P4 IMAD.IADD R11, R11, 0x1, -R2 ;  /* 0x000000010b0bc824 */ /* 0x000fc400078e0a02 */
[C---:B------:R-:W-:Y:S01]  /*e5f0*/  IMAD R12, R2.reuse, R16, R12 ;  /* 0x00000010020c7224 */ /* 0x040fe200078e020c */
[----:B------:R-:W-:Y:S01]  /*e600*/  ISETP.GT.U32.AND P4, PT, R2, R15, PT ;  /* 0x0000000f0200720c */ /* 0x000fe20003f84070 */
[----:B------:R-:W-:Y:S02]  /*e610*/  IMAD.MOV.U32 R6, RZ, RZ, R14 ;  /* 0x000000ffff067224 */ /* 0x000fe400078e000e */
[----:B------:R-:W-:Y:S02]  /*e620*/  VIADD R8, R28, 0xeb ;  /* 0x000000eb1c087836 */ /* 0x000fe40000000000 */
[----:B0-----:R-:W-:Y:S02]  /*e630*/  IMAD.MOV.U32 R5, RZ, RZ, R11 ;  /* 0x000000ffff057224 */ /* 0x001fe400078e000b */
[----:B------:R-:W-:Y:S01]  /*e640*/  @!P2 IMAD.MOV R6, RZ, RZ, -R6 ;  /* 0x000000ffff06a224 */ /* 0x000fe200078e0a06 */
[----:B------:R-:W-:Y:S01]  /*e650*/  ISETP.GE.AND P2, PT, R7, RZ, PT ;  /* 0x000000ff0700720c */ /* 0x000fe20003f46270 */
[----:B------:R-:W-:Y:S01]  /*e660*/  @!P3 IMAD.MOV R5, RZ, RZ, -R5 ;  /* 0x000000ffff05b224 */ /* 0x000fe200078e0a05 */
[----:B------:R-:W-:Y:S01]  /*e670*/  ISETP.GT.U32.AND P3, PT, R2, R12, PT ;  /* 0x0000000c0200720c */ /* 0x000fe20003f64070 */
[----:B------:R-:W-:Y:S01]  /*e680*/  VIADD R7, R28, 0xea ;  /* 0x000000ea1c077836 */ /* 0x000fe20000000000 */
[----:B------:R-:W-:Y:S01]  /*e690*/  IABS R16, R8 ;  /* 0x0000000800107213 */ /* 0x000fe20000000000 */
[--C-:B------:R-:W-:Y:S01]  /*e6a0*/  @!P5 IMAD.IADD R0, R0, 0x1, -R2.reuse ;  /* 0x000000010000d824 */ /* 0x100fe200078e0a02 */
[----:B------:R-:W-:Y:S01]  /*e6b0*/  ISETP.GE.AND P5, PT, R9, RZ, PT ;  /* 0x000000ff0900720c */ /* 0x000fe20003fa6270 */
[--C-:B------:R-:W-:Y:S01]  /*e6c0*/  @!P6 IMAD.IADD R13, R13, 0x1, -R2.reuse ;  /* 0x000000010d0de824 */ /* 0x100fe200078e0a02 */
[----:B------:R-:W-:Y:S01]  /*e6d0*/  IABS R9, R7 ;  /* 0x0000000700097213 */ /* 0x000fe20000000000 */
[----:B------:R-:W-:Y:S01]  /*e6e0*/  IMAD.HI.U32 R11, R3, R16, RZ ;  /* 0x00000010030b7227 */ /* 0x000fe200078e00ff */
[----:B------:R-:W-:Y:S01]  /*e6f0*/  ISETP.GE.AND P6, PT, R10, RZ, PT ;  /* 0x000000ff0a00720c */ /* 0x000fe20003fc6270 */
[----:B------:R-:W-:Y:S02]  /*e700*/  STL [R1+0x5c0], R6 ;  /* 0x0005c00601007387 */ /* 0x000fe40000100800 */
[----:B------:R-:W-:Y:S01]  /*e710*/  @!P4 IMAD.IADD R15, R15, 0x1, -R2 ;  /* 0x000000010f0fc824 */ /* 0x000fe200078e0a02 */
[----:B------:R-:W-:Y:S01]  /*e720*/  ISETP.GT.U32.AND P4, PT, R2, R13, PT ;  /* 0x0000000d0200720c */ /* 0x000fe20003f84070 */
[----:B------:R-:W-:Y:S01]  /*e730*/  IMAD.MOV R10, RZ, RZ, -R11 ;  /* 0x000000ffff0a7224 */ /* 0x000fe200078e0a0b */
[----:B------:R0:W-:Y:S01]  /*e740*/  STL [R1+0x5c4], R5 ;  /* 0x0005c40501007387 */ /* 0x0001e20000100800 */
[----:B------:R-:W-:-:S02]  /*e750*/  IMAD.MOV.U32 R11, RZ, RZ, R9 ;  /* 0x000000ffff0b7224 */ /* 0x000fc400078e0009 */
[----:B------:R-:W-:Y:S01]  /*e760*/  @!P3 IMAD.IADD R12, R12, 0x1, -R2 ;  /* 0x000000010c0cb824 */ /* 0x000fe200078e0a02 */
[----:B------:R-:W-:Y:S01]  /*e770*/  ISETP.GT.U32.AND P3, PT, R2, R15, PT ;  /* 0x0000000f0200720c */ /* 0x000fe20003f64070 */
[----:B------:R-:W-:-:S04]  /*e780*/  IMAD.HI.U32 R9, R3, R11, RZ ;  /* 0x0000000b03097227 */ /* 0x000fc800078e00ff */
[----:B------:R-:W-:Y:S02]  /*e790*/  IMAD.MOV R9, RZ, RZ, -R9 ;  /* 0x000000ffff097224 */ /* 0x000fe400078e0a09 */
[----:B0-----:R-:W-:Y:S02]  /*e7a0*/  IMAD.MOV.U32 R5, RZ, RZ, R0 ;  /* 0x000000ffff057224 */ /* 0x001fe400078e0000 */
        /* <DEDUP_REMOVED lines=11> */
[----:B------:R-:W-:Y:S01]  /*e860*/  VIADD R0, R28, 0xe9 ;  /* 0x000000e91c007836 */ /* 0x000fe20000000000 */
[----:B------:R-:W-:Y:S01]  /*e870*/  IABS R9, R14 ;  /* 0x0000000e00097213 */ /* 0x000fe20000000000 */
[----:B------:R-:W-:Y:S01]  /*e880*/  IMAD.MOV.U32 R6, RZ, RZ, R15 ;  /* 0x000000ffff067224 */ /* 0x000fe200078e000f */
[----:B------:R-:W-:Y:S01]  /*e890*/  IABS R17, R19 ;  /* 0x0000001300117213 */ /* 0x000fe20000000000 */
[--C-:B------:R-:W-:Y:S01]  /*e8a0*/  @!P1 IMAD.IADD R12, R12, 0x1, -R2.reuse ;  /* 0x000000010c0c9824 */ /* 0x100fe200078e0a02 */
[----:B------:R-:W-:Y:S01]  /*e8b0*/  ISETP.GE.AND P1, PT, R8, RZ, PT ;  /* 0x000000ff0800720c */ /* 0x000fe20003f26270 */
[----:B------:R-:W-:Y:S01]  /*e8c0*/  @!P3 IMAD.IADD R11, R11, 0x1, -R2 ;  /* 0x000000010b0bb824 */ /* 0x000fe200078e0a02 */
[----:B------:R-:W-:Y:S01]  /*e8d0*/  IABS R10, R0 ;  /* 0x00000000000a7213 */ /* 0x000fe20000000000 */
        /* <DEDUP_REMOVED lines=8> */
[----:B------:R-:W-:Y:S02]  /*e960*/  ISETP.GT.U32.AND P2, PT, R2, R16, PT ;  /* 0x000000100200720c */ /* 0x000fe40003f44070 */
[----:B------:R0:W-:Y:S01]  /*e970*/  STL [R1+0x5bc], R5 ;  /* 0x0005bc0501007387 */ /* 0x0001e20000100800 */
[----:B------:R-:W-:Y:S02]  /*e980*/  IMAD.MOV R13, RZ, RZ, -R18 ;  /* 0x000000ffff0d7224 */ /* 0x000fe400078e0a12 */
[----:B------:R-:W-:-:S02]  /*e990*/  IMAD.MOV R7, RZ, RZ, -R7 ;  /* 0x000000ffff077224 */ /* 0x000fc400078e0a07 */
[----:B------:R-:W-:Y:S02]  /*e9a0*/  IMAD R9, R2, R13, R9 ;  /* 0x0000000d02097224 */ /* 0x000fe400078e0209 */
[----:B------:R-:W-:-:S04]  /*e9b0*/  IMAD.HI.U32 R17, R3, R10, RZ ;  /* 0x0000000a03117227 */ /* 0x000fc800078e00ff */
[----:B0-----:R-:W-:Y:S02]  /*e9c0*/  IMAD.MOV.U32 R5, RZ, RZ, R12 ;  /* 0x000000ffff057224 */ /* 0x001fe400078e000c */
[C---:B------:R-:W-:Y:S02]  /*e9d0*/  IMAD R8, R2.reuse, R7, R8 ;  /* 0x0000000702087224 */ /* 0x040fe400078e0208 */
[----:B------:R-:W-:Y:S01]  /*e9e0*/  @!P6 IMAD.MOV R5, RZ, RZ, -R5 ;  /* 0x000000ffff05e224 */ /* 0x000fe200078e0a05 */
[C---:B------:R-:W-:Y:S01]  /*e9f0*/  ISETP.GT.U32.AND P6, PT, R2.reuse, R9, PT ;  /* 0x000000090200720c */ /* 0x040fe20003fc4070 */
[----:B------:R-:W-:Y:S02]  /*ea00*/  IMAD.MOV R17, RZ, RZ, -R17 ;  /* 0x000000ffff117224 */ /* 0x000fe400078e0a11 */
[----:B------:R-:W-:Y:S01]  /*ea10*/  @!P3 IMAD.IADD R11, R11, 0x1, -R2 ;  /* 0x000000010b0bb824 */ /* 0x000fe200078e0a02 */
[C---:B------:R-:W-:Y:S01]  /*ea20*/  ISETP.GT.U32.AND P3, PT, R2.reuse, R8, PT ;  /* 0x000000080200720c */ /* 0x040fe20003f64070 */
[----:B------:R-:W-:-:S02]  /*ea30*/  IMAD R10, R2, R17, R10 ;  /* 0x00000011020a7224 */ /* 0x000fc400078e020a */
[----:B------:R-:W-:Y:S02]  /*ea40*/  VIADD R13, R28, 0xe5 ;  /* 0x000000e51c0d7836 */ /* 0x000fe40000000000 */
[----:B------:R-:W-:Y:S01]  /*ea50*/  @!P5 IMAD.MOV R6, RZ, RZ, -R6 ;  /* 0x000000ffff06d224 */ /* 0x000fe200078e0a06 */
[----:B------:R-:W-:Y:S01]  /*ea60*/  ISETP.GT.U32.AND P5, PT, R2, R10, PT ;  /* 0x0000000a0200720c */ /* 0x000fe20003fa4070 */
[--C-:B------:R-:W-:Y:S01]  /*ea70*/  @!P2 IMAD.IADD R16, R16, 0x1, -R2.reuse ;  /* 0x000000011010a824 */ /* 0x100fe200078e0a02 */
[----:B------:R-:W-:Y:S01]  /*ea80*/  ISETP.GE.AND P2, PT, R0, RZ, PT ;  /* 0x000000ff0000720c */ /* 0x000fe20003f46270 */
[--C-:B------:R-:W-:Y:S01]  /*ea90*/  @!P6 IMAD.IADD R9, R9, 0x1, -R2.reuse ;  /* 0x000000010909e824 */ /* 0x100fe200078e0a02 */
[----:B------:R-:W-:Y:S01]  /*eaa0*/  IABS R0, R13 ;  /* 0x0000000d00007213 */ /* 0x000fe20000000000 */
[----:B------:R-:W-:Y:S01]  /*eab0*/  VIADD R12, R28, 0xe6 ;  /* 0x000000e61c0c7836 */ /* 0x000fe20000000000 */
[----:B------:R-:W-:Y:S01]  /*eac0*/  STL [R1+0x5ac], R6 ;  /* 0x0005ac0601007387 */ /* 0x000fe20000100800 */
[----:B------:R-:W-:Y:S01]  /*ead0*/  @!P3 IMAD.IADD R8, R8, 0x1, -R2 ;  /* 0x000000010808b824 */ /* 0x000fe200078e0a02 */
[----:B------:R-:W-:Y:S01]  /*eae0*/  ISETP.GT.U32.AND P3, PT, R2, R9, PT ;  /* 0x000000090200720c */ /* 0x000fe20003f64070 */
[----:B------:R-:W-:Y:S01]  /*eaf0*/  IMAD.HI.U32 R17, R3, R0, RZ ;  /* 0x0000000003117227 */ /* 0x000fe200078e00ff */
[----:B------:R0:W-:Y:S01]  /*eb00*/  STL [R1+0x5b0], R5 ;  /* 0x0005b00501007387 */ /* 0x0001e20000100800 */
[----:B------:R-:W-:-:S02]  /*eb10*/  IABS R7, R12 ;  /* 0x0000000c00077213 */ /* 0x000fc40000000000 */
[----:B------:R-:W-:Y:S02]  /*eb20*/  IMAD.MOV R17, RZ, RZ, -R17 ;  /* 0x000000ffff117224 */ /* 0x000fe400078e0a11 */
[----:B------:R-:W-:Y:S01]  /*eb30*/  @!P5 IMAD.IADD R10, R10, 0x1, -R2 ;  /* 0x000000010a0ad824 */ /* 0x000fe200078e0a02 */
[----:B------:R-:W-:Y:S01]  /*eb40*/  ISETP.GE.AND P5, PT, R14, RZ, PT ;  /* 0x000000ff0e00720c */ /* 0x000fe20003fa6270 */
[C---:B------:R-:W-:Y:S02]  /*eb50*/  IMAD R0, R2.reuse, R17, R0 ;  /* 0x0000001102007224 */ /* 0x040fe400078e0200 */
[----:B------:R-:W-:Y:S01]  /*eb60*/  IMAD.HI.U32 R15, R3, R7, RZ ;  /* 0x00000007030f7227 */ /* 0x000fe200078e00ff */
[----:B------:R-:W-:-:S03]  /*eb70*/  ISETP.GT.U32.AND P6, PT, R2, R10, PT ;  /* 0x0000000a0200720c */ /* 0x000fc60003fc4070 */
[----:B0-----:R-:W-:Y:S02]  /*eb80*/  IMAD.MOV.U32 R5, RZ, RZ, R16 ;  /* 0x000000ffff057224 */ /* 0x001fe400078e0010 */
[----:B------:R-:W-:Y:S02]  /*eb90*/  VIADD R14, R28, 0xe4 ;  /* 0x000000e41c0e7836 */ /* 0x000fe40000000000 */
[----:B------:R-:W-:Y:S01]  /*eba0*/  @!P1 IMAD.MOV R5, RZ, RZ, -R5 ;  /* 0x000000ffff059224 */ /* 0x000fe200078e0a05 */
[C---:B------:R-:W-:Y:S01]  /*ebb0*/  ISETP.GT.U32.AND P1, PT, R2.reuse, R8, PT ;  /* 0x000000080200720c */ /* 0x040fe20003f24070 */
[--C-:B------:R-:W-:Y:S01]  /*ebc0*/  @!P3 IMAD.IADD R9, R9, 0x1, -R2.reuse ;  /* 0x000000010909b824 */ /* 0x100fe200078e0a02 */
[----:B------:R-:W-:Y:S01]  /*ebd0*/  ISETP.GT.U32.AND P3, PT, R2, R0, PT ;  /* 0x000000000200720c */ /* 0x000fe20003f64070 */
        /* <DEDUP_REMOVED lines=14> */
[----:B0-----:R-:W-:Y:S01]  /*ecc0*/  IMAD.MOV.U32 R5, RZ, RZ, R11 ;  /* 0x000000ffff057224 */ /* 0x001fe200078e000b */
[----:B------:R-:W-:Y:S01]  /*ecd0*/  ISETP.GT.U32.AND P3, PT, R2, R0, PT ;  /* 0x000000000200720c */ /* 0x000fe20003f64070 */
[----:B------:R-:W-:Y:S02]  /*ece0*/  VIADD R17, R28, 0xe2 ;  /* 0x000000e21c117836 */ /* 0x000fe40000000000 */
[----:B------:R-:W-:-:S03]  /*ecf0*/  IMAD.HI.U32 R21, R3, R18, RZ ;  /* 0x0000001203157227 */ /* 0x000fc600078e00ff */
[----:B------:R-:W-:Y:S01]  /*ed00*/  IABS R20, R17 ;  /* 0x0000001100147213 */ /* 0x000fe20000000000 */
[----:B------:R-:W-:Y:S02]  /*ed10*/  @!P4 IMAD.MOV R5, RZ, RZ, -R5 ;  /* 0x000000ffff05c224 */ /* 0x000fe400078e0a05 */
[----:B------:R-:W-:Y:S01]  /*ed20*/  @!P2 IMAD.MOV R10, RZ, RZ, -R10 ;  /* 0x000000ffff0aa224 */ /* 0x000fe200078e0a0a */
[C---:B------:R-:W-:Y:S01]  /*ed30*/  ISETP.GT.U32.AND P2, PT, R2.reuse, R16, PT ;  /* 0x000000100200720c */ /* 0x040fe20003f44070 */
[----:B------:R-:W-:Y:S01]  /*ed40*/  IMAD.MOV R21, RZ, RZ, -R21 ;  /* 0x000000ffff157224 */ /* 0x000fe200078e0a15 */
[----:B------:R0:W-:Y:S01]  /*ed50*/  STL [R1+0x5a8], R5 ;  /* 0x0005a80501007387 */ /* 0x0001e20000100800 */
[----:B------:R-:W-:Y:S02]  /*ed60*/  IMAD.MOV.U32 R6, RZ, RZ, R9 ;  /* 0x000000ffff067224 */ /* 0x000fe400078e0009 */
[----:B------:R-:W-:Y:S01]  /*ed70*/  @!P6 IMAD.IADD R7, R7, 0x1, -R2 ;  /* 0x000000010707e824 */ /* 0x000fe200078e0a02 */
[----:B------:R-:W-:Y:S01]  /*ed80*/  STL [R1+0x5a4], R10 ;  /* 0x0005a40a01007387 */ /* 0x000fe20000100800 */
[----:B------:R-:W-:Y:S01]  /*ed90*/  @!P5 IMAD.MOV R6, RZ, RZ, -R6 ;  /* 0x000000ffff06d224 */ /* 0x000fe200078e0a06 */
[----:B------:R-:W-:Y:S01]  /*eda0*/  ISETP.GE.AND P5, PT, R13, RZ, PT ;  /* 0x000000ff0d00720c */ /* 0x000fe20003fa6270 */
[C---:B------:R-:W-:Y:S01]  /*edb0*/  IMAD R18, R2.reuse, R21, R18 ;  /* 0x0000001502127224 */ /* 0x040fe200078e0212 */
[----:B------:R-:W-:Y:S01]  /*edc0*/  ISETP.GT.U32.AND P4, PT, R2, R7, PT ;  /* 0x000000070200720c */ /* 0x000fe20003f84070 */
[----:B------:R-:W-:Y:S01]  /*edd0*/  @!P3 IMAD.IADD R0, R0, 0x1, -R2 ;  /* 0x000000010000b824 */ /* 0x000fe200078e0a02 */
[----:B------:R1:W-:Y:S01]  /*ede0*/  STL [R1+0x5a0], R6 ;  /* 0x0005a00601007387 */ /* 0x0003e20000100800 */
[----:B0-----:R-:W-:Y:S01]  /*edf0*/  IMAD.MOV.U32 R5, RZ, RZ, R8 ;  /* 0x000000ffff057224 */ /* 0x001fe200078e0008 */
[----:B------:R-:W-:Y:S01]  /*ee00*/  ISETP.GT.U32.AND P3, PT, R2, R18, PT ;  /* 0x000000120200720c */ /* 0x000fe20003f64070 */
[----:B------:R-:W-:Y:S01]  /*ee10*/  IMAD.HI.U32 R8, R3, R20, RZ ;  /* 0x0000001403087227 */ /* 0x000fe200078e00ff */
[----:B------:R-:W-:-:S03]  /*ee20*/  ISETP.GE.AND P6, PT, R12, RZ, PT ;  /* 0x000000ff0c00720c */ /* 0x000fc60003fc6270 */
[----:B------:R-:W-:Y:S01]  /*ee30*/  @!P1 IMAD.MOV R5, RZ, RZ, -R5 ;  /* 0x000000ffff059224 */ /* 0x000fe200078e0a05 */
[----:B------:R-:W-:Y:S01]  /*ee40*/  ISETP.GE.AND P1, PT, R14, RZ, PT ;  /* 0x000000ff0e00720c */ /* 0x000fe20003f26270 */
[----:B------:R-:W-:Y:S02]  /*ee50*/  IMAD.MOV R8, RZ, RZ, -R8 ;  /* 0x000000ffff087224 */ /* 0x000fe400078e0a08 */
[----:B------:R-:W-:Y:S01]  /*ee60*/  @!P2 IMAD.IADD R16, R16, 0x1, -R2 ;  /* 0x000000011010a824 */ /* 0x000fe200078e0a02 */
[----:B------:R0:W-:Y:S01]  /*ee70*/  STL [R1+0x59c], R5 ;  /* 0x00059c0501007387 */ /* 0x0001e20000100800 */
[----:B------:R-:W-:Y:S02]  /*ee80*/  IMAD R8, R2, R8, R20 ;  /* 0x0000000802087224 */ /* 0x000fe400078e0214 */
[----:B------:R-:W-:Y:S01]  /*ee90*/  VIADD R9, R28, 0xe1 ;  /* 0x000000e11c097836 */ /* 0x000fe20000000000 */
[----:B------:R-:W-:Y:S01]  /*eea0*/  ISETP.GT.U32.AND P2, PT, R2, R16, PT ;  /* 0x000000100200720c */ /* 0x000fe20003f44070 */
[--C-:B------:R-:W-:Y:S01]  /*eeb0*/  @!P4 IMAD.IADD R7, R7, 0x1, -R2.reuse ;  /* 0x000000010707c824 */ /* 0x100fe200078e0a02 */
[----:B------:R-:W-:Y:S01]  /*eec0*/  ISETP.GE.AND P4, PT, R15, RZ, PT ;  /* 0x000000ff0f00720c */ /* 0x000fe20003f86270 */
[----:B------:R-:W-:Y:S01]  /*eed0*/  @!P3 IMAD.IADD R18, R18, 0x1, -R2 ;  /* 0x000000011212b824 */ /* 0x000fe200078e0a02 */
[----:B------:R-:W-:Y:S01]  /*eee0*/  IABS R14, R9 ;  /* 0x00000009000e7213 */ /* 0x000fe20000000000 */
[----:B-1----:R-:W-:-:S02]  /*eef0*/  IMAD.MOV.U32 R6, RZ, RZ, R7 ;  /* 0x000000ffff067224 */ /* 0x002fc400078e0007 */
[----:B0-----:R-:W-:Y:S01]  /*ef00*/  IMAD.MOV.U32 R5, RZ, RZ, R0 ;  /* 0x000000ffff057224 */ /* 0x001fe200078e0000 */
[C---:B------:R-:W-:Y:S01]  /*ef10*/  ISETP.GT.U32.AND P3, PT, R2.reuse, R18, PT ;  /* 0x000000120200720c */ /* 0x040fe20003f64070 */
[----:B------:R-:W-:Y:S01]  /*ef20*/  @!P6 IMAD.MOV R6, RZ, RZ, -R6 ;  /* 0x000000ffff06e224 */ /* 0x000fe200078e0a06 */
[----:B------:R-:W-:Y:S01]  /*ef30*/  ISETP.GE.AND P6, PT, R17, RZ, PT ;  /* 0x000000ff1100720c */ /* 0x000fe20003fc6270 */
[----:B------:R-:W-:Y:S01]  /*ef40*/  @!P5 IMAD.MOV R5, RZ, RZ, -R5 ;  /* 0x000000ffff05d224 */ /* 0x000fe200078e0a05 */
[----:B------:R-:W-:Y:S01]  /*ef50*/  ISETP.GT.U32.AND P5, PT, R2, R8, PT ;  /* 0x000000080200720c */ /* 0x000fe20003fa4070 */
[----:B------:R-:W-:Y:S01]  /*ef60*/  IMAD.HI.U32 R7, R3, R14, RZ ;  /* 0x0000000e03077227 */ /* 0x000fe200078e00ff */
[----:B------:R-:W-:Y:S03]  /*ef70*/  STL [R1+0x58c], R6 ;  /* 0x00058c0601007387 */ /* 0x000fe60000100800 */
[----:B------:R-:W-:Y:S01]  /*ef80*/  VIADD R10, R28, 0xe0 ;  /* 0x000000e01c0a7836 */ /* 0x000fe20000000000 */
[----:B------:R0:W-:Y:S01]  /*ef90*/  STL [R1+0x580], R5 ;  /* 0x0005800501007387 */ /* 0x0001e20000100800 */
[----:B------:R-:W-:Y:S01]  /*efa0*/  @!P2 IMAD.IADD R16, R16, 0x1, -R2 ;  /* 0x000000011010a824 */ /* 0x000fe200078e0a02 */
[----:B------:R-:W-:Y:S01]  /*efb0*/  ISETP.GE.AND P2, PT, R9, RZ, PT ;  /* 0x000000ff0900720c */ /* 0x000fe20003f46270 */
[----:B------:R-:W-:Y:S01]  /*efc0*/  IMAD.MOV R7, RZ, RZ, -R7 ;  /* 0x000000ffff077224 */ /* 0x000fe200078e0a07 */
[----:B------:R-:W-:Y:S01]  /*efd0*/  IABS R12, R10 ;  /* 0x0000000a000c7213 */ /* 0x000fe20000000000 */
[----:B------:R-:W-:-:S02]  /*efe0*/  VIADD R0, R28, 0xdf ;  /* 0x000000df1c007836 */ /* 0x000fc40000000000 */
[----:B------:R-:W-:Y:S02]  /*eff0*/  @!P5 IMAD.IADD R8, R8, 0x1, -R2 ;  /* 0x000000010808d824 */ /* 0x000fe400078e0a02 */
[C---:B------:R-:W-:Y:S01]  /*f000*/  IMAD R14, R2.reuse, R7, R14 ;  /* 0x00000007020e7224 */ /* 0x040fe200078e020e */
[----:B------:R-:W-:Y:S01]  /*f010*/  IABS R11, R0 ;  /* 0x00000000000b7213 */ /* 0x000fe20000000000 */
[----:B0-----:R-:W-:Y:S01]  /*f020*/  IMAD.MOV.U32 R5, RZ, RZ, R16 ;  /* 0x000000ffff057224 */ /* 0x001fe200078e0010 */
[----:B------:R-:W-:Y:S01]  /*f030*/  ISETP.GT.U32.AND P5, PT, R2, R8, PT ;  /* 0x000000080200720c */ /* 0x000fe20003fa4070 */
[----:B------:R-:W-:-:S04]  /*f040*/  IMAD.HI.U32 R9, R3, R12, RZ ;  /* 0x0000000c03097227 */ /* 0x000fc800078e00ff */
[----:B------:R-:W-:Y:S01]  /*f050*/  @!P1 IMAD.MOV R5, RZ, RZ, -R5 ;  /* 0x000000ffff059224 */ /* 0x000fe200078e0a05 */
[----:B------:R-:W-:Y:S01]  /*f060*/  ISETP.GT.U32.AND P1, PT, R2, R14, PT ;  /* 0x0000000e0200720c */ /* 0x000fe20003f24070 */
[----:B------:R-:W-:Y:S01]  /*f070*/  @!P3 IMAD.IADD R18, R18, 0x1, -R2 ;  /* 0x000000011212b824 */ /* 0x000fe200078e0a02 */
[----:B------:R-:W-:Y:S01]  /*f080*/  ISETP.GE.AND P3, PT, R10, RZ, PT ;  /* 0x000000ff0a00720c */ /* 0x000fe20003f66270 */
[----:B------:R-:W-:Y:S01]  /*f090*/  IMAD.MOV R9, RZ, RZ, -R9 ;  /* 0x000000ffff097224 */ /* 0x000fe200078e0a09 */
[----:B------:R0:W-:Y:S01]  /*f0a0*/  STL [R1+0x530], R5 ;  /* 0x0005300501007387 */ /* 0x0001e20000100800 */
[----:B------:R-:W-:-:S04]  /*f0b0*/  IMAD.HI.U32 R13, R3, R11, RZ ;  /* 0x0000000b030d7227 */ /* 0x000fc800078e00ff */
[----:B------:R-:W-:Y:S02]  /*f0c0*/  IMAD R12, R2, R9, R12 ;  /* 0x00000009020c7224 */ /* 0x000fe400078e020c */
[----:B------:R-:W-:Y:S02]  /*f0d0*/  VIADD R17, R28, 0xde ;  /* 0x000000de1c117836 */ /* 0x000fe40000000000 */
[----:B------:R-:W-:Y:S02]  /*f0e0*/  IMAD.MOV R13, RZ, RZ, -R13 ;  /* 0x000000ffff0d7224 */ /* 0x000fe400078e0a0d */
[----:B0-----:R-:W-:Y:S01]  /*f0f0*/  IMAD.MOV.U32 R5, RZ, RZ, R18 ;  /* 0x000000ffff057224 */ /* 0x001fe200078e0012 */
[----:B------:R-:W-:Y:S01]  /*f100*/  IABS R7, R17 ;  /* 0x0000001100077213 */ /* 0x000fe20000000000 */
[----:B------:R-:W-:Y:S01]  /*f110*/  @!P5 IMAD.IADD R8, R8, 0x1, -R2 ;  /* 0x000000010808d824 */ /* 0x000fe200078e0a02 */
[----:B------:R-:W-:Y:S01]  /*f120*/  ISETP.GT.U32.AND P5, PT, R2, R12, PT ;  /* 0x0000000c0200720c */ /* 0x000fe20003fa4070 */
[----:B------:R-:W-:Y:S01]  /*f130*/  @!P4 IMAD.MOV R5, RZ, RZ, -R5 ;  /* 0x000000ffff05c224 */ /* 0x000fe200078e0a05 */
[----:B------:R-:W-:Y:S01]  /*f140*/  ISETP.GE.AND P4, PT, R0, RZ, PT ;  /* 0x000000ff0000720c */ /* 0x000fe20003f86270 */
[----:B------:R-:W-:-:S02]  /*f150*/  IMAD R11, R2, R13, R11 ;  /* 0x0000000d020b7224 */ /* 0x000fc400078e020b */
[----:B------:R-:W-:Y:S01]  /*f160*/  @!P1 IMAD.IADD R14, R14, 0x1, -R2 ;  /* 0x000000010e0e9824 */ /* 0x000fe200078e0a02 */
[----:B------:R0:W-:Y:S01]  /*f170*/  STL [R1+0x56c], R5 ;  /* 0x00056c0501007387 */ /* 0x0001e20000100800 */
[----:B------:R-:W-:-:S03]  /*f180*/  IMAD.HI.U32 R0, R3, R7, RZ ;  /* 0x0000000703007227 */ /* 0x000fc600078e00ff */
[----:B------:R-:W-:Y:S01]  /*f190*/  ISETP.GT.U32.AND P1, PT, R2, R14, PT ;  /* 0x0000000e0200720c */ /* 0x000fe20003f24070 */
[----:B------:R-:W-:Y:S02]  /*f1a0*/  IMAD.MOV R0, RZ, RZ, -R0 ;  /* 0x000000ffff007224 */ /* 0x000fe400078e0a00 */
[----:B------:R-:W-:Y:S02]  /*f1b0*/  @!P5 IMAD.IADD R12, R12, 0x1, -R2 ;  /* 0x000000010c0cd824 */ /* 0x000fe400078e0a02 */
[----:B------:R-:W-:Y:S02]  /*f1c0*/  VIADD R10, R28, 0xdd ;  /* 0x000000dd1c0a7836 */ /* 0x000fe40000000000 */
[----:B0-----:R-:W-:Y:S01]  /*f1d0*/  IMAD.MOV.U32 R5, RZ, RZ, R8 ;  /* 0x000000ffff057224 */ /* 0x001fe200078e0008 */
[C---:B------:R-:W-:Y:S01]  /*f1e0*/  ISETP.GT.U32.AND P5, PT, R2.reuse, R12, PT ;  /* 0x0000000c0200720c */ /* 0x040fe20003fa4070 */
[C---:B------:R-:W-:Y:S01]  /*f1f0*/  IMAD R7, R2.reuse, R0, R7 ;  /* 0x0000000002077224 */ /* 0x040fe200078e0207 */
[----:B------:R-:W-:Y:S01]  /*f200*/  IABS R15, R10 ;  /* 0x0000000a000f7213 */ /* 0x000fe20000000000 */
[----:B------:R-:W-:Y:S01]  /*f210*/  @!P6 IMAD.MOV R5, RZ, RZ, -R5 ;  /* 0x000000ffff05e224 */ /* 0x000fe200078e0a05 */
[----:B------:R-:W-:Y:S01]  /*f220*/  ISETP.GT.U32.AND P6, PT, R2, R11, PT ;  /* 0x0000000b0200720c */ /* 0x000fe20003fc4070 */
[----:B------:R-:W-:-:S02]  /*f230*/  VIADD R8, R28, 0xdc ;  /* 0x000000dc1c087836 */ /* 0x000fc40000000000 */
[----:B------:R-:W-:Y:S01]  /*f240*/  @!P1 IMAD.IADD R14, R14, 0x1, -R2 ;  /* 0x000000010e0e9824 */ /* 0x000fe200078e0a02 */
[----:B------:R-:W-:Y:S01]  /*f250*/  ISETP.GT.U32.AND P1, PT, R2, R7, PT ;  /* 0x000000070200720c */ /* 0x000fe20003f24070 */
[----:B------:R0:W-:Y:S01]  /*f260*/  STL [R1+0x594], R5 ;  /* 0x0005940501007387 */ /* 0x0001e20000100800 */
[----:B------:R-:W-:Y:S01]  /*f270*/  IABS R13, R8 ;  /* 0x00000008000d7213 */ /* 0x000fe20000000000 */
[----:B------:R-:W-:-:S04]  /*f280*/  IMAD.HI.U32 R18, R3, R15, RZ ;  /* 0x0000000f03127227 */ /* 0x000fc800078e00ff */
[--C-:B------:R-:W-:Y:S01]  /*f290*/  @!P5 IMAD.IADD R12, R12, 0x1, -R2.reuse ;  /* 0x000000010c0cd824 */ /* 0x100fe200078e0a02 */
[----:B------:R-:W-:Y:S01]  /*f2a0*/  ISETP.GE.AND P5, PT, R10, RZ, PT ;  /* 0x000000ff0a00720c */ /* 0x000fe20003fa6270 */
[----:B------:R-:W-:Y:S02]  /*f2b0*/  @!P6 IMAD.IADD R11, R11, 0x1, -R2 ;  /* 0x000000010b0be824 */ /* 0x000fe400078e0a02 */
[----:B0-----:R-:W-:Y:S02]  /*f2c0*/  IMAD.MOV.U32 R5, RZ, RZ, R14 ;  /* 0x000000ffff057224 */ /* 0x001fe400078e000e */
[----:B------:R-:W-:Y:S01]  /*f2d0*/  IMAD.HI.U32 R14, R3, R13, RZ ;  /* 0x0000000d030e7227 */ /* 0x000fe200078e00ff */
[----:B------:R-:W-:-:S03]  /*f2e0*/  ISETP.GT.U32.AND P6, PT, R2, R11, PT ;  /* 0x0000000b0200720c */ /* 0x000fc60003fc4070 */
[----:B------:R-:W-:Y:S01]  /*f2f0*/  @!P2 IMAD.MOV R5, RZ, RZ, -R5 ;  /* 0x000000ffff05a224 */ /* 0x000fe200078e0a05 */
[----:B------:R-:W-:Y:S01]  /*f300*/  ISETP.GE.AND P2, PT, R17, RZ, PT ;  /* 0x000000ff1100720c */ /* 0x000fe20003f46270 */
[----:B------:R-:W-:Y:S02]  /*f310*/  IMAD.MOV R17, RZ, RZ, -R18 ;  /* 0x000000ffff117224 */ /* 0x000fe400078e0a12 */
[----:B------:R-:W-:Y:S01]  /*f320*/  VIADD R0, R28, 0xdb ;  /* 0x000000db1c007836 */ /* 0x000fe20000000000 */
[----:B------:R0:W-:Y:S01]  /*f330*/  STL [R1+0x590], R5 ;  /* 0x0005900501007387 */ /* 0x0001e20000100800 */
[----:B------:R-:W-:Y:S02]  /*f340*/  IMAD.MOV R14, RZ, RZ, -R14 ;  /* 0x000000ffff0e7224 */ /* 0x000fe400078e0a0e */
[----:B------:R-:W-:Y:S01]  /*f350*/  @!P1 IMAD.IADD R7, R7, 0x1, -R2 ;  /* 0x0000000107079824 */ /* 0x000fe200078e0a02 */
[----:B------:R-:W-:Y:S01]  /*f360*/  IABS R9, R0 ;  /* 0x0000000000097213 */ /* 0x000fe20000000000 */
[----:B------:R-:W-:-:S02]  /*f370*/  IMAD R10, R2, R17, R15 ;  /* 0x00000011020a7224 */ /* 0x000fc400078e020f */
[C---:B------:R-:W-:Y:S01]  /*f380*/  IMAD R13, R2.reuse, R14, R13 ;  /* 0x0000000e020d7224 */ /* 0x040fe200078e020d */
[C---:B------:R-:W-:Y:S01]  /*f390*/  ISETP.GT.U32.AND P1, PT, R2.reuse, R7, PT ;  /* 0x000000070200720c */ /* 0x040fe20003f24070 */
[----:B------:R-:W-:Y:S01]  /*f3a0*/  @!P6 IMAD.IADD R11, R11, 0x1, -R2 ;  /* 0x000000010b0be824 */ /* 0x000fe200078e0a02 */
[----:B------:R-:W-:Y:S01]  /*f3b0*/  ISETP.GT.U32.AND P6, PT, R2, R10, PT ;  /* 0x0000000a0200720c */ /* 0x000fe20003fc4070 */
[----:B------:R-:W-:Y:S02]  /*f3c0*/  IMAD.MOV.U32 R6, RZ, RZ, R12 ;  /* 0x000000ffff067224 */ /* 0x000fe400078e000c */
[----:B------:R-:W-:-:S04]  /*f3d0*/  IMAD.HI.U32 R16, R3, R9, RZ ;  /* 0x0000000903107227 */ /* 0x000fc800078e00ff */
[----:B------:R-:W-:Y:S01]  /*f3e0*/  @!P3 IMAD.MOV R6, RZ, RZ, -R6 ;  /* 0x000000ffff06b224 */ /* 0x000fe200078e0a06 */
[----:B------:R-:W-:Y:S01]  /*f3f0*/  ISETP.GT.U32.AND P3, PT, R2, R13, PT ;  /* 0x0000000d0200720c */ /* 0x000fe20003f64070 */
[----:B0-----:R-:W-:Y:S02]  /*f400*/  IMAD.MOV.U32 R5, RZ, RZ, R11 ;  /* 0x000000ffff057224 */ /* 0x001fe400078e000b */
[----:B------:R-:W-:Y:S01]  /*f410*/  IMAD.MOV R16, RZ, RZ, -R16 ;  /* 0x000000ffff107224 */ /* 0x000fe200078e0a10 */
[----:B------:R-:W-:Y:S01]  /*f420*/  STL [R1+0x574], R6 ;  /* 0x0005740601007387 */ /* 0x000fe20000100800 */
[----:B------:R-:W-:Y:S02]  /*f430*/  VIADD R14, R28, 0xda ;  /* 0x000000da1c0e7836 */ /* 0x000fe40000000000 */
[----:B------:R-:W-:Y:S01]  /*f440*/  @!P4 IMAD.MOV R5, RZ, RZ, -R5 ;  /* 0x000000ffff05c224 */ /* 0x000fe200078e0a05 */
[----:B------:R-:W-:Y:S01]  /*f450*/  ISETP.GE.AND P4, PT, R8, RZ, PT ;  /* 0x000000ff0800720c */ /* 0x000fe20003f86270 */
[----:B------:R-:W-:Y:S01]  /*f460*/  IMAD R9, R2, R16, R9 ;  /* 0x0000001002097224 */ /* 0x000fe200078e0209 */
[----:B------:R-:W-:Y:S01]  /*f470*/  IABS R15, R14 ;  /* 0x0000000e000f7213 */ /* 0x000fe20000000000 */
[----:B------:R-:W-:Y:S01]  /*f480*/  VIADD R12, R28, 0xd9 ;  /* 0x000000d91c0c7836 */ /* 0x000fe20000000000 */
[----:B------:R0:W-:Y:S01]  /*f490*/  STL [R1+0x578], R5 ;  /* 0x0005780501007387 */ /* 0x0001e20000100800 */
[--C-:B------:R-:W-:Y:S01]  /*f4a0*/  @!P1 IMAD.IADD R7, R7, 0x1, -R2.reuse ;  /* 0x0000000107079824 */ /* 0x100fe200078e0a02 */
[----:B------:R-:W-:Y:S01]  /*f4b0*/  ISETP.GT.U32.AND P1, PT, R2, R9, PT ;  /* 0x000000090200720c */ /* 0x000fe20003f24070 */
[--C-:B------:R-:W-:Y:S01]  /*f4c0*/  @!P6 IMAD.IADD R10, R10, 0x1, -R2.reuse ;  /* 0x000000010a0ae824 */ /* 0x100fe200078e0a02 */
[----:B------:R-:W-:Y:S01]  /*f4d0*/  IABS R17, R12 ;  /* 0x0000000c00117213 */ /* 0x000fe20000000000 */
[----:B------:R-:W-:Y:S01]  /*f4e0*/  @!P3 IMAD.IADD R13, R13, 0x1, -R2 ;  /* 0x000000010d0db824 */ /* 0x000fe200078e0a02 */
[----:B------:R-:W-:Y:S01]  /*f4f0*/  ISETP.GE.AND P6, PT, R0, RZ, PT ;  /* 0x000000ff0000720c */ /* 0x000fe20003fc6270 */
[----:B------:R-:W-:Y:S01]  /*f500*/  IMAD.HI.U32 R0, R3, R15, RZ ;  /* 0x0000000f03007227 */ /* 0x000fe200078e00ff */
[----:B------:R-:W-:-:S03]  /*f510*/  ISETP.GT.U32.AND P3, PT, R2, R10, PT ;  /* 0x0000000a0200720c */ /* 0x000fc60003f64070 */
[----:B0-----:R-:W-:Y:S02]  /*f520*/  IMAD.MOV.U32 R5, RZ, RZ, R7 ;  /* 0x000000ffff057224 */ /* 0x001fe400078e0007 */
[----:B------:R-:W-:Y:S02]  /*f530*/  IMAD.MOV R0, RZ, RZ, -R0 ;  /* 0x000000ffff007224 */ /* 0x000fe400078e0a00 */
[----:B------:R-:W-:Y:S01]  /*f540*/  @!P2 IMAD.MOV R5, RZ, RZ, -R5 ;  /* 0x000000ffff05a224 */ /* 0x000fe200078e0a05 */
[----:B------:R-:W-:Y:S01]  /*f550*/  ISETP.GT.U32.AND P2, PT, R2, R13, PT ;  /* 0x0000000d0200720c */ /* 0x000fe20003f44070 */
[----:B------:R-:W-:-:S03]  /*f560*/  IMAD.HI.U32 R7, R3, R17, RZ ;  /* 0x0000001103077227 */ /* 0x000fc600078e00ff */
[----:B------:R0:W-:Y:S01]  /*f570*/  STL [R1+0x57c], R5 ;  /* 0x00057c0501007387 */ /* 0x0001e20000100800 */
[----:B------:R-:W-:Y:S02]  /*f580*/  IMAD R15, R2, R0, R15 ;  /* 0x00000000020f7224 */ /* 0x000fe400078e020f */
[----:B------:R-:W-:Y:S02]  /*f590*/  IMAD.MOV R7, RZ, RZ, -R7 ;  /* 0x000000ffff077224 */ /* 0x000fe400078e0a07 */
[--C-:B------:R-:W-:Y:S02]  /*f5a0*/  @!P1 IMAD.IADD R9, R9, 0x1, -R2.reuse ;  /* 0x0000000109099824 */ /* 0x100fe400078e0a02 */
[--C-:B------:R-:W-:Y:S01]  /*f5b0*/  @!P3 IMAD.IADD R10, R10, 0x1, -R2.reuse ;  /* 0x000000010a0ab824 */ /* 0x100fe200078e0a02 */
[C---:B------:R-:W-:Y:S01]  /*f5c0*/  ISETP.GT.U32.AND P3, PT, R2.reuse, R15, PT ;  /* 0x0000000f0200720c */ /* 0x040fe20003f64070 */
[C---:B------:R-:W-:Y:S01]  /*f5d0*/  IMAD R17, R2.reuse, R7, R17 ;  /* 0x0000000702117224 */ /* 0x040fe200078e0211 */
[----:B------:R-:W-:Y:S01]  /*f5e0*/  ISETP.GT.U32.AND P1, PT, R2, R9, PT ;  /* 0x000000090200720c */ /* 0x000fe20003f24070 */
[----:B------:R-:W-:-:S02]  /*f5f0*/  @!P2 IMAD.IADD R13, R13, 0x1, -R2 ;  /* 0x000000010d0da824 */ /* 0x000fc400078e0a02 */
[----:B------:R-:W-:Y:S01]  /*f600*/  VIADD R8, R28, 0xd8 ;  /* 0x000000d81c087836 */ /* 0x000fe20000000000 */
[----:B------:R-:W-:Y:S01]  /*f610*/  ISETP.GT.U32.AND P2, PT, R2, R17, PT ;  /* 0x000000110200720c */ /* 0x000fe20003f44070 */
[C---:B------:R-:W-:Y:S02]  /*f620*/  VIADD R0, R28.reuse, 0xd7 ;  /* 0x000000d71c007836 */ /* 0x040fe40000000000 */
[----:B------:R-:W-:Y:S01]  /*f630*/  VIADD R7, R28, 0xd6 ;  /* 0x000000d61c077836 */ /* 0x000fe20000000000 */
[----:B------:R-:W-:Y:S01]  /*f640*/  IABS R18, R8 ;  /* 0x0000000800127213 */ /* 0x000fe20000000000 */
[----:B0-----:R-:W-:Y:S01]  /*f650*/  IMAD.MOV.U32 R5, RZ, RZ, R10 ;  /* 0x000000ffff057224 */ /* 0x001fe200078e000a */
[----:B------:R-:W-:Y:S01]  /*f660*/  IABS R11, R0 ;  /* 0x00000000000b7213 */ /* 0x000fe20000000000 */
[----:B------:R-:W-:Y:S01]  /*f670*/  @!P3 IMAD.IADD R15, R15, 0x1, -R2 ;  /* 0x000000010f0fb824 */ /* 0x000fe200078e0a02 */
[----:B------:R-:W-:Y:S01]  /*f680*/  IABS R16, R7 ;  /* 0x0000000700107213 */ /* 0x000fe20000000000 */
[----:B------:R-:W-:Y:S01]  /*f690*/  IMAD.HI.U32 R19, R3, R18, RZ ;  /* 0x0000001203137227 */ /* 0x000fe200078e00ff */
[----:B------:R-:W-:-:S03]  /*f6a0*/  ISETP.GE.AND P3, PT, R12, RZ, PT ;  /* 0x000000ff0c00720c */ /* 0x000fc60003f66270 */
[--C-:B------:R-:W-:Y:S01]  /*f6b0*/  @!P1 IMAD.IADD R9, R9, 0x1, -R2.reuse ;  /* 0x0000000109099824 */ /* 0x100fe200078e0a02 */
[----:B------:R-:W-:Y:S01]  /*f6c0*/  ISETP.GE.AND P1, PT, R14, RZ, PT ;  /* 0x000000ff0e00720c */ /* 0x000fe20003f26270 */
[----:B------:R-:W-:Y:S01]  /*f6d0*/  @!P2 IMAD.IADD R17, R17, 0x1, -R2 ;  /* 0x000000011111a824 */ /* 0x000fe200078e0a02 */
[----:B------:R-:W-:Y:S01]  /*f6e0*/  ISETP.GT.U32.AND P2, PT, R2, R15, PT ;  /* 0x0000000f0200720c */ /* 0x000fe20003f44070 */
[----:B------:R-:W-:Y:S02]  /*f6f0*/  IMAD.MOV R19, RZ, RZ, -R19 ;  /* 0x000000ffff137224 */ /* 0x000fe400078e0a13 */
[----:B------:R-:W-:-:S04]  /*f700*/  IMAD.HI.U32 R14, R3, R11, RZ ;  /* 0x0000000b030e7227 */ /* 0x000fc800078e00ff */
[----:B------:R-:W-:Y:S02]  /*f710*/  IMAD.MOV.U32 R10, RZ, RZ, R16 ;  /* 0x000000ffff0a7224 */ /* 0x000fe400078e0010 */
[C---:B------:R-:W-:Y:S02]  /*f720*/  IMAD R12, R2.reuse, R19, R18 ;  /* 0x00000013020c7224 */ /* 0x040fe400078e0212 */
[----:B------:R-:W-:Y:S02]  /*f730*/  IMAD.MOV R16, RZ, RZ, -R14 ;  /* 0x000000ffff107224 */ /* 0x000fe400078e0a0e */
[----:B------:R-:W-:Y:S02]  /*f740*/  IMAD.MOV.U32 R6, RZ, RZ, R13 ;  /* 0x000000ffff067224 */ /* 0x000fe400078e000d */
[----:B------:R-:W-:Y:S01]  /*f750*/  @!P5 IMAD.MOV R5, RZ, RZ, -R5 ;  /* 0x000000ffff05d224 */ /* 0x000fe200078e0a05 */
[C---:B------:R-:W-:Y:S01]  /*f760*/  ISETP.GT.U32.AND P5, PT, R2.reuse, R17, PT ;  /* 0x000000110200720c */ /* 0x040fe20003fa4070 */
[----:B------:R-:W-:-:S02]  /*f770*/  IMAD R11, R2, R16, R11 ;  /* 0x00000010020b7224 */ /* 0x000fc400078e020b */
[----:B------:R-:W-:Y:S01]  /*f780*/  @!P4 IMAD.MOV R6, RZ, RZ, -R6 ;  /* 0x000000ffff06c224 */ /* 0x000fe200078e0a06 */
[C---:B------:R-:W-:Y:S01]  /*f790*/  ISETP.GT.U32.AND P4, PT, R2.reuse, R12, PT ;  /* 0x0000000c0200720c */ /* 0x040fe20003f84070 */
[----:B------:R-:W-:Y:S01]  /*f7a0*/  IMAD.HI.U32 R14, R3, R10, RZ ;  /* 0x0000000a030e7227 */ /* 0x000fe200078e00ff */
[----:B------:R0:W-:Y:S03]  /*f7b0*/  STL [R1+0x570], R5 ;  /* 0x0005700501007387 */ /* 0x0001e60000100800 */
[----:B------:R-:W-:Y:S01]  /*f7c0*/  @!P2 IMAD.IADD R15, R15, 0x1, -R2 ;  /* 0x000000010f0fa824 */ /* 0x000fe200078e0a02 */
[----:B------:R-:W-:Y:S01]  /*f7d0*/  ISETP.GT.U32.AND P2, PT, R2, R11, PT ;  /* 0x0000000b0200720c */ /* 0x000fe20003f44070 */
[----:B------:R-:W-:Y:S01]  /*f7e0*/  IMAD.MOV R14, RZ, RZ, -R14 ;  /* 0x000000ffff0e7224 */ /* 0x000fe200078e0a0e */
[----:B------:R1:W-:Y:S01]  /*f7f0*/  STL [R1+0x554], R6 ;  /* 0x0005540601007387 */ /* 0x0003e20000100800 */
[----:B------:R-:W-:-:S02]  /*f800*/  @!P5 IMAD.IADD R17, R17, 0x1, -R2 ;  /* 0x000000011111d824 */ /* 0x000fc400078e0a02 */
[----:B------:R-:W-:Y:S02]  /*f810*/  IMAD R10, R2, R14, R10 ;  /* 0x0000000e020a7224 */ /* 0x000fe400078e020a */
[--C-:B------:R-:W-:Y:S01]  /*f820*/  @!P4 IMAD.IADD R12, R12, 0x1, -R2.reuse ;  /* 0x000000010c0cc824 */ /* 0x100fe200078e0a02 */
[----:B------:R-:W-:Y:S01]  /*f830*/  ISETP.GE.AND P4, PT, R0, RZ, PT ;  /* 0x000000ff0000720c */ /* 0x000fe20003f86270 */
[----:B0-----:R-:W-:Y:S01]  /*f840*/  IMAD.MOV.U32 R5, RZ, RZ, R9 ;  /* 0x000000ffff057224 */ /* 0x001fe200078e0009 */
[----:B------:R-:W-:Y:S01]  /*f850*/  ISETP.GT.U32.AND P5, PT, R2, R10, PT ;  /* 0x0000000a0200720c */ /* 0x000fe20003fa4070 */
[----:B------:R-:W-:Y:S02]  /*f860*/  VIADD R9, R28, 0xd5 ;  /* 0x000000d51c097836 */ /* 0x000fe40000000000 */
[----:B------:R-:W-:Y:S01]  /*f870*/  @!P2 IMAD.IADD R11, R11, 0x1, -R2 ;  /* 0x000000010b0ba824 */ /* 0x000fe200078e0a02 */
[----:B------:R-:W-:Y:S01]  /*f880*/  ISETP.GT.U32.AND P2, PT, R2, R12, PT ;  /* 0x0000000c0200720c */ /* 0x000fe20003f44070 */
[----:B------:R-:W-:Y:S01]  /*f890*/  VIADD R13, R28, 0xd3 ;  /* 0x000000d31c0d7836 */ /* 0x000fe20000000000 */
[----:B------:R-:W-:Y:S01]  /*f8a0*/  IABS R14, R9 ;  /* 0x00000009000e7213 */ /* 0x000fe20000000000 */
[----:B-1----:R-:W-:-:S02]  /*f8b0*/  IMAD.MOV.U32 R6, RZ, RZ, R15 ;  /* 0x000000ffff067224 */ /* 0x002fc400078e000f */
[----:B------:R-:W-:Y:S01]  /*f8c0*/  @!P6 IMAD.MOV R5, RZ, RZ, -R5 ;  /* 0x000000ffff05e224 */ /* 0x000fe200078e0a05 */
[----:B------:R-:W-:Y:S01]  /*f8d0*/  IABS R16, R13 ;  /* 0x0000000d00107213 */ /* 0x000fe20000000000 */
[----:B------:R-:W-:Y:S01]  /*f8e0*/  @!P1 IMAD.MOV R6, RZ, RZ, -R6 ;  /* 0x000000ffff069224 */ /* 0x000fe200078e0a06 */
[----:B------:R-:W-:Y:S01]  /*f8f0*/  ISETP.GT.U32.AND P1, PT, R2, R11, PT ;  /* 0x0000000b0200720c */ /* 0x000fe20003f24070 */
[----:B------:R-:W-:Y:S01]  /*f900*/  IMAD.HI.U32 R0, R3, R14, RZ ;  /* 0x0000000e03007227 */ /* 0x000fe200078e00ff */
[----:B------:R0:W-:Y:S01]  /*f910*/  STL [R1+0x560], R5 ;  /* 0x0005600501007387 */ /* 0x0001e20000100800 */
[----:B------:R-:W-:Y:S02]  /*f920*/  ISETP.GE.AND P6, PT, R8, RZ, PT ;  /* 0x000000ff0800720c */ /* 0x000fe40003fc6270 */
[----:B------:R-:W-:Y:S01]  /*f930*/  @!P5 IMAD.IADD R10, R10, 0x1, -R2 ;  /* 0x000000010a0ad824 */ /* 0x000fe200078e0a02 */
[----:B------:R-:W-:Y:S01]  /*f940*/  ISETP.GE.AND P5, PT, R7, RZ, PT ;  /* 0x000000ff0700720c */ /* 0x000fe20003fa6270 */
[----:B------:R-:W-:Y:S01]  /*f950*/  IMAD.MOV.U32 R7, RZ, RZ, R16 ;  /* 0x000000ffff077224 */ /* 0x000fe200078e0010 */
[----:B------:R1:W-:Y:S01]  /*f960*/  STL [R1+0x55c], R6 ;  /* 0x00055c0601007387 */ /* 0x0003e20000100800 */
[----:B------:R-:W-:-:S02]  /*f970*/  VIADD R20, R28, 0xd4 ;  /* 0x000000d41c147836 */ /* 0x000fc40000000000 */
[----:B------:R-:W-:Y:S02]  /*f980*/  IMAD.MOV R16, RZ, RZ, -R0 ;  /* 0x000000ffff107224 */ /* 0x000fe400078e0a00 */
[----:B------:R-:W-:Y:S01]  /*f990*/  @!P2 IMAD.IADD R12, R12, 0x1, -R2 ;  /* 0x000000010c0ca824 */ /* 0x000fe200078e0a02 */
[----:B------:R-:W-:Y:S01]  /*f9a0*/  ISETP.GE.AND P2, PT, R9, RZ, PT ;  /* 0x000000ff0900720c */ /* 0x000fe20003f46270 */
[----:B0-----:R-:W-:Y:S01]  /*f9b0*/  IMAD.MOV.U32 R5, RZ, RZ, R17 ;  /* 0x000000ffff057224 */ /* 0x001fe200078e0011 */
[----:B------:R-:W-:Y:S01]  /*f9c0*/  IABS R8, R20 ;  /* 0x0000001400087213 */ /* 0x000fe20000000000 */
[C---:B------:R-:W-:Y:S02]  /*f9d0*/  IMAD R9, R2.reuse, R16, R14 ;  /* 0x0000001002097224 */ /* 0x040fe400078e020e */
[----:B------:R-:W-:Y:S01]  /*f9e0*/  @!P3 IMAD.MOV R5, RZ, RZ, -R5 ;  /* 0x000000ffff05b224 */ /* 0x000fe200078e0a05 */
[C---:B------:R-:W-:Y:S01]  /*f9f0*/  ISETP.GT.U32.AND P3, PT, R2.reuse, R10, PT ;  /* 0x0000000a0200720c */ /* 0x040fe20003f64070 */
[----:B------:R-:W-:Y:S01]  /*fa00*/  @!P1 IMAD.IADD R11, R11, 0x1, -R2 ;  /* 0x000000010b0b9824 */ /* 0x000fe200078e0a02 */
[----:B------:R-:W-:Y:S01]  /*fa10*/  ISETP.GT.U32.AND P1, PT, R2, R9, PT ;  /* 0x000000090200720c */ /* 0x000fe20003f24070 */
[C---:B------:R-:W-:Y:S01]  /*fa20*/  IMAD.HI.U32 R15, R3.reuse, R8, RZ ;  /* 0x00000008030f7227 */ /* 0x040fe200078e00ff */
[----:B------:R0:W-:Y:S03]  /*fa30*/  STL [R1+0x558], R5 ;  /* 0x0005580501007387 */ /* 0x0001e60000100800 */
[----:B------:R-:W-:-:S04]  /*fa40*/  IMAD.HI.U32 R16, R3, R7, RZ ;  /* 0x0000000703107227 */ /* 0x000fc800078e00ff */
[----:B------:R-:W-:Y:S02]  /*fa50*/  IMAD.MOV R0, RZ, RZ, -R15 ;  /* 0x000000ffff007224 */ /* 0x000fe400078e0a0f */
[----:B------:R-:W-:Y:S02]  /*fa60*/  IMAD.MOV R16, RZ, RZ, -R16 ;  /* 0x000000ffff107224 */ /* 0x000fe400078e0a10 */
[C---:B------:R-:W-:Y:S02]  /*fa70*/  IMAD R8, R2.reuse, R0, R8 ;  /* 0x0000000002087224 */ /* 0x040fe400078e0208 */
[----:B------:R-:W-:Y:S02]  /*fa80*/  IMAD R7, R2, R16, R7 ;  /* 0x0000001002077224 */ /* 0x000fe400078e0207 */
[--C-:B------:R-:W-:Y:S01]  /*fa90*/  @!P3 IMAD.IADD R10, R10, 0x1, -R2.reuse ;  /* 0x000000010a0ab824 */ /* 0x100fe200078e0a02 */
[C---:B------:R-:W-:Y:S01]  /*faa0*/  ISETP.GT.U32.AND P3, PT, R2.reuse, R8, PT ;  /* 0x000000080200720c */ /* 0x040fe20003f64070 */
[----:B------:R-:W-:Y:S01]  /*fab0*/  @!P1 IMAD.IADD R9, R9, 0x1, -R2 ;  /* 0x0000000109099824 */ /* 0x000fe200078e0a02 */
[----:B------:R-:W-:Y:S01]  /*fac0*/  ISETP.GT.U32.AND P1, PT, R2, R7, PT ;  /* 0x000000070200720c */ /* 0x000fe20003f24070 */
[----:B------:R-:W-:-:S02]  /*fad0*/  VIADD R14, R28, 0xd2 ;  /* 0x000000d21c0e7836 */ /* 0x000fc40000000000 */
[----:B------:R-:W-:Y:S02]  /*fae0*/  VIADD R15, R28, 0xd1 ;  /* 0x000000d11c0f7836 */ /* 0x000fe40000000000 */
[----:B-1----:R-:W-:Y:S01]  /*faf0*/  IMAD.MOV.U32 R6, RZ, RZ, R12 ;  /* 0x000000ffff067224 */ /* 0x002fe200078e000c */
[----:B------:R-:W-:Y:S01]  /*fb00*/  IABS R0, R14 ;  /* 0x0000000e00007213 */ /* 0x000fe20000000000 */
[----:B0-----:R-:W-:Y:S01]  /*fb10*/  IMAD.MOV.U32 R5, RZ, RZ, R11 ;  /* 0x000000ffff057224 */ /* 0x001fe200078e000b */
[----:B------:R-:W-:Y:S01]  /*fb20*/  IABS R18, R15 ;  /* 0x0000000f00127213 */ /* 0x000fe20000000000 */
[----:B------:R-:W-:Y:S02]  /*fb30*/  @!P6 IMAD.MOV R6, RZ, RZ, -R6 ;  /* 0x000000ffff06e224 */ /* 0x000fe400078e0a06 */
[----:B------:R-:W-:-:S03]  /*fb40*/  IMAD.HI.U32 R21, R3, R0, RZ ;  /* 0x0000000003157227 */ /* 0x000fc600078e00ff */
[----:B------:R-:W-:Y:S01]  /*fb50*/  STL [R1+0x550], R6 ;  /* 0x0005500601007387 */ /* 0x000fe20000100800 */
[--C-:B------:R-:W-:Y:S01]  /*fb60*/  @!P3 IMAD.IADD R8, R8, 0x1, -R2.reuse ;  /* 0x000000010808b824 */ /* 0x100fe200078e0a02 */
[----:B------:R-:W-:Y:S01]  /*fb70*/  ISETP.GE.AND P3, PT, R20, RZ, PT ;  /* 0x000000ff1400720c */ /* 0x000fe20003f66270 */
[----:B------:R-:W-:Y:S01]  /*fb80*/  @!P1 IMAD.IADD R7, R7, 0x1, -R2 ;  /* 0x0000000107079824 */ /* 0x000fe200078e0a02 */
[C---:B------:R-:W-:Y:S01]  /*fb90*/  ISETP.GT.U32.AND P1, PT, R2.reuse, R9, PT ;  /* 0x000000090200720c */ /* 0x040fe20003f24070 */
[----:B------:R-:W-:Y:S01]  /*fba0*/  @!P4 IMAD.MOV R5, RZ, RZ, -R5 ;  /* 0x000000ffff05c224 */ /* 0x000fe200078e0a05 */
[C---:B------:R-:W-:Y:S01]  /*fbb0*/  ISETP.GT.U32.AND P6, PT, R2.reuse, R8, PT ;  /* 0x000000080200720c */ /* 0x040fe20003fc4070 */
[----:B------:R-:W-:Y:S01]  /*fbc0*/  IMAD.MOV R21, RZ, RZ, -R21 ;  /* 0x000000ffff157224 */ /* 0x000fe200078e0a15 */
[----:B------:R-:W-:Y:S01]  /*fbd0*/  ISETP.GT.U32.AND P4, PT, R2, R7, PT ;  /* 0x000000070200720c */ /* 0x000fe20003f84070 */
[----:B------:R-:W-:Y:S01]  /*fbe0*/  IMAD.HI.U32 R20, R3, R18, RZ ;  /* 0x0000001203147227 */ /* 0x000fe200078e00ff */
[----:B------:R0:W-:Y:S03]  /*fbf0*/  STL [R1+0x538], R5 ;  /* 0x0005380501007387 */ /* 0x0001e60000100800 */
[----:B------:R-:W-:-:S02]  /*fc00*/  VIADD R16, R28, 0xd0 ;  /* 0x000000d01c107836 */ /* 0x000fc40000000000 */
[----:B------:R-:W-:Y:S02]  /*fc10*/  IMAD R0, R2, R21, R0 ;  /* 0x0000001502007224 */ /* 0x000fe400078e0200 */
[----:B------:R-:W-:Y:S01]  /*fc20*/  IMAD.MOV R20, RZ, RZ, -R20 ;  /* 0x000000ffff147224 */ /* 0x000fe200078e0a14 */
[----:B------:R-:W-:Y:S01]  /*fc30*/  IABS R19, R16 ;  /* 0x0000001000137213 */ /* 0x000fe20000000000 */
[----:B------:R-:W-:Y:S02]  /*fc40*/  VIADD R17, R28, 0xcf ;  /* 0x000000cf1c117836 */ /* 0x000fe40000000000 */
[----:B0-----:R-:W-:Y:S02]  /*fc50*/  IMAD.MOV.U32 R5, RZ, RZ, R10 ;  /* 0x000000ffff057224 */ /* 0x001fe400078e000a */
[C---:B------:R-:W-:Y:S01]  /*fc60*/  IMAD R18, R2.reuse, R20, R18 ;  /* 0x0000001402127224 */ /* 0x040fe200078e0212 */
[----:B------:R-:W-:Y:S01]  /*fc70*/  IABS R21, R17 ;  /* 0x0000001100157213 */ /* 0x000fe20000000000 */
        /* <DEDUP_REMOVED lines=8> */
[----:B------:R-:W-:Y:S02]  /*fd00*/  @!P6 IMAD.IADD R8, R8, 0x1, -R2 ;  /* 0x000000010808e824 */ /* 0x000fe400078e0a02 */
[----:B------:R-:W-:Y:S02]  /*fd10*/  IMAD.MOV R10, RZ, RZ, -R10 ;  /* 0x000000ffff0a7224 */ /* 0x000fe400078e0a0a */
[----:B------:R-:W-:Y:S02]  /*fd20*/  IMAD R19, R2, R22, R19 ;  /* 0x0000001602137224 */ /* 0x000fe400078e0213 */
[----:B------:R-:W-:Y:S01]  /*fd30*/  @!P5 IMAD.IADD R0, R0, 0x1, -R2 ;  /* 0x000000010000d824 */ /* 0x000fe200078e0a02 */
[----:B------:R-:W-:Y:S01]  /*fd40*/  ISETP.GE.AND P5, PT, R14, RZ, PT ;  /* 0x000000ff0e00720c */ /* 0x000fe20003fa6270 */
[C---:B------:R-:W-:Y:S01]  /*fd50*/  IMAD R10, R2.reuse, R10, R21 ;  /* 0x0000000a020a7224 */ /* 0x040fe200078e0215 */
[----:B------:R-:W-:Y:S01]  /*fd60*/  ISETP.GT.U32.AND P6, PT, R2, R19, PT ;  /* 0x000000130200720c */ /* 0x000fe20003fc4070 */
[----:B------:R-:W-:-:S02]  /*fd70*/  IMAD.MOV.U32 R6, RZ, RZ, R8 ;  /* 0x000000ffff067224 */ /* 0x000fc400078e0008 */
[----:B0-----:R-:W-:Y:S02]  /*fd80*/  IMAD.MOV.U32 R5, RZ, RZ, R9 ;  /* 0x000000ffff057224 */ /* 0x001fe400078e0009 */
[----:B------:R-:W-:Y:S02]  /*fd90*/  VIADD R12, R28, 0xce ;  /* 0x000000ce1c0c7836 */ /* 0x000fe40000000000 */
[----:B------:R-:W-:Y:S01]  /*fda0*/  @!P1 IMAD.IADD R18, R18, 0x1, -R2 ;  /* 0x0000000112129824 */ /* 0x000fe200078e0a02 */
[C---:B------:R-:W-:Y:S01]  /*fdb0*/  ISETP.GT.U32.AND P1, PT, R2.reuse, R0, PT ;  /* 0x000000000200720c */ /* 0x040fe20003f24070 */
[----:B------:R-:W-:Y:S01]  /*fdc0*/  @!P3 IMAD.MOV R6, RZ, RZ, -R6 ;  /* 0x000000ffff06b224 */ /* 0x000fe200078e0a06 */
[----:B------:R-:W-:Y:S01]  /*fdd0*/  ISETP.GT.U32.AND P3, PT, R2, R10, PT ;  /* 0x0000000a0200720c */ /* 0x000fe20003f64070 */
[----:B------:R-:W-:Y:S01]  /*fde0*/  @!P4 IMAD.IADD R7, R7, 0x1, -R2 ;  /* 0x000000010707c824 */ /* 0x000fe200078e0a02 */
[----:B------:R-:W-:Y:S01]  /*fdf0*/  ISETP.GE.AND P4, PT, R13, RZ, PT ;  /* 0x000000ff0d00720c */ /* 0x000fe20003f86270 */
[----:B------:R-:W-:Y:S01]  /*fe00*/  @!P2 IMAD.MOV R5, RZ, RZ, -R5 ;  /* 0x000000ffff05a224 */ /* 0x000fe200078e0a05 */
[----:B------:R-:W-:Y:S01]  /*fe10*/  IABS R13, R12 ;  /* 0x0000000c000d7213 */ /* 0x000fe20000000000 */
[----:B------:R-:W-:-:S02]  /*fe20*/  VIADD R11, R28, 0xcd ;  /* 0x000000cd1c0b7836 */ /* 0x000fc40000000000 */
[--C-:B------:R-:W-:Y:S01]  /*fe30*/  @!P6 IMAD.IADD R19, R19, 0x1, -R2.reuse ;  /* 0x000000011313e824 */ /* 0x100fe200078e0a02 */
[----:B------:R0:W-:Y:S01]  /*fe40*/  STL [R1+0x52c], R5 ;  /* 0x00052c0501007387 */ /* 0x0001e20000100800 */
[----:B------:R-:W-:Y:S01]  /*fe50*/  ISETP.GT.U32.AND P6, PT, R2, R18, PT ;  /* 0x000000120200720c */ /* 0x000fe20003fc4070 */
[----:B------:R-:W-:Y:S01]  /*fe60*/  VIADD R9, R28, 0xcb ;  /* 0x000000cb1c097836 */ /* 0x000fe20000000000 */
[----:B------:R-:W-:Y:S01]  /*fe70*/  IABS R14, R11 ;  /* 0x0000000b000e7213 */ /* 0x000fe20000000000 */
[--C-:B------:R-:W-:Y:S01]  /*fe80*/  @!P1 IMAD.IADD R0, R0, 0x1, -R2.reuse ;  /* 0x0000000100009824 */ /* 0x100fe200078e0a02 */
[----:B------:R-:W-:Y:S01]  /*fe90*/  ISETP.GT.U32.AND P2, PT, R2, R19, PT ;  /* 0x000000130200720c */ /* 0x000fe20003f44070 */
[----:B------:R-:W-:Y:S01]  /*fea0*/  @!P3 IMAD.IADD R10, R10, 0x1, -R2 ;  /* 0x000000010a0ab824 */ /* 0x000fe200078e0a02 */
[----:B------:R-:W-:Y:S01]  /*feb0*/  ISETP.GE.AND P1, PT, R16, RZ, PT ;  /* 0x000000ff1000720c */ /* 0x000fe20003f26270 */
[----:B------:R-:W-:Y:S01]  /*fec0*/  IMAD.MOV.U32 R8, RZ, RZ, R0 ;  /* 0x000000ffff087224 */ /* 0x000fe200078e0000 */
[----:B------:R1:W-:Y:S01]  /*fed0*/  STL [R1+0x528], R6 ;  /* 0x0005280601007387 */ /* 0x0003e20000100800 */
[----:B0-----:R-:W-:Y:S01]  /*fee0*/  IMAD.MOV.U32 R5, RZ, RZ, R7 ;  /* 0x000000ffff057224 */ /* 0x001fe200078e0007 */
[----:B------:R-:W-:Y:S01]  /*fef0*/  ISETP.GT.U32.AND P3, PT, R2, R10, PT ;  /* 0x0000000a0200720c */ /* 0x000fe20003f64070 */
[----:B------:R-:W-:-:S04]  /*ff00*/  IMAD.HI.U32 R7, R3, R13, RZ ;  /* 0x0000000d03077227 */ /* 0x000fc800078e00ff */
[----:B------:R-:W-:Y:S02]  /*ff10*/  IMAD.MOV R7, RZ, RZ, -R7 ;  /* 0x000000ffff077224 */ /* 0x000fe400078e0a07 */
[----:B------:R-:W-:-:S04]  /*ff20*/  IMAD.HI.U32 R16, R3, R14, RZ ;  /* 0x0000000e03107227 */ /* 0x000fc800078e00ff */
[C---:B------:R-:W-:Y:S02]  /*ff30*/  IMAD R13, R2.reuse, R7, R13 ;  /* 0x00000007020d7224 */ /* 0x040fe400078e020d */
[----:B------:R-:W-:Y:S02]  /*ff40*/  @!P5 IMAD.MOV R8, RZ, RZ, -R8 ;  /* 0x000000ffff08d224 */ /* 0x000fe400078e0a08 */
[----:B------:R-:W-:Y:S01]  /*ff50*/  @!P4 IMAD.MOV R5, RZ, RZ, -R5 ;  /* 0x000000ffff05c224 */ /* 0x000fe200078e0a05 */
[----:B------:R-:W-:Y:S01]  /*ff60*/  ISETP.GT.U32.AND P5, PT, R2, R13, PT ;  /* 0x0000000d0200720c */ /* 0x000fe20003fa4070 */
[----:B------:R-:W-:Y:S01]  /*ff70*/  IMAD.MOV R16, RZ, RZ, -R16 ;  /* 0x000000ffff107224 */ /* 0x000fe200078e0a10 */
[----:B------:R-:W-:Y:S01]  /*ff80*/  ISETP.GE.AND P4, PT, R15, RZ, PT ;  /* 0x000000ff0f00720c */ /* 0x000fe20003f86270 */
[----:B------:R-:W-:Y:S01]  /*ff90*/  @!P6 IMAD.IADD R18, R18, 0x1, -R2 ;  /* 0x000000011212e824 */ /* 0x000fe200078e0a02 */
[----:B------:R0:W-:Y:S01]  /*ffa0*/  STL [R1+0x524], R5 ;  /* 0x0005240501007387 */ /* 0x0001e20000100800 */
[----:B------:R-:W-:Y:S01]  /*ffb0*/  IMAD R16, R2, R16, R14 ;  /* 0x0000001002107224 */ /* 0x000fe200078e020e */
[----:B------:R-:W-:Y:S01]  /*ffc0*/  ISETP.GE.AND P6, PT, R17, RZ, PT ;  /* 0x000000ff1100720c */ /* 0x000fe20003fc6270 */
[----:B------:R-:W-:Y:S01]  /*ffd0*/  @!P2 IMAD.IADD R19, R19, 0x1, -R2 ;  /* 0x000000011313a824 */ /* 0x000fe200078e0a02 */
[----:B------:R2:W-:Y:S01]  /*ffe0*/  STL [R1+0x484], R8 ;  /* 0x0004840801007387 */ /* 0x0005e20000100800 */
[----:B------:R-:W-:Y:S01]  /*fff0*/  VIADD R7, R28, 0xcc ;  /* 0x000000cc1c077836 */ /* 0x000fe20000000000 */
[----:B------:R-:W-:Y:S01]  /*10000*/  ISETP.GE.AND P2, PT, R12, RZ, PT ;  /* 0x000000ff0c00720c */ /* 0x000fe20003f46270 */
[----:B-1----:R-:W-:-:S02]  /*10010*/  IMAD.MOV.U32 R6, RZ, RZ, R18 ;  /* 0x000000ffff067224 */ /* 0x002fc400078e0012 */
[--C-:B------:R-:W-:Y:S01]  /*10020*/  @!P3 IMAD.IADD R10, R10, 0x1, -R2.reuse ;  /* 0x000000010a0ab824 */ /* 0x100fe200078e0a02 */
[C---:B------:R-:W-:Y:S01]  /*10030*/  ISETP.GT.U32.AND P3, PT, R2.reuse, R16, PT ;  /* 0x000000100200720c */ /* 0x040fe20003f64070 */
[----:B0-----:R-:W-:Y:S01]  /*10040*/  IMAD.MOV.U32 R5, RZ, RZ, R19 ;  /* 0x000000ffff057224 */ /* 0x001fe200078e0013 */
[----:B------:R-:W-:Y:S01]  /*10050*/  IABS R15, R7 ;  /* 0x00000007000f7213 */ /* 0x000fe20000000000 */
[----:B------:R-:W-:Y:S02]  /*10060*/  @!P5 IMAD.IADD R13, R13, 0x1, -R2 ;  /* 0x000000010d0dd824 */ /* 0x000fe400078e0a02 */
[----:B------:R-:W-:Y:S01]  /*10070*/  @!P4 IMAD.MOV R6, RZ, RZ, -R6 ;  /* 0x000000ffff06c224 */ /* 0x000fe200078e0a06 */
[----:B------:R-:W-:Y:S01]  /*10080*/  ISETP.GE.AND P4, PT, R11, RZ, PT ;  /* 0x000000ff0b00720c */ /* 0x000fe20003f86270 */
[----:B------:R-:W-:Y:S01]  /*10090*/  @!P1 IMAD.MOV R5, RZ, RZ, -R5 ;  /* 0x000000ffff059224 */ /* 0x000fe200078e0a05 */
[----:B------:R-:W-:Y:S01]  /*100a0*/  ISETP.GT.U32.AND P5, PT, R2, R13, PT ;  /* 0x0000000d0200720c */ /* 0x000fe20003fa4070 */
[----:B------:R-:W-:Y:S01]  /*100b0*/  IMAD.HI.U32 R0, R3, R15, RZ ;  /* 0x0000000f03007227 */ /* 0x000fe200078e00ff */
[----:B------:R-:W-:Y:S01]  /*100c0*/  STL [R1+0x4a8], R6 ;  /* 0x0004a80601007387 */ /* 0x000fe20000100800 */
[----:B------:R-:W-:-:S02]  /*100d0*/  ISETP.GE.AND P1, PT, R7, RZ, PT ;  /* 0x000000ff0700720c */ /* 0x000fc40003f26270 */
[--C-:B------:R-:W-:Y:S01]  /*100e0*/  @!P3 IMAD.IADD R16, R16, 0x1, -R2.reuse ;  /* 0x000000011010b824 */ /* 0x100fe200078e0a02 */
[----:B------:R0:W-:Y:S01]  /*100f0*/  STL [R1+0x4d0], R5 ;  /* 0x0004d00501007387 */ /* 0x0001e20000100800 */
[----:B------:R-:W-:Y:S01]  /*10100*/  IABS R7, R9 ;  /* 0x0000000900077213 */ /* 0x000fe20000000000 */
[----:B--2---:R-:W-:Y:S02]  /*10110*/  VIADD R8, R28, 0xca ;  /* 0x000000ca1c087836 */ /* 0x004fe40000000000 */
[----:B------:R-:W-:Y:S01]  /*10120*/  ISETP.GT.U32.AND P3, PT, R2, R16, PT ;  /* 0x000000100200720c */ /* 0x000fe20003f64070 */
[C---:B------:R-:W-:Y:S02]  /*10130*/  VIADD R14, R28.reuse, 0xc8 ;  /* 0x000000c81c0e7836 */ /* 0x040fe40000000000 */
[----:B------:R-:W-:Y:S01]  /*10140*/  @!P5 IMAD.IADD R13, R13, 0x1, -R2 ;  /* 0x000000010d0dd824 */ /* 0x000fe200078e0a02 */
[----:B------:R-:W-:Y:S01]  /*10150*/  IABS R12, R8 ;  /* 0x00000008000c7213 */ /* 0x000fe20000000000 */
[----:B------:R-:W-:Y:S01]  /*10160*/  VIADD R21, R28, 0xc0 ;  /* 0x000000c01c157836 */ /* 0x000fe20000000000 */
[----:B------:R-:W-:Y:S01]  /*10170*/  IABS R17, R14 ;  /* 0x0000000e00117213 */ /* 0x000fe20000000000 */
[----:B0-----:R-:W-:-:S02]  /*10180*/  IMAD.MOV.U32 R5, RZ, RZ, R10 ;  /* 0x000000ffff057224 */ /* 0x001fc400078e000a */
[----:B------:R-:W-:Y:S02]  /*10190*/  IMAD.MOV R10, RZ, RZ, -R0 ;  /* 0x000000ffff0a7224 */ /* 0x000fe400078e0a00 */
[----:B------:R-:W-:-:S04]  /*101a0*/  IMAD.HI.U32 R0, R3, R7, RZ ;  /* 0x0000000703007227 */ /* 0x000fc800078e00ff */
[C---:B------:R-:W-:Y:S02]  /*101b0*/  IMAD R15, R2.reuse, R10, R15 ;  /* 0x0000000a020f7224 */ /* 0x040fe400078e020f */
[----:B------:R-:W-:Y:S02]  /*101c0*/  IMAD.MOV R0, RZ, RZ, -R0 ;  /* 0x000000ffff007224 */ /* 0x000fe400078e0a00 */
[----:B------:R-:W-:Y:S01]  /*101d0*/  @!P6 IMAD.MOV R5, RZ, RZ, -R5 ;  /* 0x000000ffff05e224 */ /* 0x000fe200078e0a05 */
[C---:B------:R-:W-:Y:S01]  /*101e0*/  ISETP.GT.U32.AND P5, PT, R2.reuse, R15, PT ;  /* 0x0000000f0200720c */ /* 0x040fe20003fa4070 */
[----:B------:R-:W-:Y:S01]  /*101f0*/  IMAD R7, R2, R0, R7 ;  /* 0x0000000002077224 */ /* 0x000fe200078e0207 */
[----:B------:R-:W-:Y:S01]  /*10200*/  ISETP.GE.AND P6, PT, R9, RZ, PT ;  /* 0x000000ff0900720c */ /* 0x000fe20003fc6270 */
[----:B------:R-:W-:Y:S01]  /*10210*/  IMAD.HI.U32 R11, R3, R12, RZ ;  /* 0x0000000c030b7227 */ /* 0x000fe200078e00ff */
[----:B------:R0:W-:Y:S03]  /*10220*/  STL [R1+0x520], R5 ;  /* 0x0005200501007387 */ /* 0x0001e60000100800 */
[----:B------:R-:W-:-:S02]  /*10230*/  VIADD R9, R28, 0xc9 ;  /* 0x000000c91c097836 */ /* 0x000fc40000000000 */
[--C-:B------:R-:W-:Y:S01]  /*10240*/  @!P3 IMAD.IADD R16, R16, 0x1, -R2.reuse ;  /* 0x000000011010b824 */ /* 0x100fe200078e0a02 */
[C---:B------:R-:W-:Y:S01]  /*10250*/  ISETP.GT.U32.AND P3, PT, R2.reuse, R7, PT ;  /* 0x000000070200720c */ /* 0x040fe20003f64070 */
[----:B------:R-:W-:Y:S01]  /*10260*/  IMAD.MOV R11, RZ, RZ, -R11 ;  /* 0x000000ffff0b7224 */ /* 0x000fe200078e0a0b */
[----:B------:R-:W-:Y:S01]  /*10270*/  IABS R10, R9 ;  /* 0x00000009000a7213 */ /* 0x000fe20000000000 */
[----:B------:R-:W-:Y:S02]  /*10280*/  @!P5 IMAD.IADD R15, R15, 0x1, -R2 ;  /* 0x000000010f0fd824 */ /* 0x000fe400078e0a02 */
[----:B0-----:R-:W-:Y:S02]  /*10290*/  IMAD.MOV.U32 R5, RZ, RZ, R13 ;  /* 0x000000ffff057224 */ /* 0x001fe400078e000d */
[C---:B------:R-:W-:Y:S02]  /*102a0*/  IMAD R12, R2.reuse, R11, R12 ;  /* 0x0000000b020c7224 */ /* 0x040fe400078e020c */
[----:B------:R-:W-:Y:S01]  /*102b0*/  @!P2 IMAD.MOV R5, RZ, RZ, -R5 ;  /* 0x000000ffff05a224 */ /* 0x000fe200078e0a05 */
[C---:B------:R-:W-:Y:S01]  /*102c0*/  ISETP.GT.U32.AND P2, PT, R2.reuse, R15, PT ;  /* 0x0000000f0200720c */ /* 0x040fe20003f44070 */
[----:B------:R-:W-:Y:S01]  /*102d0*/  IMAD.MOV.U32 R13, RZ, RZ, R17 ;  /* 0x000000ffff0d7224 */ /* 0x000fe200078e0011 */
[----:B------:R-:W-:Y:S01]  /*102e0*/  ISETP.GT.U32.AND P5, PT, R2, R12, PT ;  /* 0x0000000c0200720c */ /* 0x000fe20003fa4070 */
[----:B------:R-:W-:Y:S01]  /*102f0*/  IMAD.HI.U32 R17, R3, R10, RZ ;  /* 0x0000000a03117227 */ /* 0x000fe200078e00ff */
[----:B------:R0:W-:Y:S03]  /*10300*/  STL [R1+0x4d4], R5 ;  /* 0x0004d40501007387 */ /* 0x0001e60000100800 */
[----:B------:R-:W-:-:S02]  /*10310*/  IMAD.MOV R17, RZ, RZ, -R17 ;  /* 0x000000ffff117224 */ /* 0x000fc400078e0a11 */
[----:B------:R-:W-:Y:S02]  /*10320*/  @!P3 IMAD.IADD R7, R7, 0x1, -R2 ;  /* 0x000000010707b824 */ /* 0x000fe400078e0a02 */
[----:B------:R-:W-:Y:S02]  /*10330*/  IMAD R10, R2, R17, R10 ;  /* 0x00000011020a7224 */ /* 0x000fe400078e020a */
[----:B------:R-:W-:Y:S01]  /*10340*/  VIADD R0, R28, 0xc7 ;  /* 0x000000c71c007836 */ /* 0x000fe20000000000 */
[C---:B------:R-:W-:Y:S01]  /*10350*/  ISETP.GT.U32.AND P3, PT, R2.reuse, R7, PT ;  /* 0x000000070200720c */ /* 0x040fe20003f64070 */
[----:B0-----:R-:W-:Y:S02]  /*10360*/  IMAD.MOV.U32 R5, RZ, RZ, R16 ;  /* 0x000000ffff057224 */ /* 0x001fe400078e0010 */
[--C-:B------:R-:W-:Y:S01]  /*10370*/  @!P2 IMAD.IADD R15, R15, 0x1, -R2.reuse ;  /* 0x000000010f0fa824 */ /* 0x100fe200078e0a02 */
[----:B------:R-:W-:Y:S01]  /*10380*/  ISETP.GT.U32.AND P2, PT, R2, R10, PT ;  /* 0x0000000a0200720c */ /* 0x000fe20003f44070 */
[----:B------:R-:W-:Y:S01]  /*10390*/  @!P4 IMAD.MOV R5, RZ, RZ, -R5 ;  /* 0x000000ffff05c224 */ /* 0x000fe200078e0a05 */
[----:B------:R-:W-:Y:S01]  /*103a0*/  IABS R11, R0 ;  /* 0x00000000000b7213 */ /* 0x000fe20000000000 */
[----:B------:R-:W-:Y:S01]  /*103b0*/  @!P5 IMAD.IADD R12, R12, 0x1, -R2 ;  /* 0x000000010c0cd824 */ /* 0x000fe200078e0a02 */
[----:B------:R-:W-:Y:S01]  /*103c0*/  ISETP.GE.AND P4, PT, R8, RZ, PT ;  /* 0x000000ff0800720c */ /* 0x000fe20003f86270 */
[C---:B------:R-:W-:Y:S01]  /*103d0*/  IMAD.HI.U32 R16, R3.reuse, R13, RZ ;  /* 0x0000000d03107227 */ /* 0x040fe200078e00ff */
[----:B------:R0:W-:Y:S02]  /*103e0*/  STL [R1+0x51c], R5 ;  /* 0x00051c0501007387 */ /* 0x0001e40000100800 */
[----:B------:R-:W-:Y:S01]  /*103f0*/  ISETP.GT.U32.AND P5, PT, R2, R12, PT ;  /* 0x0000000c0200720c */ /* 0x000fe20003fa4070 */
[----:B------:R-:W-:-:S04]  /*10400*/  IMAD.HI.U32 R8, R3, R11, RZ ;  /* 0x0000000b03087227 */ /* 0x000fc800078e00ff */
[----:B------:R-:W-:Y:S02]  /*10410*/  IMAD.MOV R16, RZ, RZ, -R16 ;  /* 0x000000ffff107224 */ /* 0x000fe400078e0a10 */
[----:B------:R-:W-:Y:S02]  /*10420*/  @!P3 IMAD.IADD R7, R7, 0x1, -R2 ;  /* 0x000000010707b824 */ /* 0x000fe400078e0a02 */
[----:B0-----:R-:W-:Y:S02]  /*10430*/  IMAD.MOV.U32 R5, RZ, RZ, R15 ;  /* 0x000000ffff057224 */ /* 0x001fe400078e000f */
[----:B------:R-:W-:Y:S02]  /*10440*/  IMAD.MOV R15, RZ, RZ, -R8 ;  /* 0x000000ffff0f7224 */ /* 0x000fe400078e0a08 */
[----:B------:R-:W-:Y:S01]  /*10450*/  @!P1 IMAD.MOV R5, RZ, RZ, -R5 ;  /* 0x000000ffff059224 */ /* 0x000fe200078e0a05 */
[----:B------:R-:W-:Y:S01]  /*10460*/  ISETP.GE.AND P1, PT, R9, RZ, PT ;  /* 0x000000ff0900720c */ /* 0x000fe20003f26270 */
[----:B------:R-:W-:-:S02]  /*10470*/  IMAD R13, R2, R16, R13 ;  /* 0x00000010020d7224 */ /* 0x000fc400078e020d */
[----:B------:R-:W-:Y:S01]  /*10480*/  VIADD R8, R28, 0xc6 ;  /* 0x000000c61c087836 */ /* 0x000fe20000000000 */
[----:B------:R0:W-:Y:S01]  /*10490*/  STL [R1+0x4ec], R5 ;  /* 0x0004ec0501007387 */ /* 0x0001e20000100800 */
[--C-:B------:R-:W-:Y:S01]  /*104a0*/  @!P2 IMAD.IADD R10, R10, 0x1, -R2.reuse ;  /* 0x000000010a0aa824 */ /* 0x100fe200078e0a02 */
[C---:B------:R-:W-:Y:S01]  /*104b0*/  ISETP.GT.U32.AND P3, PT, R2.reuse, R13, PT ;  /* 0x0000000d0200720c */ /* 0x040fe20003f64070 */
[----:B------:R-:W-:Y:S01]  /*104c0*/  IMAD R9, R2, R15, R11 ;  /* 0x0000000f02097224 */ /* 0x000fe200078e020b */
[----:B------:R-:W-:Y:S01]  /*104d0*/  IABS R15, R8 ;  /* 0x00000008000f7213 */ /* 0x000fe20000000000 */
[----:B------:R-:W-:Y:S01]  /*104e0*/  @!P5 IMAD.IADD R12, R12, 0x1, -R2 ;  /* 0x000000010c0cd824 */ /* 0x000fe200078e0a02 */
[----:B------:R-:W-:Y:S01]  /*104f0*/  ISETP.GT.U32.AND P2, PT, R2, R10, PT ;  /* 0x0000000a0200720c */ /* 0x000fe20003f44070 */
[----:B------:R-:W-:Y:S01]  /*10500*/  VIADD R11, R28, 0xc5 ;  /* 0x000000c51c0b7836 */ /* 0x000fe20000000000 */
[----:B------:R-:W-:Y:S01]  /*10510*/  ISETP.GT.U32.AND P5, PT, R2, R9, PT ;  /* 0x000000090200720c */ /* 0x000fe20003fa4070 */
[----:B------:R-:W-:-:S02]  /*10520*/  VIADD R17, R28, 0xbf ;  /* 0x000000bf1c117836 */ /* 0x000fc40000000000 */
[----:B0-----:R-:W-:Y:S02]  /*10530*/  IMAD.MOV.U32 R5, RZ, RZ, R7 ;  /* 0x000000ffff057224 */ /* 0x001fe400078e0007 */
[----:B------:R-:W-:Y:S02]  /*10540*/  IMAD.MOV.U32 R7, RZ, RZ, R15 ;  /* 0x000000ffff077224 */ /* 0x000fe400078e000f */
[----:B------:R-:W-:Y:S01]  /*10550*/  @!P6 IMAD.MOV R5, RZ, RZ, -R5 ;  /* 0x000000ffff05e224 */ /* 0x000fe200078e0a05 */
[----:B------:R-:W-:Y:S01]  /*10560*/  ISETP.GE.AND P6, PT, R14, RZ, PT ;  /* 0x000000ff0e00720c */ /* 0x000fe20003fc6270 */
[--C-:B------:R-:W-:Y:S01]  /*10570*/  @!P3 IMAD.IADD R13, R13, 0x1, -R2.reuse ;  /* 0x000000010d0db824 */ /* 0x100fe200078e0a02 */
[----:B------:R-:W-:Y:S01]  /*10580*/  IABS R14, R11 ;  /* 0x0000000b000e7213 */ /* 0x000fe20000000000 */
[--C-:B------:R-:W-:Y:S01]  /*10590*/  @!P2 IMAD.IADD R10, R10, 0x1, -R2.reuse ;  /* 0x000000010a0aa824 */ /* 0x100fe200078e0a02 */
[----:B------:R0:W-:Y:S01]  /*105a0*/  STL [R1+0x4f0], R5 ;  /* 0x0004f00501007387 */ /* 0x0001e20000100800 */
[----:B------:R-:W-:Y:S01]  /*105b0*/  @!P5 IMAD.IADD R9, R9, 0x1, -R2 ;  /* 0x000000010909d824 */ /* 0x000fe200078e0a02 */
[----:B------:R-:W-:Y:S01]  /*105c0*/  ISETP.GE.AND P3, PT, R0, RZ, PT ;  /* 0x000000ff0000720c */ /* 0x000fe20003f66270 */
[----:B------:R-:W-:Y:S01]  /*105d0*/  IMAD.MOV.U32 R0, RZ, RZ, R14 ;  /* 0x000000ffff007224 */ /* 0x000fe200078e000e */
[----:B------:R-:W-:Y:S01]  /*105e0*/  ISETP.GE.AND P2, PT, R8, RZ, PT ;  /* 0x000000ff0800720c */ /* 0x000fe20003f46270 */
[----:B------:R-:W-:Y:S01]  /*105f0*/  VIADD R20, R28, 0xbe ;  /* 0x000000be1c147836 */ /* 0x000fe20000000000 */
[----:B------:R-:W-:Y:S01]  /*10600*/  ISETP.GT.U32.AND P5, PT, R2, R9, PT ;  /* 0x000000090200720c */ /* 0x000fe20003fa4070 */
[----:B------:R-:W-:-:S04]  /*10610*/  IMAD.HI.U32 R8, R3, R0, RZ ;  /* 0x0000000003087227 */ /* 0x000fc800078e00ff */
        /* <DEDUP_REMOVED lines=9> */
[----:B------:R-:W-:-:S02]  /*106b0*/  @!P5 IMAD.IADD R9, R9, 0x1, -R2 ;  /* 0x000000010909d824 */ /* 0x000fc400078e0a02 */
[----:B------:R-:W-:Y:S01]  /*106c0*/  VIADD R12, R28, 0xc3 ;  /* 0x000000c31c0c7836 */ /* 0x000fe20000000000 */
[----:B------:R-:W-:Y:S01]  /*106d0*/  ISETP.GT.U32.AND P5, PT, R2, R0, PT ;  /* 0x000000000200720c */ /* 0x000fe20003fa4070 */
[----:B------:R-:W-:Y:S01]  /*106e0*/  @!P4 IMAD.IADD R13, R13, 0x1, -R2 ;  /* 0x000000010d0dc824 */ /* 0x000fe200078e0a02 */
[----:B------:R-:W-:Y:S01]  /*106f0*/  ISETP.GE.AND P4, PT, R11, RZ, PT ;  /* 0x000000ff0b00720c */ /* 0x000fe20003f86270 */
[----:B0-----:R-:W-:Y:S01]  /*10700*/  IMAD.MOV.U32 R5, RZ, RZ, R10 ;  /* 0x000000ffff057224 */ /* 0x001fe200078e000a */
[----:B------:R-:W-:Y:S01]  /*10710*/  IABS R22, R12 ;  /* 0x0000000c00167213 */ /* 0x000fe20000000000 */
[----:B------:R-:W-:Y:S02]  /*10720*/  VIADD R10, R28, 0xc4 ;  /* 0x000000c41c0a7836 */ /* 0x000fe40000000000 */
[----:B------:R-:W-:Y:S01]  /*10730*/  @!P1 IMAD.MOV R5, RZ, RZ, -R5 ;  /* 0x000000ffff059224 */ /* 0x000fe200078e0a05 */
[----:B------:R-:W-:Y:S01]  /*10740*/  ISETP.GT.U32.AND P1, PT, R2, R7, PT ;  /* 0x000000070200720c */ /* 0x000fe20003f24070 */
[C---:B------:R-:W-:Y:S01]  /*10750*/  VIADD R11, R28.reuse, 0xc2 ;  /* 0x000000c21c0b7836 */ /* 0x040fe20000000000 */
[----:B------:R-:W-:Y:S01]  /*10760*/  IABS R16, R10 ;  /* 0x0000000a00107213 */ /* 0x000fe20000000000 */
[----:B------:R-:W-:Y:S01]  /*10770*/  VIADD R15, R28, 0xbd ;  /* 0x000000bd1c0f7836 */ /* 0x000fe20000000000 */
[----:B------:R0:W-:Y:S01]  /*10780*/  STL [R1+0x508], R5 ;  /* 0x0005080501007387 */ /* 0x0001e20000100800 */
[----:B------:R-:W-:Y:S01]  /*10790*/  @!P5 IMAD.IADD R0, R0, 0x1, -R2 ;  /* 0x000000010000d824 */ /* 0x000fe200078e0a02 */
[----:B------:R-:W-:Y:S01]  /*107a0*/  IABS R8, R11 ;  /* 0x0000000b00087213 */ /* 0x000fe20000000000 */
[----:B------:R-:W-:Y:S01]  /*107b0*/  VIADD R18, R28, 0xbb ;  /* 0x000000bb1c127836 */ /* 0x000fe20000000000 */
[----:B------:R-:W-:-:S02]  /*107c0*/  IABS R19, R15 ;  /* 0x0000000f00137213 */ /* 0x000fc40000000000 */
[----:B------:R-:W-:-:S03]  /*107d0*/  ISETP.GT.U32.AND P5, PT, R2, R0, PT ;  /* 0x000000000200720c */ /* 0x000fc60003fa4070 */
        /* <DEDUP_REMOVED lines=8> */
[----:B------:R-:W-:Y:S02]  /*10860*/  IMAD.MOV R10, RZ, RZ, -R10 ;  /* 0x000000ffff0a7224 */ /* 0x000fe400078e0a0a */
[----:B------:R-:W-:Y:S02]  /*10870*/  @!P5 IMAD.IADD R0, R0, 0x1, -R2 ;  /* 0x000000010000d824 */ /* 0x000fe400078e0a02 */
[----:B------:R-:W-:Y:S01]  /*10880*/  IMAD R22, R2, R10, R22 ;  /* 0x0000000a02167224 */ /* 0x000fe200078e0216 */
[----:B------:R-:W-:-:S03]  /*10890*/  IABS R10, R21 ;  /* 0x00000015000a7213 */ /* 0x000fc60000000000 */
[----:B------:R-:W-:Y:S01]  /*108a0*/  @!P6 IMAD.IADD R7, R7, 0x1, -R2 ;  /* 0x000000010707e824 */ /* 0x000fe200078e0a02 */
[----:B------:R-:W-:Y:S01]  /*108b0*/  ISETP.GE.AND P6, PT, R11, RZ, PT ;  /* 0x000000ff0b00720c */ /* 0x000fe20003fc6270 */
[----:B0-----:R-:W-:Y:S01]  /*108c0*/  IMAD.MOV.U32 R5, RZ, RZ, R9 ;  /* 0x000000ffff057224 */ /* 0x001fe200078e0009 */
[----:B------:R-:W-:Y:S01]  /*108d0*/  IABS R11, R17 ;  /* 0x00000011000b7213 */ /* 0x000fe20000000000 */
[----:B------:R-:W-:-:S04]  /*108e0*/  IMAD.HI.U32 R9, R3, R8, RZ ;  /* 0x0000000803097227 */ /* 0x000fc800078e00ff */
[----:B------:R-:W-:Y:S01]  /*108f0*/  @!P3 IMAD.MOV R5, RZ, RZ, -R5 ;  /* 0x000000ffff05b224 */ /* 0x000fe200078e0a05 */
[----:B------:R-:W-:Y:S01]  /*10900*/  ISETP.GE.AND P3, PT, R12, RZ, PT ;  /* 0x000000ff0c00720c */ /* 0x000fe20003f66270 */
[----:B------:R-:W-:Y:S02]  /*10910*/  IMAD.MOV R12, RZ, RZ, -R13 ;  /* 0x000000ffff0c7224 */ /* 0x000fe400078e0a0d */
[----:B------:R-:W-:Y:S01]  /*10920*/  IMAD.MOV R9, RZ, RZ, -R9 ;  /* 0x000000ffff097224 */ /* 0x000fe200078e0a09 */
[----:B------:R0:W-:Y:S01]  /*10930*/  STL [R1+0x500], R5 ;  /* 0x0005000501007387 */ /* 0x0001e20000100800 */
[C---:B------:R-:W-:Y:S01]  /*10940*/  IMAD R16, R2.reuse, R12, R16 ;  /* 0x0000000c02107224 */ /* 0x040fe200078e0210 */
[----:B------:R-:W-:Y:S01]  /*10950*/  IABS R12, R20 ;  /* 0x00000014000c7213 */ /* 0x000fe20000000000 */
[----:B------:R-:W-:Y:S02]  /*10960*/  IMAD R8, R2, R9, R8 ;  /* 0x0000000902087224 */ /* 0x000fe400078e0208 */
[----:B------:R-:W-:-:S04]  /*10970*/  IMAD.HI.U32 R14, R3, R10, RZ ;  /* 0x0000000a030e7227 */ /* 0x000fc800078e00ff */
[----:B------:R-:W-:-:S04]  /*10980*/  IMAD.HI.U32 R13, R3, R11, RZ ;  /* 0x0000000b030d7227 */ /* 0x000fc800078e00ff */
[----:B0-----:R-:W-:Y:S02]  /*10990*/  IMAD.MOV.U32 R5, RZ, RZ, R7 ;  /* 0x000000ffff057224 */ /* 0x001fe400078e0007 */
[----:B------:R-:W-:Y:S02]  /*109a0*/  VIADD R7, R28, 0xc1 ;  /* 0x000000c11c077836 */ /* 0x000fe40000000000 */
[----:B------:R-:W-:Y:S01]  /*109b0*/  @!P2 IMAD.MOV R5, RZ, RZ, -R5 ;  /* 0x000000ffff05a224 */ /* 0x000fe200078e0a05 */
[----:B------:R-:W-:Y:S01]  /*109c0*/  ISETP.GT.U32.AND P2, PT, R2, R16, PT ;  /* 0x000000100200720c */ /* 0x000fe20003f44070 */
[----:B------:R-:W-:Y:S01]  /*109d0*/  IMAD.HI.U32 R9, R3, R12, RZ ;  /* 0x0000000c03097227 */ /* 0x000fe200078e00ff */
[----:B------:R-:W-:Y:S02]  /*109e0*/  ISETP.GE.AND P5, PT, R7, RZ, PT ;  /* 0x000000ff0700720c */ /* 0x000fe40003fa6270 */
[----:B------:R0:W-:Y:S01]  /*109f0*/  STL [R1+0x4f8], R5 ;  /* 0x0004f80501007387 */ /* 0x0001e20000100800 */
[----:B------:R-:W-:Y:S01]  /*10a00*/  IABS R7, R7 ;  /* 0x0000000700077213 */ /* 0x000fe20000000000 */
[----:B------:R-:W-:-:S02]  /*10a10*/  IMAD.MOV R14, RZ, RZ, -R14 ;  /* 0x000000ffff0e7224 */ /* 0x000fc400078e0a0e */
[----:B------:R-:W-:Y:S02]  /*10a20*/  IMAD.MOV R13, RZ, RZ, -R13 ;  /* 0x000000ffff0d7224 */ /* 0x000fe400078e0a0d */
[----:B------:R-:W-:Y:S02]  /*10a30*/  IMAD.MOV R9, RZ, RZ, -R9 ;  /* 0x000000ffff097224 */ /* 0x000fe400078e0a09 */
[----:B------:R-:W-:Y:S02]  /*10a40*/  IMAD R10, R2, R14, R10 ;  /* 0x0000000e020a7224 */ /* 0x000fe400078e020a */
[----:B------:R-:W-:Y:S02]  /*10a50*/  @!P2 IMAD.IADD R16, R16, 0x1, -R2 ;  /* 0x000000011010a824 */ /* 0x000fe400078e0a02 */
[----:B0-----:R-:W-:Y:S02]  /*10a60*/  IMAD.MOV.U32 R5, RZ, RZ, R0 ;  /* 0x000000ffff057224 */ /* 0x001fe400078e0000 */
[----:B------:R-:W-:Y:S01]  /*10a70*/  IMAD.HI.U32 R0, R3, R7, RZ ;  /* 0x0000000703007227 */ /* 0x000fe200078e00ff */
[----:B------:R-:W-:-:S03]  /*10a80*/  ISETP.GT.U32.AND P2, PT, R2, R16, PT ;  /* 0x000000100200720c */ /* 0x000fc60003f44070 */
[----:B------:R-:W-:Y:S01]  /*10a90*/  @!P4 IMAD.MOV R5, RZ, RZ, -R5 ;  /* 0x000000ffff05c224 */ /* 0x000fe200078e0a05 */
[C---:B------:R-:W-:Y:S01]  /*10aa0*/  ISETP.GT.U32.AND P4, PT, R2.reuse, R22, PT ;  /* 0x000000160200720c */ /* 0x040fe20003f84070 */
[----:B------:R-:W-:Y:S02]  /*10ab0*/  IMAD.MOV R0, RZ, RZ, -R0 ;  /* 0x000000ffff007224 */ /* 0x000fe400078e0a00 */
[C---:B------:R-:W-:Y:S01]  /*10ac0*/  IMAD R11, R2.reuse, R13, R11 ;  /* 0x0000000d020b7224 */ /* 0x040fe200078e020b */
[----:B------:R0:W-:Y:S01]  /*10ad0*/  STL [R1+0x4f4], R5 ;  /* 0x0004f40501007387 */ /* 0x0001e20000100800 */
[----:B------:R-:W-:Y:S02]  /*10ae0*/  IMAD R7, R2, R0, R7 ;  /* 0x0000000002077224 */ /* 0x000fe400078e0207 */
[----:B------:R-:W-:-:S04]  /*10af0*/  IMAD.HI.U32 R0, R3, R19, RZ ;  /* 0x0000001303007227 */ /* 0x000fc800078e00ff */
[--C-:B------:R-:W-:Y:S01]  /*10b00*/  @!P2 IMAD.IADD R16, R16, 0x1, -R2.reuse ;  /* 0x000000011010a824 */ /* 0x100fe200078e0a02 */
[----:B------:R-:W-:Y:S01]  /*10b10*/  ISETP.GT.U32.AND P2, PT, R2, R8, PT ;  /* 0x000000080200720c */ /* 0x000fe20003f44070 */
[----:B------:R-:W-:Y:S02]  /*10b20*/  @!P4 IMAD.IADD R22, R22, 0x1, -R2 ;  /* 0x000000011616c824 */ /* 0x000fe400078e0a02 */
[----:B------:R-:W-:Y:S02]  /*10b30*/  IMAD.MOV.U32 R6, RZ, RZ, R16 ;  /* 0x000000ffff067224 */ /* 0x000fe400078e0010 */
[----:B------:R-:W-:Y:S01]  /*10b40*/  IMAD.MOV R0, RZ, RZ, -R0 ;  /* 0x000000ffff007224 */ /* 0x000fe200078e0a00 */
[C---:B------:R-:W-:Y:S01]  /*10b50*/  ISETP.GT.U32.AND P4, PT, R2.reuse, R22, PT ;  /* 0x000000160200720c */ /* 0x040fe20003f84070 */
[C---:B------:R-:W-:Y:S01]  /*10b60*/  IMAD R12, R2.reuse, R9, R12 ;  /* 0x00000009020c7224 */ /* 0x040fe200078e020c */
[----:B------:R-:W-:Y:S01]  /*10b70*/  IABS R9, R18 ;  /* 0x0000001200097213 */ /* 0x000fe20000000000 */
[----:B------:R-:W-:Y:S01]  /*10b80*/  @!P1 IMAD.MOV R6, RZ, RZ, -R6 ;  /* 0x000000ffff069224 */ /* 0x000fe200078e0a06 */
[C---:B------:R-:W-:Y:S01]  /*10b90*/  ISETP.GT.U32.AND P1, PT, R2.reuse, R10, PT ;  /* 0x0000000a0200720c */ /* 0x040fe20003f24070 */
[----:B------:R-:W-:-:S02]  /*10ba0*/  IMAD R19, R2, R0, R19 ;  /* 0x0000000002137224 */ /* 0x000fc400078e0213 */
[--C-:B------:R-:W-:Y:S01]  /*10bb0*/  @!P2 IMAD.IADD R8, R8, 0x1, -R2.reuse ;  /* 0x000000010808a824 */ /* 0x100fe200078e0a02 */
[----:B------:R-:W-:Y:S01]  /*10bc0*/  STL [R1+0x480], R6 ;  /* 0x0004800601007387 */ /* 0x000fe20000100800 */
[C---:B------:R-:W-:Y:S02]  /*10bd0*/  VIADD R14, R28.reuse, 0xba ;  /* 0x000000ba1c0e7836 */ /* 0x040fe40000000000 */
[----:B------:R-:W-:Y:S01]  /*10be0*/  VIADD R13, R28, 0xbc ;  /* 0x000000bc1c0d7836 */ /* 0x000fe20000000000 */
[----:B------:R-:W-:Y:S01]  /*10bf0*/  ISETP.GT.U32.AND P2, PT, R2, R8, PT ;  /* 0x000000080200720c */ /* 0x000fe20003f44070 */
[----:B------:R-:W-:Y:S01]  /*10c00*/  @!P4 IMAD.IADD R22, R22, 0x1, -R2 ;  /* 0x000000011616c824 */ /* 0x000fe200078e0a02 */
[----:B------:R-:W-:Y:S01]  /*10c10*/  ISETP.GT.U32.AND P4, PT, R2, R7, PT ;  /* 0x000000070200720c */ /* 0x000fe20003f84070 */
[----:B------:R-:W-:Y:S01]  /*10c20*/  IMAD.HI.U32 R24, R3, R9, RZ ;  /* 0x0000000903187227 */ /* 0x000fe200078e00ff */
[----:B------:R-:W-:Y:S02]  /*10c30*/  IABS R23, R14 ;  /* 0x0000000e00177213 */ /* 0x000fe40000000000 */
[----:B------:R-:W-:Y:S01]  /*10c40*/  IABS R0, R13 ;  /* 0x0000000d00007213 */ /* 0x000fe20000000000 */
[----:B0-----:R-:W-:-:S02]  /*10c50*/  IMAD.MOV.U32 R5, RZ, RZ, R22 ;  /* 0x000000ffff057224 */ /* 0x001fc400078e0016 */
[--C-:B------:R-:W-:Y:S02]  /*10c60*/  @!P1 IMAD.IADD R10, R10, 0x1, -R2.reuse ;  /* 0x000000010a0a9824 */ /* 0x100fe400078e0a02 */
[----:B------:R-:W-:Y:S01]  /*10c70*/  @!P3 IMAD.MOV R5, RZ, RZ, -R5 ;  /* 0x000000ffff05b224 */ /* 0x000fe200078e0a05 */
[----:B------:R-:W-:Y:S01]  /*10c80*/  ISETP.GT.U32.AND P3, PT, R2, R11, PT ;  /* 0x0000000b0200720c */ /* 0x000fe20003f64070 */
[--C-:B------:R-:W-:Y:S01]  /*10c90*/  @!P2 IMAD.IADD R8, R8, 0x1, -R2.reuse ;  /* 0x000000010808a824 */ /* 0x100fe200078e0a02 */
[C---:B------:R-:W-:Y:S01]  /*10ca0*/  ISETP.GT.U32.AND P2, PT, R2.reuse, R12, PT ;  /* 0x0000000c0200720c */ /* 0x040fe20003f44070 */
[----:B------:R-:W-:Y:S01]  /*10cb0*/  @!P4 IMAD.IADD R7, R7, 0x1, -R2 ;  /* 0x000000010707c824 */ /* 0x000fe200078e0a02 */
[C---:B------:R-:W-:Y:S01]  /*10cc0*/  ISETP.GT.U32.AND P4, PT, R2.reuse, R19, PT ;  /* 0x000000130200720c */ /* 0x040fe20003f84070 */
[----:B------:R-:W-:Y:S01]  /*10cd0*/  IMAD.MOV.U32 R16, RZ, RZ, R23 ;  /* 0x000000ffff107224 */ /* 0x000fe200078e0017 */
[----:B------:R0:W-:Y:S01]  /*10ce0*/  STL [R1+0x47c], R5 ;  /* 0x00047c0501007387 */ /* 0x0001e20000100800 */
[----:B------:R-:W-:Y:S01]  /*10cf0*/  IMAD.HI.U32 R23, R3, R0, RZ ;  /* 0x0000000003177227 */ /* 0x000fe200078e00ff */
[----:B------:R-:W-:-:S03]  /*10d00*/  ISETP.GT.U32.AND P1, PT, R2, R7, PT ;  /* 0x000000070200720c */ /* 0x000fc60003f24070 */
[----:B------:R-:W-:Y:S02]  /*10d10*/  IMAD.MOV R23, RZ, RZ, -R23 ;  /* 0x000000ffff177224 */ /* 0x000fe400078e0a17 */
[--C-:B------:R-:W-:Y:S01]  /*10d20*/  @!P3 IMAD.IADD R11, R11, 0x1, -R2.reuse ;  /* 0x000000010b0bb824 */ /* 0x100fe200078e0a02 */
[----:B------:R-:W-:Y:S01]  /*10d30*/  ISETP.GT.U32.AND P3, PT, R2, R10, PT ;  /* 0x0000000a0200720c */ /* 0x000fe20003f64070 */
[----:B------:R-:W-:Y:S02]  /*10d40*/  @!P2 IMAD.IADD R12, R12, 0x1, -R2 ;  /* 0x000000010c0ca824 */ /* 0x000fe400078e0a02 */
[----:B0-----:R-:W-:Y:S01]  /*10d50*/  IMAD.MOV.U32 R5, RZ, RZ, R8 ;  /* 0x000000ffff057224 */ /* 0x001fe200078e0008 */
[C---:B------:R-:W-:Y:S01]  /*10d60*/  ISETP.GT.U32.AND P2, PT, R2.reuse, R11, PT ;  /* 0x0000000b0200720c */ /* 0x040fe20003f44070 */
[----:B------:R-:W-:Y:S02]  /*10d70*/  @!P4 IMAD.IADD R19, R19, 0x1, -R2 ;  /* 0x000000011313c824 */ /* 0x000fe400078e0a02 */
[----:B------:R-:W-:Y:S01]  /*10d80*/  @!P6 IMAD.MOV R5, RZ, RZ, -R5 ;  /* 0x000000ffff05e224 */ /* 0x000fe200078e0a05 */
[C---:B------:R-:W-:Y:S01]  /*10d90*/  ISETP.GT.U32.AND P6, PT, R2.reuse, R12, PT ;  /* 0x0000000c0200720c */ /* 0x040fe20003fc4070 */
[----:B------:R-:W-:Y:S01]  /*10da0*/  IMAD.HI.U32 R22, R3, R16, RZ ;  /* 0x0000001003167227 */ /* 0x000fe200078e00ff */
[----:B------:R-:W-:-:S02]  /*10db0*/  ISETP.GT.U32.AND P4, PT, R2, R19, PT ;  /* 0x000000130200720c */ /* 0x000fc40003f84070 */
[----:B------:R0:W-:Y:S01]  /*10dc0*/  STL [R1+0x478], R5 ;  /* 0x0004780501007387 */ /* 0x0001e20000100800 */
[C---:B------:R-:W-:Y:S02]  /*10dd0*/  IMAD R0, R2.reuse, R23, R0 ;  /* 0x0000001702007224 */ /* 0x040fe400078e0200 */
[----:B------:R-:W-:Y:S02]  /*10de0*/  IMAD.MOV R22, RZ, RZ, -R22 ;  /* 0x000000ffff167224 */ /* 0x000fe400078e0a16 */
[----:B------:R-:W-:Y:S02]  /*10df0*/  IMAD.MOV R24, RZ, RZ, -R24 ;  /* 0x000000ffff187224 */ /* 0x000fe400078e0a18 */
[----:B------:R-:W-:Y:S01]  /*10e00*/  @!P1 IMAD.IADD R7, R7, 0x1, -R2 ;  /* 0x0000000107079824 */ /* 0x000fe200078e0a02 */
[C---:B------:R-:W-:Y:S01]  /*10e10*/  ISETP.GT.U32.AND P1, PT, R2.reuse, R0, PT ;  /* 0x000000000200720c */ /* 0x040fe20003f24070 */
[C---:B------:R-:W-:Y:S02]  /*10e20*/  IMAD R16, R2.reuse, R22, R16 ;  /* 0x0000001602107224 */ /* 0x040fe400078e0210 */
[----:B------:R-:W-:-:S02]  /*10e30*/  IMAD R9, R2, R24, R9 ;  /* 0x0000001802097224 */ /* 0x000fc400078e0209 */
[--C-:B------:R-:W-:Y:S01]  /*10e40*/  @!P2 IMAD.IADD R11, R11, 0x1, -R2.reuse ;  /* 0x000000010b0ba824 */ /* 0x100fe200078e0a02 */
[----:B------:R-:W-:Y:S01]  /*10e50*/  ISETP.GE.AND P2, PT, R21, RZ, PT ;  /* 0x000000ff1500720c */ /* 0x000fe20003f46270 */
[----:B------:R-:W-:Y:S02]  /*10e60*/  VIADD R23, R28, 0xb9 ;  /* 0x000000b91c177836 */ /* 0x000fe40000000000 */
[--C-:B------:R-:W-:Y:S01]  /*10e70*/  @!P6 IMAD.IADD R12, R12, 0x1, -R2.reuse ;  /* 0x000000010c0ce824 */ /* 0x100fe200078e0a02 */
[----:B------:R-:W-:Y:S01]  /*10e80*/  ISETP.GT.U32.AND P6, PT, R2, R16, PT ;  /* 0x000000100200720c */ /* 0x000fe20003fc4070 */
[--C-:B------:R-:W-:Y:S01]  /*10e90*/  @!P3 IMAD.IADD R10, R10, 0x1, -R2.reuse ;  /* 0x000000010a0ab824 */ /* 0x100fe200078e0a02 */
[----:B------:R-:W-:Y:S01]  /*10ea0*/  ISETP.GT.U32.AND P3, PT, R2, R9, PT ;  /* 0x000000090200720c */ /* 0x000fe20003f64070 */
[--C-:B------:R-:W-:Y:S01]  /*10eb0*/  @!P4 IMAD.IADD R19, R19, 0x1, -R2.reuse ;  /* 0x000000011313c824 */ /* 0x100fe200078e0a02 */
[----:B------:R-:W-:Y:S01]  /*10ec0*/  IABS R8, R23 ;  /* 0x0000001700087213 */ /* 0x000fe20000000000 */
[----:B------:R-:W-:Y:S01]  /*10ed0*/  IMAD.MOV.U32 R25, RZ, RZ, R7 ;  /* 0x000000ffff197224 */ /* 0x000fe200078e0007 */
[----:B------:R-:W-:Y:S01]  /*10ee0*/  ISETP.GE.AND P4, PT, R17, RZ, PT ;  /* 0x000000ff1100720c */ /* 0x000fe20003f86270 */
[----:B------:R-:W-:Y:S01]  /*10ef0*/  @!P1 IMAD.IADD R0, R0, 0x1, -R2 ;  /* 0x0000000100009824 */ /* 0x000fe200078e0a02 */
[----:B------:R-:W-:Y:S01]  /*10f00*/  ISETP.GE.AND P1, PT, R20, RZ, PT ;  /* 0x000000ff1400720c */ /* 0x000fe20003f26270 */
[----:B------:R-:W-:-:S02]  /*10f10*/  IMAD.MOV.U32 R6, RZ, RZ, R10 ;  /* 0x000000ffff067224 */ /* 0x000fc400078e000a */
[----:B------:R-:W-:-:S04]  /*10f20*/  IMAD.HI.U32 R21, R3, R8, RZ ;  /* 0x0000000803157227 */ /* 0x000fc800078e00ff */
[----:B------:R-:W-:Y:S01]  /*10f30*/  @!P5 IMAD.MOV R25, RZ, RZ, -R25 ;  /* 0x000000ffff19d224 */ /* 0x000fe200078e0a19 */
[----:B------:R-:W-:Y:S01]  /*10f40*/  ISETP.GT.U32.AND P5, PT, R2, R0, PT ;  /* 0x000000000200720c */ /* 0x000fe20003fa4070 */
[----:B------:R-:W-:Y:S02]  /*10f50*/  @!P2 IMAD.MOV R6, RZ, RZ, -R6 ;  /* 0x000000ffff06a224 */ /* 0x000fe400078e0a06 */
[----:B------:R-:W-:Y:S01]  /*10f60*/  IMAD.MOV R21, RZ, RZ, -R21 ;  /* 0x000000ffff157224 */ /* 0x000fe200078e0a15 */
[----:B------:R-:W-:Y:S01]  /*10f70*/  STL [R1+0x474], R25 ;  /* 0x0004741901007387 */ /* 0x000fe20000100800 */
[--C-:B------:R-:W-:Y:S01]  /*10f80*/  @!P6 IMAD.IADD R16, R16, 0x1, -R2.reuse ;  /* 0x000000011010e824 */ /* 0x100fe200078e0a02 */
[----:B------:R-:W-:Y:S01]  /*10f90*/  ISETP.GE.AND P6, PT, R13, RZ, PT ;  /* 0x000000ff0d00720c */ /* 0x000fe20003fc6270 */
[----:B0-----:R-:W-:Y:S01]  /*10fa0*/  IMAD.MOV.U32 R5, RZ, RZ, R11 ;  /* 0x000000ffff057224 */ /* 0x001fe200078e000b */
[----:B------:R0:W-:Y:S01]  /*10fb0*/  STL [R1+0x470], R6 ;  /* 0x0004700601007387 */ /* 0x0001e20000100800 */
[----:B------:R-:W-:Y:S01]  /*10fc0*/  @!P3 IMAD.IADD R9, R9, 0x1, -R2 ;  /* 0x000000010909b824 */ /* 0x000fe200078e0a02 */
[----:B------:R-:W-:Y:S01]  /*10fd0*/  ISETP.GE.AND P3, PT, R15, RZ, PT ;  /* 0x000000ff0f00720c */ /* 0x000fe20003f66270 */
[----:B------:R-:W-:-:S02]  /*10fe0*/  VIADD R17, R28, 0xb8 ;  /* 0x000000b81c117836 */ /* 0x000fc40000000000 */
[C---:B------:R-:W-:Y:S01]  /*10ff0*/  IMAD R8, R2.reuse, R21, R8 ;  /* 0x0000001502087224 */ /* 0x040fe200078e0208 */
[C---:B------:R-:W-:Y:S01]  /*11000*/  ISETP.GT.U32.AND P2, PT, R2.reuse, R9, PT ;  /* 0x000000090200720c */ /* 0x040fe20003f44070 */
[----:B------:R-:W-:Y:S01]  /*11010*/  @!P4 IMAD.MOV R5, RZ, RZ, -R5 ;  /* 0x000000ffff05c224 */ /* 0x000fe200078e0a05 */
[----:B------:R-:W-:Y:S01]  /*11020*/  ISETP.GT.U32.AND P4, PT, R2, R16, PT ;  /* 0x000000100200720c */ /* 0x000fe20003f84070 */
[----:B------:R-:W-:Y:S01]  /*11030*/  @!P5 IMAD.IADD R0, R0, 0x1, -R2 ;  /* 0x000000010000d824 */ /* 0x000fe200078e0a02 */
[----:B------:R-:W-:Y:S01]  /*11040*/  IABS R20, R17 ;  /* 0x0000001100147213 */ /* 0x000fe20000000000 */
[----:B0-----:R-:W-:Y:S01]  /*11050*/  IMAD.MOV.U32 R6, RZ, RZ, R12 ;  /* 0x000000ffff067224 */ /* 0x001fe200078e000c */
[----:B------:R0:W-:Y:S01]  /*11060*/  STL [R1+0x46c], R5 ;  /* 0x00046c0501007387 */ /* 0x0001e20000100800 */
[----:B------:R-:W-:Y:S01]  /*11070*/  ISETP.GE.AND P5, PT, R14, RZ, PT ;  /* 0x000000ff0e00720c */ /* 0x000fe20003fa6270 */
[----:B------:R-:W-:Y:S02]  /*11080*/  VIADD R15, R28, 0xb5 ;  /* 0x000000b51c0f7836 */ /* 0x000fe40000000000 */
[----:B------:R-:W-:Y:S01]  /*11090*/  @!P1 IMAD.MOV R6, RZ, RZ, -R6 ;  /* 0x000000ffff069224 */ /* 0x000fe200078e0a06 */
[----:B------:R-:W-:Y:S01]  /*110a0*/  ISETP.GT.U32.AND P1, PT, R2, R8, PT ;  /* 0x000000080200720c */ /* 0x000fe20003f24070 */
[----:B------:R-:W-:-:S03]  /*110b0*/  IMAD.HI.U32 R7, R3, R20, RZ ;  /* 0x0000001403077227 */ /* 0x000fc600078e00ff */
[----:B------:R-:W-:Y:S01]  /*110c0*/  STL [R1+0x468], R6 ;  /* 0x0004680601007387 */ /* 0x000fe20000100800 */
[----:B0-----:R-:W-:Y:S02]  /*110d0*/  IMAD.MOV.U32 R5, RZ, RZ, R19 ;  /* 0x000000ffff057224 */ /* 0x001fe400078e0013 */
[----:B------:R-:W-:Y:S02]  /*110e0*/  IMAD.MOV R7, RZ, RZ, -R7 ;  /* 0x000000ffff077224 */ /* 0x000fe400078e0a07 */
[----:B------:R-:W-:Y:S01]  /*110f0*/  @!P3 IMAD.MOV R5, RZ, RZ, -R5 ;  /* 0x000000ffff05b224 */ /* 0x000fe200078e0a05 */
[----:B------:R-:W-:Y:S01]  /*11100*/  ISETP.GE.AND P3, PT, R18, RZ, PT ;  /* 0x000000ff1200720c */ /* 0x000fe20003f66270 */
[----:B------:R-:W-:Y:S01]  /*11110*/  @!P4 IMAD.IADD R16, R16, 0x1, -R2 ;  /* 0x000000011010c824 */ /* 0x000fe200078e0a02 */
[----:B------:R-:W-:Y:S01]  /*11120*/  ISETP.GE.AND P4, PT, R17, RZ, PT ;  /* 0x000000ff1100720c */ /* 0x000fe20003f86270 */
[----:B------:R-:W-:Y:S01]  /*11130*/  IMAD R12, R2, R7, R20 ;  /* 0x00000007020c7224 */ /* 0x000fe200078e0214 */
[----:B------:R0:W-:Y:S01]  /*11140*/  STL [R1+0x464], R5 ;  /* 0x0004640501007387 */ /* 0x0001e20000100800 */
[----:B------:R-:W-:-:S02]  /*11150*/  @!P1 IMAD.IADD R8, R8, 0x1, -R2 ;  /* 0x0000000108089824 */ /* 0x000fc400078e0a02 */
[C---:B------:R-:W-:Y:S02]  /*11160*/  VIADD R17, R28.reuse, 0xb7 ;  /* 0x000000b71c117836 */ /* 0x040fe40000000000 */
[----:B------:R-:W-:Y:S01]  /*11170*/  @!P2 IMAD.IADD R9, R9, 0x1, -R2 ;  /* 0x000000010909a824 */ /* 0x000fe200078e0a02 */
[----:B------:R-:W-:Y:S01]  /*11180*/  ISETP.GE.AND P2, PT, R23, RZ, PT ;  /* 0x000000ff1700720c */ /* 0x000fe20003f46270 */
[C---:B------:R-:W-:Y:S01]  /*11190*/  VIADD R20, R28.reuse, 0xb6 ;  /* 0x000000b61c147836 */ /* 0x040fe20000000000 */
[----:B------:R-:W-:Y:S01]  /*111a0*/  ISETP.GE.AND P1, PT, R17, RZ, PT ;  /* 0x000000ff1100720c */ /* 0x000fe20003f26270 */
[----:B------:R-:W-:Y:S01]  /*111b0*/  VIADD R10, R28, 0xb3 ;  /* 0x000000b31c0a7836 */ /* 0x000fe20000000000 */
[----:B------:R-:W-:Y:S01]  /*111c0*/  IABS R17, R17 ;  /* 0x0000001100117213 */ /* 0x000fe20000000000 */
[----:B0-----:R-:W-:Y:S02]  /*111d0*/  IMAD.MOV.U32 R5, RZ, RZ, R0 ;  /* 0x000000ffff057224 */ /* 0x001fe400078e0000 */
[----:B------:R-:W-:-:S02]  /*111e0*/  IMAD.MOV.U32 R0, RZ, RZ, R16 ;  /* 0x000000ffff007224 */ /* 0x000fc400078e0010 */
[----:B------:R-:W-:Y:S01]  /*111f0*/  @!P6 IMAD.MOV R5, RZ, RZ, -R5 ;  /* 0x000000ffff05e224 */ /* 0x000fe200078e0a05 */
[C---:B------:R-:W-:Y:S01]  /*11200*/  ISETP.GT.U32.AND P6, PT, R2.reuse, R8, PT ;  /* 0x000000080200720c */ /* 0x040fe20003fc4070 */
[----:B------:R-:W-:Y:S01]  /*11210*/  @!P5 IMAD.MOV R0, RZ, RZ, -R0 ;  /* 0x000000ffff00d224 */ /* 0x000fe200078e0a00 */
[----:B------:R-:W-:Y:S01]  /*11220*/  ISETP.GT.U32.AND P5, PT, R2, R12, PT ;  /* 0x0000000c0200720c */ /* 0x000fe20003fa4070 */
[C---:B------:R-:W-:Y:S01]  /*11230*/  VIADD R21, R28.reuse, 0xb4 ;  /* 0x000000b41c157836 */ /* 0x040fe20000000000 */
[----:B------:R0:W-:Y:S01]  /*11240*/  STL [R1+0x460], R5 ;  /* 0x0004600501007387 */ /* 0x0001e20000100800 */
[C---:B------:R-:W-:Y:S02]  /*11250*/  VIADD R16, R28.reuse, 0xb2 ;  /* 0x000000b21c107836 */ /* 0x040fe40000000000 */
[----:B------:R-:W-:Y:S01]  /*11260*/  VIADD R19, R28, 0xae ;  /* 0x000000ae1c137836 */ /* 0x000fe20000000000 */
[----:B------:R-:W-:-:S05]  /*11270*/  IABS R7, R21 ;  /* 0x0000001500077213 */ /* 0x000fca0000000000 */
[----:B------:R-:W-:Y:S01]  /*11280*/  @!P6 IMAD.IADD R8, R8, 0x1, -R2 ;  /* 0x000000010808e824 */ /* 0x000fe200078e0a02 */
[----:B------:R-:W-:Y:S01]  /*11290*/  ISETP.GE.AND P6, PT, R15, RZ, PT ;  /* 0x000000ff0f00720c */ /* 0x000fe20003fc6270 */
[----:B0-----:R-:W-:Y:S01]  /*112a0*/  IMAD.MOV.U32 R5, RZ, RZ, R9 ;  /* 0x000000ffff057224 */ /* 0x001fe200078e0009 */
[----:B------:R-:W-:Y:S01]  /*112b0*/  IABS R15, R15 ;  /* 0x0000000f000f7213 */ /* 0x000fe20000000000 */
[----:B------:R-:W-:-:S04]  /*112c0*/  IMAD.HI.U32 R9, R3, R17, RZ ;  /* 0x0000001103097227 */ /* 0x000fc800078e00ff */
[----:B------:R-:W-:Y:S01]  /*112d0*/  @!P3 IMAD.MOV R5, RZ, RZ, -R5 ;  /* 0x000000ffff05b224 */ /* 0x000fe200078e0a05 */
[----:B------:R-:W-:Y:S01]  /*112e0*/  ISETP.GE.AND P3, PT, R20, RZ, PT ;  /* 0x000000ff1400720c */ /* 0x000fe20003f66270 */
[----:B------:R-:W-:Y:S01]  /*112f0*/  IMAD.MOV R9, RZ, RZ, -R9 ;  /* 0x000000ffff097224 */ /* 0x000fe200078e0a09 */
[----:B------:R-:W-:Y:S01]  /*11300*/  IABS R20, R20 ;  /* 0x0000001400147213 */ /* 0x000fe20000000000 */
[----:B------:R-:W-:Y:S01]  /*11310*/  @!P5 IMAD.IADD R12, R12, 0x1, -R2 ;  /* 0x000000010c0cd824 */ /* 0x000fe200078e0a02 */
[----:B------:R0:W-:Y:S01]  /*11320*/  STL [R1+0x45c], R5 ;  /* 0x00045c0501007387 */ /* 0x0001e20000100800 */
[C---:B------:R-:W-:Y:S02]  /*11330*/  IMAD R17, R2.reuse, R9, R17 ;  /* 0x0000000902117224 */ /* 0x040fe400078e0211 */
[C---:B------:R-:W-:Y:S01]  /*11340*/  IMAD.HI.U32 R11, R3.reuse, R20, RZ ;  /* 0x00000014030b7227 */ /* 0x040fe200078e00ff */
[----:B------:R-:W-:Y:S01]  /*11350*/  ISETP.GT.U32.AND P5, PT, R2, R12, PT ;  /* 0x0000000c0200720c */ /* 0x000fe20003fa4070 */
[----:B------:R1:W-:Y:S02]  /*11360*/  STL [R1+0x458], R0 ;  /* 0x0004580001007387 */ /* 0x0003e40000100800 */
[----:B------:R-:W-:-:S04]  /*11370*/  IMAD.HI.U32 R13, R3, R15, RZ ;  /* 0x0000000f030d7227 */ /* 0x000fc800078e00ff */
[----:B0-----:R-:W-:Y:S02]  /*11380*/  IMAD.MOV.U32 R5, RZ, RZ, R8 ;  /* 0x000000ffff057224 */ /* 0x001fe400078e0008 */
[----:B------:R-:W-:Y:S02]  /*11390*/  IMAD.MOV R11, RZ, RZ, -R11 ;  /* 0x000000ffff0b7224 */ /* 0x000fe400078e0a0b */
[----:B------:R-:W-:Y:S01]  /*113a0*/  @!P2 IMAD.MOV R5, RZ, RZ, -R5 ;  /* 0x000000ffff05a224 */ /* 0x000fe200078e0a05 */
[C---:B------:R-:W-:Y:S01]  /*113b0*/  ISETP.GT.U32.AND P2, PT, R2.reuse, R17, PT ;  /* 0x000000110200720c */ /* 0x040fe20003f44070 */
[----:B------:R-:W-:Y:S01]  /*113c0*/  IMAD.MOV R13, RZ, RZ, -R13 ;  /* 0x000000ffff0d7224 */ /* 0x000fe200078e0a0d */
[----:B-1----:R-:W-:Y:S01]  /*113d0*/  IABS R0, R10 ;  /* 0x0000000a00007213 */ /* 0x002fe20000000000 */
[C---:B------:R-:W-:Y:S01]  /*113e0*/  IMAD R20, R2.reuse, R11, R20 ;  /* 0x0000000b02147224 */ /* 0x040fe200078e0214 */
[----:B------:R0:W-:Y:S01]  /*113f0*/  STL [R1+0x454], R5 ;  /* 0x0004540501007387 */ /* 0x0001e20000100800 */
[----:B------:R-:W-:-:S02]  /*11400*/  IMAD R15, R2, R13, R15 ;  /* 0x0000000d020f7224 */ /* 0x000fc400078e020f */
[----:B------:R-:W-:Y:S01]  /*11410*/  @!P5 IMAD.IADD R12, R12, 0x1, -R2 ;  /* 0x000000010c0cd824 */ /* 0x000fe200078e0a02 */
[----:B------:R-:W-:Y:S01]  /*11420*/  ISETP.GT.U32.AND P5, PT, R2, R20, PT ;  /* 0x000000140200720c */ /* 0x000fe20003fa4070 */
[----:B------:R-:W-:-:S04]  /*11430*/  IMAD.HI.U32 R14, R3, R0, RZ ;  /* 0x00000000030e7227 */ /* 0x000fc800078e00ff */
[----:B------:R-:W-:Y:S01]  /*11440*/  @!P2 IMAD.IADD R17, R17, 0x1, -R2 ;  /* 0x000000011111a824 */ /* 0x000fe200078e0a02 */
[C---:B------:R-:W-:Y:S01]  /*11450*/  ISETP.GT.U32.AND P2, PT, R2.reuse, R15, PT ;  /* 0x0000000f0200720c */ /* 0x040fe20003f44070 */
[----:B------:R-:W-:Y:S02]  /*11460*/  IMAD.MOV R8, RZ, RZ, -R14 ;  /* 0x000000ffff087224 */ /* 0x000fe400078e0a0e */
[----:B0-----:R-:W-:Y:S02]  /*11470*/  IMAD.MOV.U32 R5, RZ, RZ, R12 ;  /* 0x000000ffff057224 */ /* 0x001fe400078e000c */
[----:B------:R-:W-:Y:S01]  /*11480*/  IMAD R0, R2, R8, R0 ;  /* 0x0000000802007224 */ /* 0x000fe200078e0200 */
[----:B------:R-:W-:Y:S01]  /*11490*/  IABS R8, R16 ;  /* 0x0000001000087213 */ /* 0x000fe20000000000 */
[----:B------:R-:W-:Y:S01]  /*114a0*/  @!P5 IMAD.IADD R20, R20, 0x1, -R2 ;  /* 0x000000011414d824 */ /* 0x000fe200078e0a02 */
[----:B------:R-:W-:Y:S01]  /*114b0*/  ISETP.GT.U32.AND P5, PT, R2, R17, PT ;  /* 0x000000110200720c */ /* 0x000fe20003fa4070 */
[----:B------:R-:W-:-:S04]  /*114c0*/  IMAD.HI.U32 R9, R3, R7, RZ ;  /* 0x0000000703097227 */ /* 0x000fc800078e00ff */
[----:B------:R-:W-:Y:S01]  /*114d0*/  @!P4 IMAD.MOV R5, RZ, RZ, -R5 ;  /* 0x000000ffff05c224 */ /* 0x000fe200078e0a05 */
[C---:B------:R-:W-:Y:S01]  /*114e0*/  ISETP.GT.U32.AND P4, PT, R2.reuse, R20, PT ;  /* 0x000000140200720c */ /* 0x040fe20003f84070 */
[----:B------:R-:W-:Y:S02]  /*114f0*/  @!P2 IMAD.IADD R15, R15, 0x1, -R2 ;  /* 0x000000010f0fa824 */ /* 0x000fe400078e0a02 */
[----:B------:R-:W-:Y:S01]  /*11500*/  IMAD.MOV R9, RZ, RZ, -R9 ;  /* 0x000000ffff097224 */ /* 0x000fe200078e0a09 */
[----:B------:R0:W-:Y:S01]  /*11510*/  STL [R1+0x450], R5 ;  /* 0x0004500501007387 */ /* 0x0001e20000100800 */
[----:B------:R-:W-:Y:S01]  /*11520*/  IMAD.MOV.U32 R12, RZ, RZ, R8 ;  /* 0x000000ffff0c7224 */ /* 0x000fe200078e0008 */
[C---:B------:R-:W-:Y:S01]  /*11530*/  ISETP.GT.U32.AND P2, PT, R2.reuse, R15, PT ;  /* 0x0000000f0200720c */ /* 0x040fe20003f44070 */
[----:B------:R-:W-:Y:S01]  /*11540*/  IMAD R7, R2, R9, R7 ;  /* 0x0000000902077224 */ /* 0x000fe200078e0207 */
[----:B------:R-:W-:Y:S01]  /*11550*/  IABS R8, R19 ;  /* 0x0000001300087213 */ /* 0x000fe20000000000 */
[----:B------:R-:W-:-:S02]  /*11560*/  VIADD R9, R28, 0xb1 ;  /* 0x000000b11c097836 */ /* 0x000fc40000000000 */
[----:B------:R-:W-:-:S03]  /*11570*/  IMAD.HI.U32 R24, R3, R12, RZ ;  /* 0x0000000c03187227 */ /* 0x000fc600078e00ff */
[----:B------:R-:W-:Y:S01]  /*11580*/  IABS R13, R9 ;  /* 0x00000009000d7213 */ /* 0x000fe20000000000 */
[----:B------:R-:W-:Y:S02]  /*11590*/  IMAD.MOV R24, RZ, RZ, -R24 ;  /* 0x000000ffff187224 */ /* 0x000fe400078e0a18 */
[--C-:B------:R-:W-:Y:S01]  /*115a0*/  @!P5 IMAD.IADD R17, R17, 0x1, -R2.reuse ;  /* 0x000000011111d824 */ /* 0x100fe200078e0a02 */
[----:B------:R-:W-:Y:S01]  /*115b0*/  ISETP.GT.U32.AND P5, PT, R2, R7, PT ;  /* 0x000000070200720c */ /* 0x000fe20003fa4070 */
[----:B------:R-:W-:Y:S01]  /*115c0*/  @!P4 IMAD.IADD R20, R20, 0x1, -R2 ;  /* 0x000000011414c824 */ /* 0x000fe200078e0a02 */
[C---:B------:R-:W-:Y:S01]  /*115d0*/  ISETP.GT.U32.AND P4, PT, R2.reuse, R0, PT ;  /* 0x000000000200720c */ /* 0x040fe20003f84070 */
[----:B------:R-:W-:Y:S02]  /*115e0*/  IMAD R12, R2, R24, R12 ;  /* 0x00000018020c7224 */ /* 0x000fe400078e020c */
[----:B------:R-:W-:-:S04]  /*115f0*/  IMAD.HI.U32 R22, R3, R13, RZ ;  /* 0x0000000d03167227 */ /* 0x000fc800078e00ff */
[----:B------:R-:W-:Y:S01]  /*11600*/  @!P2 IMAD.IADD R15, R15, 0x1, -R2 ;  /* 0x000000010f0fa824 */ /* 0x000fe200078e0a02 */
[----:B------:R-:W-:Y:S01]  /*11610*/  ISETP.GT.U32.AND P2, PT, R2, R12, PT ;  /* 0x0000000c0200720c */ /* 0x000fe20003f44070 */
[----:B0-----:R-:W-:Y:S02]  /*11620*/  IMAD.MOV.U32 R5, RZ, RZ, R17 ;  /* 0x000000ffff057224 */ /* 0x001fe400078e0011 */
[----:B------:R-:W-:Y:S02]  /*11630*/  VIADD R11, R28, 0xb0 ;  /* 0x000000b01c0b7836 */ /* 0x000fe40000000000 */
[----:B------:R-:W-:Y:S02]  /*11640*/  IMAD.MOV R22, RZ, RZ, -R22 ;  /* 0x000000ffff167224 */ /* 0x000fe400078e0a16 */
[----:B------:R-:W-:Y:S01]  /*11650*/  @!P1 IMAD.MOV R5, RZ, RZ, -R5 ;  /* 0x000000ffff059224 */ /* 0x000fe200078e0a05 */
[----:B------:R-:W-:Y:S01]  /*11660*/  IABS R23, R11 ;  /* 0x0000000b00177213 */ /* 0x000fe20000000000 */
[----:B------:R-:W-:-:S02]  /*11670*/  IMAD R13, R2, R22, R13 ;  /* 0x00000016020d7224 */ /* 0x000fc400078e020d */
[--C-:B------:R-:W-:Y:S01]  /*11680*/  @!P5 IMAD.IADD R7, R7, 0x1, -R2.reuse ;  /* 0x000000010707d824 */ /* 0x100fe200078e0a02 */
[----:B------:R0:W-:Y:S01]  /*11690*/  STL [R1+0x440], R5 ;  /* 0x0004400501007387 */ /* 0x0001e20000100800 */
[--C-:B------:R-:W-:Y:S01]  /*116a0*/  @!P4 IMAD.IADD R0, R0, 0x1, -R2.reuse ;  /* 0x000000010000c824 */ /* 0x100fe200078e0a02 */
[C---:B------:R-:W-:Y:S01]  /*116b0*/  ISETP.GT.U32.AND P5, PT, R2.reuse, R13, PT ;  /* 0x0000000d0200720c */ /* 0x040fe20003fa4070 */
[----:B------:R-:W-:Y:S01]  /*116c0*/  IMAD.HI.U32 R22, R3, R23, RZ ;  /* 0x0000001703167227 */ /* 0x000fe200078e00ff */
[----:B------:R-:W-:Y:S02]  /*116d0*/  ISETP.GT.U32.AND P1, PT, R2, R7, PT ;  /* 0x000000070200720c */ /* 0x000fe40003f24070 */
[----:B------:R-:W-:Y:S01]  /*116e0*/  ISETP.GE.AND P4, PT, R21, RZ, PT ;  /* 0x000000ff1500720c */ /* 0x000fe20003f86270 */
[----:B------:R-:W-:Y:S02]  /*116f0*/  VIADD R14, R28, 0xaf ;  /* 0x000000af1c0e7836 */ /* 0x000fe40000000000 */
[----:B------:R-:W-:Y:S01]  /*11700*/  @!P2 IMAD.IADD R12, R12, 0x1, -R2 ;  /* 0x000000010c0ca824 */ /* 0x000fe200078e0a02 */
[----:B------:R-:W-:Y:S01]  /*11710*/  ISETP.GT.U32.AND P2, PT, R2, R0, PT ;  /* 0x000000000200720c */ /* 0x000fe20003f44070 */
[----:B0-----:R-:W-:Y:S01]  /*11720*/  IMAD.MOV.U32 R5, RZ, RZ, R20 ;  /* 0x000000ffff057224 */ /* 0x001fe200078e0014 */
[----:B------:R-:W-:Y:S01]  /*11730*/  IABS R18, R14 ;  /* 0x0000000e00127213 */ /* 0x000fe20000000000 */
[----:B------:R-:W-:-:S02]  /*11740*/  IMAD.MOV R22, RZ, RZ, -R22 ;  /* 0x000000ffff167224 */ /* 0x000fc400078e0a16 */
[----:B------:R-:W-:Y:S02]  /*11750*/  @!P3 IMAD.MOV R5, RZ, RZ, -R5 ;  /* 0x000000ffff05b224 */ /* 0x000fe400078e0a05 */
[C---:B------:R-:W-:Y:S02]  /*11760*/  IMAD R22, R2.reuse, R22, R23 ;  /* 0x0000001602167224 */ /* 0x040fe400078e0217 */
[----:B------:R-:W-:Y:S01]  /*11770*/  IMAD.HI.U32 R25, R3, R18, RZ ;  /* 0x0000001203197227 */ /* 0x000fe200078e00ff */
[----:B------:R0:W-:Y:S03]  /*11780*/  STL [R1+0x43c], R5 ;  /* 0x00043c0501007387 */ /* 0x0001e60000100800 */
[----:B------:R-:W-:Y:S01]  /*11790*/  @!P5 IMAD.IADD R13, R13, 0x1, -R2 ;  /* 0x000000010d0dd824 */ /* 0x000fe200078e0a02 */
[----:B------:R-:W-:Y:S01]  /*117a0*/  ISETP.GT.U32.AND P5, PT, R2, R12, PT ;  /* 0x0000000c0200720c */ /* 0x000fe20003fa4070 */
[----:B------:R-:W-:-:S03]  /*117b0*/  IMAD.HI.U32 R24, R3, R8, RZ ;  /* 0x0000000803187227 */ /* 0x000fc600078e00ff */
[----:B------:R-:W-:Y:S01]  /*117c0*/  ISETP.GT.U32.AND P3, PT, R2, R13, PT ;  /* 0x0000000d0200720c */ /* 0x000fe20003f64070 */
[----:B------:R-:W-:Y:S02]  /*117d0*/  IMAD.MOV R25, RZ, RZ, -R25 ;  /* 0x000000ffff197224 */ /* 0x000fe400078e0a19 */
[----:B0-----:R-:W-:Y:S02]  /*117e0*/  IMAD.MOV.U32 R5, RZ, RZ, R15 ;  /* 0x000000ffff057224 */ /* 0x001fe400078e000f */
[----:B------:R-:W-:Y:S01]  /*117f0*/  @!P2 IMAD.IADD R0, R0, 0x1, -R2 ;  /* 0x000000010000a824 */ /* 0x000fe200078e0a02 */
[----:B------:R-:W-:Y:S01]  /*11800*/  ISETP.GE.AND P2, PT, R10, RZ, PT ;  /* 0x000000ff0a00720c */ /* 0x000fe20003f46270 */
[----:B------:R-:W-:Y:S01]  /*11810*/  @!P6 IMAD.MOV R5, RZ, RZ, -R5 ;  /* 0x000000ffff05e224 */ /* 0x000fe200078e0a05 */
[----:B------:R-:W-:Y:S01]  /*11820*/  ISETP.GT.U32.AND P6, PT, R2, R22, PT ;  /* 0x000000160200720c */ /* 0x000fe20003fc4070 */
[----:B------:R-:W-:Y:S02]  /*11830*/  VIADD R17, R28, 0xad ;  /* 0x000000ad1c117836 */ /* 0x000fe40000000000 */
[----:B------:R-:W-:Y:S01]  /*11840*/  IMAD.MOV R24, RZ, RZ, -R24 ;  /* 0x000000ffff187224 */ /* 0x000fe200078e0a18 */
[----:B------:R0:W-:Y:S01]  /*11850*/  STL [R1+0x438], R5 ;  /* 0x0004380501007387 */ /* 0x0001e20000100800 */
[----:B------:R-:W-:Y:S01]  /*11860*/  IMAD R18, R2, R25, R18 ;  /* 0x0000001902127224 */ /* 0x000fe200078e0212 */
[----:B------:R-:W-:Y:S01]  /*11870*/  IABS R20, R17 ;  /* 0x0000001100147213 */ /* 0x000fe20000000000 */
[----:B------:R-:W-:-:S02]  /*11880*/  @!P1 IMAD.IADD R7, R7, 0x1, -R2 ;  /* 0x0000000107079824 */ /* 0x000fc400078e0a02 */
[C---:B------:R-:W-:Y:S01]  /*11890*/  IMAD R8, R2.reuse, R24, R8 ;  /* 0x0000001802087224 */ /* 0x040fe200078e0208 */
[----:B------:R-:W-:Y:S01]  /*118a0*/  ISETP.GT.U32.AND P1, PT, R2, R18, PT ;  /* 0x000000120200720c */ /* 0x000fe20003f24070 */
[----:B------:R-:W-:Y:S02]  /*118b0*/  IMAD.MOV.U32 R6, RZ, RZ, R7 ;  /* 0x000000ffff067224 */ /* 0x000fe400078e0007 */
[----:B------:R-:W-:Y:S01]  /*118c0*/  @!P6 IMAD.IADD R22, R22, 0x1, -R2 ;  /* 0x000000011616e824 */ /* 0x000fe200078e0a02 */
[----:B------:R-:W-:Y:S01]  /*118d0*/  ISETP.GE.AND P6, PT, R9, RZ, PT ;  /* 0x000000ff0900720c */ /* 0x000fe20003fc6270 */
[----:B0-----:R-:W-:Y:S02]  /*118e0*/  IMAD.MOV.U32 R5, RZ, RZ, R0 ;  /* 0x000000ffff057224 */ /* 0x001fe400078e0000 */
[----:B------:R-:W-:-:S04]  /*118f0*/  IMAD.HI.U32 R21, R3, R20, RZ ;  /* 0x0000001403157227 */ /* 0x000fc800078e00ff */
[----:B------:R-:W-:Y:S01]  /*11900*/  @!P5 IMAD.IADD R12, R12, 0x1, -R2 ;  /* 0x000000010c0cd824 */ /* 0x000fe200078e0a02 */
[C---:B------:R-:W-:Y:S01]  /*11910*/  ISETP.GT.U32.AND P5, PT, R2.reuse, R8, PT ;  /* 0x000000080200720c */ /* 0x040fe20003fa4070 */
[----:B------:R-:W-:Y:S01]  /*11920*/  @!P4 IMAD.MOV R6, RZ, RZ, -R6 ;  /* 0x000000ffff06c224 */ /* 0x000fe200078e0a06 */
[----:B------:R-:W-:Y:S01]  /*11930*/  ISETP.GT.U32.AND P4, PT, R2, R22, PT ;  /* 0x000000160200720c */ /* 0x000fe20003f84070 */
[----:B------:R-:W-:Y:S01]  /*11940*/  @!P3 IMAD.IADD R13, R13, 0x1, -R2 ;  /* 0x000000010d0db824 */ /* 0x000fe200078e0a02 */
[----:B------:R-:W-:Y:S01]  /*11950*/  ISETP.GE.AND P3, PT, R16, RZ, PT ;  /* 0x000000ff1000720c */ /* 0x000fe20003f66270 */
[----:B------:R-:W-:Y:S01]  /*11960*/  @!P2 IMAD.MOV R5, RZ, RZ, -R5 ;  /* 0x000000ffff05a224 */ /* 0x000fe200078e0a05 */
[----:B------:R-:W-:Y:S01]  /*11970*/  STL [R1+0x434], R6 ;  /* 0x0004340601007387 */ /* 0x000fe20000100800 */
[----:B------:R-:W-:Y:S02]  /*11980*/  IMAD.MOV R21, RZ, RZ, -R21 ;  /* 0x000000ffff157224 */ /* 0x000fe400078e0a15 */
        /* <DEDUP_REMOVED lines=9> */
[----:B------:R-:W-:-:S03]  /*11a20*/  IMAD.HI.U32 R16, R3, R10, RZ ;  /* 0x0000000a03107227 */ /* 0x000fc600078e00ff */
[----:B------:R-:W-:Y:S01]  /*11a30*/  ISETP.GT.U32.AND P2, PT, R2, R8, PT ;  /* 0x000000080200720c */ /* 0x000fe20003f44070 */
[----:B0-----:R-:W-:Y:S02]  /*11a40*/  IMAD.MOV.U32 R5, RZ, RZ, R13 ;  /* 0x000000ffff057224 */ /* 0x001fe400078e000d */
[----:B------:R-:W-:Y:S01]  /*11a50*/  @!P3 IMAD.MOV R0, RZ, RZ, -R0 ;  /* 0x000000ffff00b224 */ /* 0x000fe200078e0a00 */
[----:B------:R-:W-:Y:S01]  /*11a60*/  ISETP.GE.AND P3, PT, R14, RZ, PT ;  /* 0x000000ff0e00720c */ /* 0x000fe20003f66270 */
[----:B------:R-:W-:Y:S01]  /*11a70*/  @!P6 IMAD.MOV R5, RZ, RZ, -R5 ;  /* 0x000000ffff05e224 */ /* 0x000fe200078e0a05 */
[----:B------:R-:W-:Y:S01]  /*11a80*/  ISETP.GT.U32.AND P6, PT, R2, R9, PT ;  /* 0x000000090200720c */ /* 0x000fe20003fc4070 */
[----:B------:R-:W-:Y:S01]  /*11a90*/  IMAD.MOV R7, RZ, RZ, -R16 ;  /* 0x000000ffff077224 */ /* 0x000fe200078e0a10 */
[----:B------:R0:W-:Y:S01]  /*11aa0*/  STL [R1+0x404], R0 ;  /* 0x0004040001007387 */ /* 0x0001e20000100800 */
[----:B------:R-:W-:Y:S01]  /*11ab0*/  @!P4 IMAD.IADD R22, R22, 0x1, -R2 ;  /* 0x000000011616c824 */ /* 0x000fe200078e0a02 */
[----:B------:R-:W-:Y:S01]  /*11ac0*/  ISETP.GE.AND P4, PT, R19, RZ, PT ;  /* 0x000000ff1300720c */ /* 0x000fe20003f86270 */
[----:B------:R-:W-:Y:S01]  /*11ad0*/  IMAD R10, R2, R7, R10 ;  /* 0x00000007020a7224 */ /* 0x000fe200078e020a */
[----:B------:R1:W-:Y:S01]  /*11ae0*/  STL [R1+0x400], R5 ;  /* 0x0004000501007387 */ /* 0x0003e20000100800 */
[----:B------:R-:W-:-:S02]  /*11af0*/  @!P5 IMAD.IADD R18, R18, 0x1, -R2 ;  /* 0x000000011212d824 */ /* 0x000fc400078e0a02 */
[----:B------:R-:W-:Y:S01]  /*11b00*/  VIADD R7, R28, 0xaa ;  /* 0x000000aa1c077836 */ /* 0x000fe20000000000 */
[----:B------:R-:W-:Y:S01]  /*11b10*/  ISETP.GT.U32.AND P5, PT, R2, R10, PT ;  /* 0x0000000a0200720c */ /* 0x000fe20003fa4070 */
[--C-:B------:R-:W-:Y:S01]  /*11b20*/  @!P2 IMAD.IADD R8, R8, 0x1, -R2.reuse ;  /* 0x000000010808a824 */ /* 0x100fe200078e0a02 */
[----:B------:R-:W-:Y:S01]  /*11b30*/  ISETP.GE.AND P2, PT, R17, RZ, PT ;  /* 0x000000ff1100720c */ /* 0x000fe20003f46270 */
[C---:B0-----:R-:W-:Y:S01]  /*11b40*/  VIADD R0, R28.reuse, 0xab ;  /* 0x000000ab1c007836 */ /* 0x041fe20000000000 */
[----:B------:R-:W-:Y:S01]  /*11b50*/  IABS R19, R7 ;  /* 0x0000000700137213 */ /* 0x000fe20000000000 */
[----:B------:R-:W-:Y:S01]  /*11b60*/  @!P6 IMAD.IADD R9, R9, 0x1, -R2 ;  /* 0x000000010909e824 */ /* 0x000fe200078e0a02 */
[----:B------:R-:W-:Y:S01]  /*11b70*/  ISETP.GE.AND P6, PT, R15, RZ, PT ;  /* 0x000000ff0f00720c */ /* 0x000fe20003fc6270 */
[----:B-1----:R-:W-:Y:S01]  /*11b80*/  IMAD.MOV.U32 R5, RZ, RZ, R22 ;  /* 0x000000ffff057224 */ /* 0x002fe200078e0016 */
[----:B------:R-:W-:Y:S01]  /*11b90*/  IABS R16, R0 ;  /* 0x0000000000107213 */ /* 0x000fe20000000000 */
[----:B------:R-:W-:-:S02]  /*11ba0*/  VIADD R13, R28, 0xa6 ;  /* 0x000000a61c0d7836 */ /* 0x000fc40000000000 */
[----:B------:R-:W-:Y:S01]  /*11bb0*/  @!P1 IMAD.MOV R5, RZ, RZ, -R5 ;  /* 0x000000ffff059224 */ /* 0x000fe200078e0a05 */
[----:B------:R-:W-:Y:S01]  /*11bc0*/  ISETP.GT.U32.AND P1, PT, R2, R9, PT ;  /* 0x000000090200720c */ /* 0x000fe20003f24070 */
[----:B------:R-:W-:-:S03]  /*11bd0*/  IMAD.HI.U32 R11, R3, R16, RZ ;  /* 0x00000010030b7227 */ /* 0x000fc600078e00ff */
[----:B------:R0:W-:Y:S01]  /*11be0*/  STL [R1+0x240], R5 ;  /* 0x0002400501007387 */ /* 0x0001e20000100800 */
[----:B------:R-:W-:Y:S02]  /*11bf0*/  IMAD.MOV R11, RZ, RZ, -R11 ;  /* 0x000000ffff0b7224 */ /* 0x000fe400078e0a0b */
[----:B------:R-:W-:Y:S01]  /*11c00*/  @!P5 IMAD.IADD R10, R10, 0x1, -R2 ;  /* 0x000000010a0ad824 */ /* 0x000fe200078e0a02 */
[----:B------:R-:W-:Y:S01]  /*11c10*/  ISETP.GE.AND P5, PT, R0, RZ, PT ;  /* 0x000000ff0000720c */ /* 0x000fe20003fa6270 */
[----:B------:R-:W-:Y:S02]  /*11c20*/  IMAD R16, R2, R11, R16 ;  /* 0x0000000b02107224 */ /* 0x000fe400078e0210 */
[----:B------:R-:W-:-:S04]  /*11c30*/  IMAD.HI.U32 R0, R3, R19, RZ ;  /* 0x0000001303007227 */ /* 0x000fc800078e00ff */
[----:B0-----:R-:W-:Y:S02]  /*11c40*/  IMAD.MOV.U32 R5, RZ, RZ, R18 ;  /* 0x000000ffff057224 */ /* 0x001fe400078e0012 */
[----:B------:R-:W-:Y:S01]  /*11c50*/  @!P1 IMAD.IADD R9, R9, 0x1, -R2 ;  /* 0x0000000109099824 */ /* 0x000fe200078e0a02 */
[C---:B------:R-:W-:Y:S01]  /*11c60*/  ISETP.GT.U32.AND P1, PT, R2.reuse, R16, PT ;  /* 0x000000100200720c */ /* 0x040fe20003f24070 */
[----:B------:R-:W-:Y:S01]  /*11c70*/  @!P3 IMAD.MOV R5, RZ, RZ, -R5 ;  /* 0x000000ffff05b224 */ /* 0x000fe200078e0a05 */
[----:B------:R-:W-:Y:S01]  /*11c80*/  ISETP.GT.U32.AND P3, PT, R2, R10, PT ;  /* 0x0000000a0200720c */ /* 0x000fe20003f64070 */
[----:B------:R-:W-:-:S03]  /*11c90*/  IMAD.MOV R0, RZ, RZ, -R0 ;  /* 0x000000ffff007224 */ /* 0x000fc600078e0a00 */
[----:B------:R0:W-:Y:S01]  /*11ca0*/  STL [R1+0x238], R5 ;  /* 0x0002380501007387 */ /* 0x0001e20000100800 */
[----:B------:R-:W-:Y:S02]  /*11cb0*/  IMAD R19, R2, R0, R19 ;  /* 0x0000000002137224 */ /* 0x000fe400078e0213 */
[----:B------:R-:W-:-:S04]  /*11cc0*/  VIADD R0, R28, 0xa7 ;  /* 0x000000a71c007836 */ /* 0x000fc80000000000 */
[--C-:B------:R-:W-:Y:S01]  /*11cd0*/  @!P1 IMAD.IADD R16, R16, 0x1, -R2.reuse ;  /* 0x0000000110109824 */ /* 0x100fe200078e0a02 */
[----:B------:R-:W-:Y:S01]  /*11ce0*/  IABS R11, R0 ;  /* 0x00000000000b7213 */ /* 0x000fe20000000000 */
[----:B------:R-:W-:Y:S01]  /*11cf0*/  @!P3 IMAD.IADD R10, R10, 0x1, -R2 ;  /* 0x000000010a0ab824 */ /* 0x000fe200078e0a02 */
[C---:B------:R-:W-:Y:S01]  /*11d00*/  ISETP.GT.U32.AND P3, PT, R2.reuse, R19, PT ;  /* 0x000000130200720c */ /* 0x040fe20003f64070 */
[----:B0-----:R-:W-:Y:S01]  /*11d10*/  IMAD.MOV.U32 R5, RZ, RZ, R8 ;  /* 0x000000ffff057224 */ /* 0x001fe200078e0008 */
[----:B------:R-:W-:Y:S01]  /*11d20*/  ISETP.GT.U32.AND P1, PT, R2, R16, PT ;  /* 0x000000100200720c */ /* 0x000fe20003f24070 */
[C---:B------:R-:W-:Y:S02]  /*11d30*/  VIADD R8, R28.reuse, 0xa9 ;  /* 0x000000a91c087836 */ /* 0x040fe40000000000 */
[----:B------:R-:W-:Y:S01]  /*11d40*/  @!P4 IMAD.MOV R5, RZ, RZ, -R5 ;  /* 0x000000ffff05c224 */ /* 0x000fe200078e0a05 */
[----:B------:R-:W-:Y:S01]  /*11d50*/  ISETP.GE.AND P4, PT, R7, RZ, PT ;  /* 0x000000ff0700720c */ /* 0x000fe20003f86270 */
[----:B------:R-:W-:Y:S01]  /*11d60*/  VIADD R7, R28, 0xa8 ;  /* 0x000000a81c077836 */ /* 0x000fe20000000000 */
[----:B------:R-:W-:-:S02]  /*11d70*/  IABS R17, R8 ;  /* 0x0000000800117213 */ /* 0x000fc40000000000 */
[----:B------:R0:W-:Y:S02]  /*11d80*/  STL [R1+0x364], R5 ;  /* 0x0003640501007387 */ /* 0x0001e40000100800 */
[----:B------:R-:W-:Y:S01]  /*11d90*/  IABS R14, R7 ;  /* 0x00000007000e7213 */ /* 0x000fe20000000000 */
[----:B------:R-:W-:-:S04]  /*11da0*/  IMAD.HI.U32 R12, R3, R17, RZ ;  /* 0x00000011030c7227 */ /* 0x000fc800078e00ff */
[----:B------:R-:W-:Y:S02]  /*11db0*/  IMAD.MOV R12, RZ, RZ, -R12 ;  /* 0x000000ffff0c7224 */ /* 0x000fe400078e0a0c */
[--C-:B------:R-:W-:Y:S02]  /*11dc0*/  @!P3 IMAD.IADD R19, R19, 0x1, -R2.reuse ;  /* 0x000000011313b824 */ /* 0x100fe400078e0a02 */
[----:B0-----:R-:W-:Y:S02]  /*11dd0*/  IMAD.MOV.U32 R5, RZ, RZ, R9 ;  /* 0x000000ffff057224 */ /* 0x001fe400078e0009 */
[C---:B------:R-:W-:Y:S01]  /*11de0*/  IMAD R17, R2.reuse, R12, R17 ;  /* 0x0000000c02117224 */ /* 0x040fe200078e0211 */
[----:B------:R-:W-:Y:S01]  /*11df0*/  ISETP.GT.U32.AND P3, PT, R2, R19, PT ;  /* 0x000000130200720c */ /* 0x000fe20003f64070 */
[----:B------:R-:W-:Y:S01]  /*11e00*/  @!P2 IMAD.MOV R5, RZ, RZ, -R5 ;  /* 0x000000ffff05a224 */ /* 0x000fe200078e0a05 */
[----:B------:R-:W-:Y:S01]  /*11e10*/  ISETP.GE.AND P2, PT, R8, RZ, PT ;  /* 0x000000ff0800720c */ /* 0x000fe20003f46270 */
[----:B------:R-:W-:Y:S01]  /*11e20*/  @!P1 IMAD.IADD R16, R16, 0x1, -R2 ;  /* 0x0000000110109824 */ /* 0x000fe200078e0a02 */
[----:B------:R-:W-:Y:S01]  /*11e30*/  ISETP.GT.U32.AND P1, PT, R2, R17, PT ;  /* 0x000000110200720c */ /* 0x000fe20003f24070 */
[C---:B------:R-:W-:Y:S01]  /*11e40*/  IMAD.HI.U32 R9, R3.reuse, R14, RZ ;  /* 0x0000000e03097227 */ /* 0x040fe200078e00ff */
[----:B------:R0:W-:Y:S03]  /*11e50*/  STL [R1+0x3f4], R5 ;  /* 0x0003f40501007387 */ /* 0x0001e60000100800 */
[----:B------:R-:W-:-:S04]  /*11e60*/  IMAD.HI.U32 R8, R3, R11, RZ ;  /* 0x0000000b03087227 */ /* 0x000fc800078e00ff */
[----:B------:R-:W-:Y:S02]  /*11e70*/  IMAD.MOV R9, RZ, RZ, -R9 ;  /* 0x000000ffff097224 */ /* 0x000fe400078e0a09 */
[----:B------:R-:W-:Y:S02]  /*11e80*/  IMAD.MOV R8, RZ, RZ, -R8 ;  /* 0x000000ffff087224 */ /* 0x000fe400078e0a08 */
[----:B0-----:R-:W-:Y:S02]  /*11e90*/  IMAD.MOV.U32 R5, RZ, RZ, R10 ;  /* 0x000000ffff057224 */ /* 0x001fe400078e000a */
[C---:B------:R-:W-:Y:S02]  /*11ea0*/  IMAD R14, R2.reuse, R9, R14 ;  /* 0x00000009020e7224 */ /* 0x040fe400078e020e */
[----:B------:R-:W-:Y:S01]  /*11eb0*/  @!P6 IMAD.MOV R5, RZ, RZ, -R5 ;  /* 0x000000ffff05e224 */ /* 0x000fe200078e0a05 */
[----:B------:R-:W-:Y:S01]  /*11ec0*/  ISETP.GE.AND P6, PT, R7, RZ, PT ;  /* 0x000000ff0700720c */ /* 0x000fe20003fc6270 */
[C---:B------:R-:W-:Y:S01]  /*11ed0*/  IMAD R11, R2.reuse, R8, R11 ;  /* 0x00000008020b7224 */ /* 0x040fe200078e020b */
[----:B------:R-:W-:Y:S01]  /*11ee0*/  IABS R8, R13 ;  /* 0x0000000d00087213 */ /* 0x000fe20000000000 */
[--C-:B------:R-:W-:Y:S01]  /*11ef0*/  @!P1 IMAD.IADD R17, R17, 0x1, -R2.reuse ;  /* 0x0000000111119824 */ /* 0x100fe200078e0a02 */
[----:B------:R0:W-:Y:S01]  /*11f00*/  STL [R1+0x3fc], R5 ;  /* 0x0003fc0501007387 */ /* 0x0001e20000100800 */
[----:B------:R-:W-:Y:S01]  /*11f10*/  @!P3 IMAD.IADD R19, R19, 0x1, -R2 ;  /* 0x000000011313b824 */ /* 0x000fe200078e0a02 */
[----:B------:R-:W-:Y:S01]  /*11f20*/  ISETP.GT.U32.AND P3, PT, R2, R14, PT ;  /* 0x0000000e0200720c */ /* 0x000fe20003f64070 */
[----:B------:R-:W-:Y:S01]  /*11f30*/  VIADD R7, R28, 0xa5 ;  /* 0x000000a51c077836 */ /* 0x000fe20000000000 */
[----:B------:R-:W-:Y:S01]  /*11f40*/  ISETP.GT.U32.AND P1, PT, R2, R11, PT ;  /* 0x0000000b0200720c */ /* 0x000fe20003f24070 */
[----:B------:R-:W-:-:S02]  /*11f50*/  VIADD R9, R28, 0xa4 ;  /* 0x000000a41c097836 */ /* 0x000fc40000000000 */
        /* <DEDUP_REMOVED lines=11> */
[----:B------:R-:W-:-:S03]  /*12010*/  @!P1 IMAD.IADD R11, R11, 0x1, -R2 ;  /* 0x000000010b0b9824 */ /* 0x000fc600078e0a02 */
[C---:B------:R-:W-:Y:S02]  /*12020*/  ISETP.GT.U32.AND P3, PT, R2.reuse, R14, PT ;  /* 0x0000000e0200720c */ /* 0x040fe40003f64070 */
[----:B------:R-:W-:-:S03]  /*12030*/  ISETP.GT.U32.AND P1, PT, R2, R11, PT ;  /* 0x0000000b0200720c */ /* 0x000fc60003f24070 */
        /* <DEDUP_REMOVED lines=9> */
[----:B------:R-:W-:Y:S02]  /*120d0*/  IMAD.MOV R19, RZ, RZ, -R19 ;  /* 0x000000ffff137224 */ /* 0x000fe400078e0a13 */
[----:B------:R-:W-:-:S04]  /*120e0*/  IMAD.HI.U32 R16, R3, R12, RZ ;  /* 0x0000000c03107227 */ /* 0x000fc800078e00ff */
[----:B------:R-:W-:Y:S02]  /*120f0*/  IMAD.MOV R8, RZ, RZ, -R8 ;  /* 0x000000ffff087224 */ /* 0x000fe400078e0a08 */
[----:B0-----:R-:W-:Y:S02]  /*12100*/  IMAD.MOV.U32 R5, RZ, RZ, R17 ;  /* 0x000000ffff057224 */ /* 0x001fe400078e0011 */
[--C-:B------:R-:W-:Y:S01]  /*12110*/  @!P3 IMAD.IADD R14, R14, 0x1, -R2.reuse ;  /* 0x000000010e0eb824 */ /* 0x100fe200078e0a02 */
[----:B------:R-:W-:Y:S01]  /*12120*/  ISETP.GE.AND P3, PT, R13, RZ, PT ;  /* 0x000000ff0d00720c */ /* 0x000fe20003f66270 */
[----:B------:R-:W-:Y:S02]  /*12130*/  @!P5 IMAD.IADD R0, R0, 0x1, -R2 ;  /* 0x000000010000d824 */ /* 0x000fe400078e0a02 */
[----:B------:R-:W-:Y:S02]  /*12140*/  @!P2 IMAD.MOV R5, RZ, RZ, -R5 ;  /* 0x000000ffff05a224 */ /* 0x000fe400078e0a05 */
[C---:B------:R-:W-:Y:S01]  /*12150*/  IMAD R13, R2.reuse, R19, R18 ;  /* 0x00000013020d7224 */ /* 0x040fe200078e0212 */
[C---:B------:R-:W-:Y:S01]  /*12160*/  ISETP.GT.U32.AND P5, PT, R2.reuse, R0, PT ;  /* 0x000000000200720c */ /* 0x040fe20003fa4070 */
        /* <DEDUP_REMOVED lines=112> */
[----:B0-----:R-:W-:-:S02]  /*12870*/  IMAD.MOV.U32 R5, RZ, RZ, R11 ;  /* 0x000000ffff057224 */ /* 0x001fc400078e000b */
[----:B------:R-:W-:Y:S02]  /*12880*/  @!P4 IMAD.IADD R0, R0, 0x1, -R2 ;  /* 0x000000010000c824 */ /* 0x000fe400078e0a02 */
[C---:B------:R-:W-:Y:S02]  /*12890*/  IMAD R16, R2.reuse, R19, R16 ;  /* 0x0000001302107224 */ /* 0x040fe400078e0210 */
[----:B------:R-:W-:Y:S01]  /*128a0*/  @!P1 IMAD.MOV R5, RZ, RZ, -R5 ;  /* 0x000000ffff059224 */ /* 0x000fe200078e0a05 */
[----:B------:R-:W-:Y:S01]  /*128b0*/  ISETP.GT.U32.AND P1, PT, R2, R0, PT ;  /* 0x000000000200720c */ /* 0x000fe20003f24070 */
[----:B------:R-:W-:Y:S02]  /*128c0*/  VIADD R17, R28, 0x99 ;  /* 0x000000991c117836 */ /* 0x000fe40000000000 */
[----:B------:R-:W-:Y:S01]  /*128d0*/  IMAD.HI.U32 R21, R3, R18, RZ ;  /* 0x0000001203157227 */ /* 0x000fe200078e00ff */
[----:B------:R0:W-:Y:S02]  /*128e0*/  STL [R1+0x3cc], R5 ;  /* 0x0003cc0501007387 */ /* 0x0001e40000100800 */
[----:B------:R-:W-:Y:S01]  /*128f0*/  IABS R20, R17 ;  /* 0x0000001100147213 */ /* 0x000fe20000000000 */
[----:B------:R-:W-:Y:S01]  /*12900*/  @!P6 IMAD.MOV R10, RZ, RZ, -R10 ;  /* 0x000000ffff0ae224 */ /* 0x000fe200078e0a0a */
[----:B------:R-:W-:Y:S01]  /*12910*/  ISETP.GT.U32.AND P6, PT, R2, R16, PT ;  /* 0x000000100200720c */ /* 0x000fe20003fc4070 */
[----:B------:R-:W-:-:S02]  /*12920*/  IMAD.MOV R21, RZ, RZ, -R21 ;  /* 0x000000ffff157224 */ /* 0x000fc400078e0a15 */
[----:B------:R-:W-:Y:S01]  /*12930*/  IMAD.MOV.U32 R6, RZ, RZ, R9 ;  /* 0x000000ffff067224 */ /* 0x000fe200078e0009 */
[----:B------:R1:W-:Y:S01]  /*12940*/  STL [R1+0x3c4], R10 ;  /* 0x0003c40a01007387 */ /* 0x0003e20000100800 */
[----:B------:R-:W-:Y:S01]  /*12950*/  @!P2 IMAD.IADD R7, R7, 0x1, -R2 ;  /* 0x000000010707a824 */ /* 0x000fe200078e0a02 */
[----:B------:R-:W-:Y:S01]  /*12960*/  ISETP.GE.AND P2, PT, R12, RZ, PT ;  /* 0x000000ff0c00720c */ /* 0x000fe20003f46270 */
[----:B0-----:R-:W-:Y:S02]  /*12970*/  IMAD.MOV.U32 R5, RZ, RZ, R8 ;  /* 0x000000ffff057224 */ /* 0x001fe400078e0008 */
[----:B------:R-:W-:Y:S01]  /*12980*/  @!P5 IMAD.MOV R6, RZ, RZ, -R6 ;  /* 0x000000ffff06d224 */ /* 0x000fe200078e0a06 */
[----:B------:R-:W-:Y:S01]  /*12990*/  ISETP.GE.AND P5, PT, R13, RZ, PT ;  /* 0x000000ff0d00720c */ /* 0x000fe20003fa6270 */
[C---:B------:R-:W-:Y:S01]  /*129a0*/  IMAD R18, R2.reuse, R21, R18 ;  /* 0x0000001502127224 */ /* 0x040fe200078e0212 */
[----:B------:R-:W-:Y:S01]  /*129b0*/  ISETP.GT.U32.AND P4, PT, R2, R7, PT ;  /* 0x000000070200720c */ /* 0x000fe20003f84070 */
[----:B------:R-:W-:Y:S01]  /*129c0*/  IMAD.HI.U32 R8, R3, R20, RZ ;  /* 0x0000001403087227 */ /* 0x000fe200078e00ff */
[----:B------:R-:W-:Y:S03]  /*129d0*/  STL [R1+0x3c0], R6 ;  /* 0x0003c00601007387 */ /* 0x000fe60000100800 */
[----:B------:R-:W-:Y:S01]  /*129e0*/  @!P3 IMAD.MOV R5, RZ, RZ, -R5 ;  /* 0x000000ffff05b224 */ /* 0x000fe200078e0a05 */
[----:B------:R-:W-:Y:S01]  /*129f0*/  ISETP.GE.AND P3, PT, R14, RZ, PT ;  /* 0x000000ff0e00720c */ /* 0x000fe20003f66270 */
[----:B------:R-:W-:Y:S01]  /*12a00*/  @!P1 IMAD.IADD R0, R0, 0x1, -R2 ;  /* 0x0000000100009824 */ /* 0x000fe200078e0a02 */
[----:B------:R-:W-:Y:S01]  /*12a10*/  ISETP.GT.U32.AND P1, PT, R2, R18, PT ;  /* 0x000000120200720c */ /* 0x000fe20003f24070 */
[----:B------:R-:W-:Y:S01]  /*12a20*/  IMAD.MOV R8, RZ, RZ, -R8 ;  /* 0x000000ffff087224 */ /* 0x000fe200078e0a08 */
[----:B------:R0:W-:Y:S01]  /*12a30*/  STL [R1+0x3bc], R5 ;  /* 0x0003bc0501007387 */ /* 0x0001e20000100800 */
[----:B------:R-:W-:-:S02]  /*12a40*/  @!P6 IMAD.IADD R16, R16, 0x1, -R2 ;  /* 0x000000011010e824 */ /* 0x000fc400078e0a02 */
[----:B------:R-:W-:Y:S02]  /*12a50*/  IMAD R8, R2, R8, R20 ;  /* 0x0000000802087224 */ /* 0x000fe400078e0214 */
[----:B------:R-:W-:Y:S01]  /*12a60*/  VIADD R9, R28, 0x98 ;  /* 0x000000981c097836 */ /* 0x000fe20000000000 */
[----:B------:R-:W-:Y:S01]  /*12a70*/  ISETP.GT.U32.AND P6, PT, R2, R16, PT ;  /* 0x000000100200720c */ /* 0x000fe20003fc4070 */
[----:B------:R-:W-:Y:S01]  /*12a80*/  @!P4 IMAD.IADD R7, R7, 0x1, -R2 ;  /* 0x000000010707c824 */ /* 0x000fe200078e0a02 */
[----:B------:R-:W-:Y:S01]  /*12a90*/  ISETP.GE.AND P4, PT, R15, RZ, PT ;  /* 0x000000ff0f00720c */ /* 0x000fe20003f86270 */
[----:B-1----:R-:W-:Y:S01]  /*12aa0*/  VIADD R10, R28, 0x97 ;  /* 0x000000971c0a7836 */ /* 0x002fe20000000000 */
[----:B------:R-:W-:Y:S01]  /*12ab0*/  IABS R14, R9 ;  /* 0x00000009000e7213 */ /* 0x000fe20000000000 */
[----:B0-----:R-:W-:Y:S02]  /*12ac0*/  IMAD.MOV.U32 R5, RZ, RZ, R0 ;  /* 0x000000ffff057224 */ /* 0x001fe400078e0000 */
[----:B------:R-:W-:Y:S01]  /*12ad0*/  @!P1 IMAD.IADD R18, R18, 0x1, -R2 ;  /* 0x0000000112129824 */ /* 0x000fe200078e0a02 */
[----:B------:R-:W-:Y:S01]  /*12ae0*/  IABS R12, R10 ;  /* 0x0000000a000c7213 */ /* 0x000fe20000000000 */
[----:B------:R-:W-:Y:S01]  /*12af0*/  @!P5 IMAD.MOV R5, RZ, RZ, -R5 ;  /* 0x000000ffff05d224 */ /* 0x000fe200078e0a05 */
[C---:B------:R-:W-:Y:S01]  /*12b00*/  ISETP.GT.U32.AND P5, PT, R2.reuse, R8, PT ;  /* 0x000000080200720c */ /* 0x040fe20003fa4070 */
[----:B------:R-:W-:Y:S01]  /*12b10*/  IMAD.MOV.U32 R6, RZ, RZ, R7 ;  /* 0x000000ffff067224 */ /* 0x000fe200078e0007 */
[----:B------:R-:W-:Y:S01]  /*12b20*/  ISETP.GT.U32.AND P1, PT, R2, R18, PT ;  /* 0x000000120200720c */ /* 0x000fe20003f24070 */
[----:B------:R-:W-:-:S04]  /*12b30*/  IMAD.HI.U32 R7, R3, R14, RZ ;  /* 0x0000000e03077227 */ /* 0x000fc800078e00ff */
[----:B------:R-:W-:Y:S01]  /*12b40*/  @!P2 IMAD.MOV R6, RZ, RZ, -R6 ;  /* 0x000000ffff06a224 */ /* 0x000fe200078e0a06 */
[----:B------:R-:W-:Y:S01]  /*12b50*/  ISETP.GE.AND P2, PT, R17, RZ, PT ;  /* 0x000000ff1100720c */ /* 0x000fe20003f46270 */
[--C-:B------:R-:W-:Y:S01]  /*12b60*/  @!P6 IMAD.IADD R16, R16, 0x1, -R2.reuse ;  /* 0x000000011010e824 */ /* 0x100fe200078e0a02 */
[----:B------:R-:W-:Y:S01]  /*12b70*/  ISETP.GE.AND P6, PT, R9, RZ, PT ;  /* 0x000000ff0900720c */ /* 0x000fe20003fc6270 */
[----:B------:R-:W-:Y:S01]  /*12b80*/  IMAD.MOV R7, RZ, RZ, -R7 ;  /* 0x000000ffff077224 */ /* 0x000fe200078e0a07 */
[----:B------:R-:W-:Y:S01]  /*12b90*/  STL [R1+0x3a0], R6 ;  /* 0x0003a00601007387 */ /* 0x000fe20000100800 */
[----:B------:R-:W-:Y:S02]  /*12ba0*/  @!P5 IMAD.IADD R8, R8, 0x1, -R2 ;  /* 0x000000010808d824 */ /* 0x000fe400078e0a02 */
[----:B------:R-:W-:Y:S01]  /*12bb0*/  VIADD R0, R28, 0x96 ;  /* 0x000000961c007836 */ /* 0x000fe20000000000 */
[----:B------:R0:W-:Y:S01]  /*12bc0*/  STL [R1+0x39c], R5 ;  /* 0x00039c0501007387 */ /* 0x0001e20000100800 */
[C---:B------:R-:W-:Y:S01]  /*12bd0*/  IMAD R14, R2.reuse, R7, R14 ;  /* 0x00000007020e7224 */ /* 0x040fe200078e020e */
[----:B------:R-:W-:Y:S01]  /*12be0*/  ISETP.GT.U32.AND P5, PT, R2, R8, PT ;  /* 0x000000080200720c */ /* 0x000fe20003fa4070 */
[----:B------:R-:W-:Y:S01]  /*12bf0*/  IMAD.HI.U32 R9, R3, R12, RZ ;  /* 0x0000000c03097227 */ /* 0x000fe200078e00ff */
[----:B------:R-:W-:-:S03]  /*12c00*/  IABS R11, R0 ;  /* 0x00000000000b7213 */ /* 0x000fc60000000000 */
[----:B------:R-:W-:Y:S01]  /*12c10*/  @!P1 IMAD.IADD R18, R18, 0x1, -R2 ;  /* 0x0000000112129824 */ /* 0x000fe200078e0a02 */
[----:B------:R-:W-:Y:S01]  /*12c20*/  ISETP.GE.AND P1, PT, R10, RZ, PT ;  /* 0x000000ff0a00720c */ /* 0x000fe20003f26270 */
[----:B------:R-:W-:Y:S02]  /*12c30*/  IMAD.MOV R9, RZ, RZ, -R9 ;  /* 0x000000ffff097224 */ /* 0x000fe400078e0a09 */
[----:B0-----:R-:W-:Y:S02]  /*12c40*/  IMAD.MOV.U32 R5, RZ, RZ, R16 ;  /* 0x000000ffff057224 */ /* 0x001fe400078e0010 */
[----:B------:R-:W-:-:S04]  /*12c50*/  IMAD.HI.U32 R13, R3, R11, RZ ;  /* 0x0000000b030d7227 */ /* 0x000fc800078e00ff */
[----:B------:R-:W-:Y:S01]  /*12c60*/  @!P3 IMAD.MOV R5, RZ, RZ, -R5 ;  /* 0x000000ffff05b224 */ /* 0x000fe200078e0a05 */
[C---:B------:R-:W-:Y:S01]  /*12c70*/  ISETP.GT.U32.AND P3, PT, R2.reuse, R14, PT ;  /* 0x0000000e0200720c */ /* 0x040fe20003f64070 */
[----:B------:R-:W-:Y:S02]  /*12c80*/  IMAD R12, R2, R9, R12 ;  /* 0x00000009020c7224 */ /* 0x000fe400078e020c */
[----:B------:R-:W-:Y:S01]  /*12c90*/  IMAD.MOV R13, RZ, RZ, -R13 ;  /* 0x000000ffff0d7224 */ /* 0x000fe200078e0a0d */
[----:B------:R0:W-:Y:S01]  /*12ca0*/  STL [R1+0x368], R5 ;  /* 0x0003680501007387 */ /* 0x0001e20000100800 */
[----:B------:R-:W-:Y:S01]  /*12cb0*/  @!P5 IMAD.IADD R8, R8, 0x1, -R2 ;  /* 0x000000010808d824 */ /* 0x000fe200078e0a02 */
[----:B------:R-:W-:Y:S01]  /*12cc0*/  ISETP.GT.U32.AND P5, PT, R2, R12, PT ;  /* 0x0000000c0200720c */ /* 0x000fe20003fa4070 */
[----:B------:R-:W-:Y:S02]  /*12cd0*/  VIADD R17, R28, 0x95 ;  /* 0x000000951c117836 */ /* 0x000fe40000000000 */
[----:B------:R-:W-:-:S02]  /*12ce0*/  IMAD R11, R2, R13, R11 ;  /* 0x0000000d020b7224 */ /* 0x000fc400078e020b */
[----:B------:R-:W-:Y:S01]  /*12cf0*/  VIADD R10, R28, 0x94 ;  /* 0x000000941c0a7836 */ /* 0x000fe20000000000 */
[----:B------:R-:W-:Y:S01]  /*12d00*/  IABS R7, R17 ;  /* 0x0000001100077213 */ /* 0x000fe20000000000 */
[----:B------:R-:W-:Y:S02]  /*12d10*/  @!P3 IMAD.IADD R14, R14, 0x1, -R2 ;  /* 0x000000010e0eb824 */ /* 0x000fe400078e0a02 */
[----:B0-----:R-:W-:Y:S01]  /*12d20*/  IMAD.MOV.U32 R5, RZ, RZ, R18 ;  /* 0x000000ffff057224 */ /* 0x001fe200078e0012 */
[----:B------:R-:W-:Y:S01]  /*12d30*/  IABS R15, R10 ;  /* 0x0000000a000f7213 */ /* 0x000fe20000000000 */
[----:B------:R-:W-:Y:S01]  /*12d40*/  VIADD R20, R28, 0x8b ;  /* 0x0000008b1c147836 */ /* 0x000fe20000000000 */
[----:B------:R-:W-:Y:S01]  /*12d50*/  ISETP.GT.U32.AND P3, PT, R2, R14, PT ;  /* 0x0000000e0200720c */ /* 0x000fe20003f64070 */
[----:B------:R-:W-:Y:S01]  /*12d60*/  @!P4 IMAD.MOV R5, RZ, RZ, -R5 ;  /* 0x000000ffff05c224 */ /* 0x000fe200078e0a05 */
[----:B------:R-:W-:Y:S01]  /*12d70*/  ISETP.GE.AND P4, PT, R0, RZ, PT ;  /* 0x000000ff0000720c */ /* 0x000fe20003f86270 */
[----:B------:R-:W-:-:S03]  /*12d80*/  IMAD.HI.U32 R0, R3, R7, RZ ;  /* 0x0000000703007227 */ /* 0x000fc600078e00ff */
[----:B------:R0:W-:Y:S01]  /*12d90*/  STL [R1+0x388], R5 ;  /* 0x0003880501007387 */ /* 0x0001e20000100800 */
[----:B------:R-:W-:Y:S02]  /*12da0*/  @!P5 IMAD.IADD R12, R12, 0x1, -R2 ;  /* 0x000000010c0cd824 */ /* 0x000fe400078e0a02 */
[----:B------:R-:W-:Y:S02]  /*12db0*/  IMAD.MOV R0, RZ, RZ, -R0 ;  /* 0x000000ffff007224 */ /* 0x000fe400078e0a00 */
[----:B------:R-:W-:Y:S01]  /*12dc0*/  IMAD.HI.U32 R18, R3, R15, RZ ;  /* 0x0000000f03127227 */ /* 0x000fe200078e00ff */
[----:B------:R-:W-:-:S03]  /*12dd0*/  ISETP.GT.U32.AND P5, PT, R2, R12, PT ;  /* 0x0000000c0200720c */ /* 0x000fc60003fa4070 */
[----:B------:R-:W-:Y:S02]  /*12de0*/  IMAD R7, R2, R0, R7 ;  /* 0x0000000002077224 */ /* 0x000fe400078e0207 */
[----:B0-----:R-:W-:Y:S02]  /*12df0*/  IMAD.MOV.U32 R5, RZ, RZ, R8 ;  /* 0x000000ffff057224 */ /* 0x001fe400078e0008 */
[----:B------:R-:W-:Y:S02]  /*12e00*/  VIADD R8, R28, 0x93 ;  /* 0x000000931c087836 */ /* 0x000fe40000000000 */
[----:B------:R-:W-:Y:S01]  /*12e10*/  @!P2 IMAD.MOV R5, RZ, RZ, -R5 ;  /* 0x000000ffff05a224 */ /* 0x000fe200078e0a05 */
[----:B------:R-:W-:Y:S01]  /*12e20*/  ISETP.GT.U32.AND P2, PT, R2, R11, PT ;  /* 0x0000000b0200720c */ /* 0x000fe20003f44070 */
[--C-:B------:R-:W-:Y:S01]  /*12e30*/  @!P3 IMAD.IADD R14, R14, 0x1, -R2.reuse ;  /* 0x000000010e0eb824 */ /* 0x100fe200078e0a02 */
[----:B------:R-:W-:Y:S01]  /*12e40*/  IABS R13, R8 ;  /* 0x00000008000d7213 */ /* 0x000fe20000000000 */
[----:B------:R-:W-:Y:S01]  /*12e50*/  @!P5 IMAD.IADD R12, R12, 0x1, -R2 ;  /* 0x000000010c0cd824 */ /* 0x000fe200078e0a02 */
[----:B------:R0:W-:Y:S01]  /*12e60*/  STL [R1+0x3b8], R5 ;  /* 0x0003b80501007387 */ /* 0x0001e20000100800 */
[----:B------:R-:W-:Y:S01]  /*12e70*/  ISETP.GT.U32.AND P3, PT, R2, R7, PT ;  /* 0x000000070200720c */ /* 0x000fe20003f64070 */
[----:B------:R-:W-:Y:S01]  /*12e80*/  VIADD R0, R28, 0x92 ;  /* 0x000000921c007836 */ /* 0x000fe20000000000 */
[----:B------:R-:W-:Y:S01]  /*12e90*/  ISETP.GE.AND P5, PT, R10, RZ, PT ;  /* 0x000000ff0a00720c */ /* 0x000fe20003fa6270 */
[----:B------:R-:W-:-:S02]  /*12ea0*/  IMAD.MOV.U32 R6, RZ, RZ, R12 ;  /* 0x000000ffff067224 */ /* 0x000fc400078e000c */
[----:B------:R-:W-:Y:S01]  /*12eb0*/  VIADD R12, R28, 0x90 ;  /* 0x000000901c0c7836 */ /* 0x000fe20000000000 */
[----:B------:R-:W-:Y:S01]  /*12ec0*/  IABS R9, R0 ;  /* 0x0000000000097213 */ /* 0x000fe20000000000 */
[----:B------:R-:W-:Y:S02]  /*12ed0*/  @!P1 IMAD.MOV R6, RZ, RZ, -R6 ;  /* 0x000000ffff069224 */ /* 0x000fe400078e0a06 */
[----:B------:R-:W-:Y:S02]  /*12ee0*/  @!P2 IMAD.IADD R11, R11, 0x1, -R2 ;  /* 0x000000010b0ba824 */ /* 0x000fe400078e0a02 */
[----:B0-----:R-:W-:Y:S02]  /*12ef0*/  IMAD.MOV.U32 R5, RZ, RZ, R14 ;  /* 0x000000ffff057224 */ /* 0x001fe400078e000e */
[----:B------:R-:W-:Y:S01]  /*12f00*/  IMAD.HI.U32 R14, R3, R13, RZ ;  /* 0x0000000d030e7227 */ /* 0x000fe200078e00ff */
[----:B------:R-:W-:-:S03]  /*12f10*/  ISETP.GT.U32.AND P2, PT, R2, R11, PT ;  /* 0x0000000b0200720c */ /* 0x000fc60003f44070 */
[----:B------:R-:W-:Y:S01]  /*12f20*/  @!P6 IMAD.MOV R5, RZ, RZ, -R5 ;  /* 0x000000ffff05e224 */ /* 0x000fe200078e0a05 */
[----:B------:R-:W-:Y:S01]  /*12f30*/  ISETP.GE.AND P6, PT, R17, RZ, PT ;  /* 0x000000ff1100720c */ /* 0x000fe20003fc6270 */
[----:B------:R-:W-:Y:S02]  /*12f40*/  IMAD.MOV R17, RZ, RZ, -R18 ;  /* 0x000000ffff117224 */ /* 0x000fe400078e0a12 */
[----:B------:R-:W-:Y:S01]  /*12f50*/  IMAD.MOV R14, RZ, RZ, -R14 ;  /* 0x000000ffff0e7224 */ /* 0x000fe200078e0a0e */
[----:B------:R0:W-:Y:S01]  /*12f60*/  STL [R1+0x3b4], R5 ;  /* 0x0003b40501007387 */ /* 0x0001e20000100800 */
[C---:B------:R-:W-:Y:S01]  /*12f70*/  IMAD R10, R2.reuse, R17, R15 ;  /* 0x00000011020a7224 */ /* 0x040fe200078e020f */
[----:B------:R-:W-:Y:S01]  /*12f80*/  IABS R17, R12 ;  /* 0x0000000c00117213 */ /* 0x000fe20000000000 */
[----:B------:R-:W-:Y:S01]  /*12f90*/  @!P3 IMAD.IADD R7, R7, 0x1, -R2 ;  /* 0x000000010707b824 */ /* 0x000fe200078e0a02 */
[----:B------:R-:W-:Y:S01]  /*12fa0*/  STL [R1+0x390], R6 ;  /* 0x0003900601007387 */ /* 0x000fe20000100800 */
[----:B------:R-:W-:-:S02]  /*12fb0*/  IMAD R13, R2, R14, R13 ;  /* 0x0000000e020d7224 */ /* 0x000fc400078e020d */
[----:B------:R-:W-:Y:S01]  /*12fc0*/  @!P2 IMAD.IADD R11, R11, 0x1, -R2 ;  /* 0x000000010b0ba824 */ /* 0x000fe200078e0a02 */
[C---:B------:R-:W-:Y:S01]  /*12fd0*/  ISETP.GT.U32.AND P2, PT, R2.reuse, R10, PT ;  /* 0x0000000a0200720c */ /* 0x040fe20003f44070 */
[----:B------:R-:W-:Y:S01]  /*12fe0*/  IMAD.HI.U32 R16, R3, R9, RZ ;  /* 0x0000000903107227 */ /* 0x000fe200078e00ff */
[C---:B------:R-:W-:Y:S02]  /*12ff0*/  ISETP.GT.U32.AND P3, PT, R2.reuse, R7, PT ;  /* 0x000000070200720c */ /* 0x040fe40003f64070 */
[----:B------:R-:W-:Y:S01]  /*13000*/  ISETP.GT.U32.AND P1, PT, R2, R13, PT ;  /* 0x0000000d0200720c */ /* 0x000fe20003f24070 */
[----:B------:R-:W-:Y:S02]  /*13010*/  IMAD.MOV R16, RZ, RZ, -R16 ;  /* 0x000000ffff107224 */ /* 0x000fe400078e0a10 */
[----:B------:R-:W-:Y:S02]  /*13020*/  VIADD R14, R28, 0x91 ;  /* 0x000000911c0e7836 */ /* 0x000fe40000000000 */
[----:B0-----:R-:W-:-:S02]  /*13030*/  IMAD.MOV.U32 R5, RZ, RZ, R11 ;  /* 0x000000ffff057224 */ /* 0x001fc400078e000b */
[----:B------:R-:W-:Y:S01]  /*13040*/  IMAD R9, R2, R16, R9 ;  /* 0x0000001002097224 */ /* 0x000fe200078e0209 */
[----:B------:R-:W-:Y:S01]  /*13050*/  IABS R15, R14 ;  /* 0x0000000e000f7213 */ /* 0x000fe20000000000 */
[--C-:B------:R-:W-:Y:S01]  /*13060*/  @!P2 IMAD.IADD R10, R10, 0x1, -R2.reuse ;  /* 0x000000010a0aa824 */ /* 0x100fe200078e0a02 */
[----:B------:R-:W-:Y:S01]  /*13070*/  ISETP.GE.AND P2, PT, R0, RZ, PT ;  /* 0x000000ff0000720c */ /* 0x000fe20003f46270 */
[----:B------:R-:W-:Y:S01]  /*13080*/  @!P4 IMAD.MOV R5, RZ, RZ, -R5 ;  /* 0x000000ffff05c224 */ /* 0x000fe200078e0a05 */
[----:B------:R-:W-:Y:S01]  /*13090*/  ISETP.GE.AND P4, PT, R8, RZ, PT ;  /* 0x000000ff0800720c */ /* 0x000fe20003f86270 */
[--C-:B------:R-:W-:Y:S01]  /*130a0*/  @!P3 IMAD.IADD R7, R7, 0x1, -R2.reuse ;  /* 0x000000010707b824 */ /* 0x100fe200078e0a02 */
[C---:B------:R-:W-:Y:S01]  /*130b0*/  ISETP.GT.U32.AND P3, PT, R2.reuse, R9, PT ;  /* 0x000000090200720c */ /* 0x040fe20003f64070 */
[----:B------:R-:W-:Y:S01]  /*130c0*/  @!P1 IMAD.IADD R13, R13, 0x1, -R2 ;  /* 0x000000010d0d9824 */ /* 0x000fe200078e0a02 */
[----:B------:R-:W-:Y:S01]  /*130d0*/  ISETP.GT.U32.AND P1, PT, R2, R10, PT ;  /* 0x0000000a0200720c */ /* 0x000fe20003f24070 */
[----:B------:R-:W-:Y:S01]  /*130e0*/  IMAD.HI.U32 R0, R3, R15, RZ ;  /* 0x0000000f03007227 */ /* 0x000fe200078e00ff */
[----:B------:R0:W-:Y:S03]  /*130f0*/  STL [R1+0x394], R5 ;  /* 0x0003940501007387 */ /* 0x0001e60000100800 */
[----:B------:R-:W-:-:S02]  /*13100*/  IMAD.MOV R0, RZ, RZ, -R0 ;  /* 0x000000ffff007224 */ /* 0x000fc400078e0a00 */
[----:B------:R-:W-:Y:S02]  /*13110*/  VIADD R8, R28, 0x8f ;  /* 0x0000008f1c087836 */ /* 0x000fe40000000000 */
[C---:B------:R-:W-:Y:S02]  /*13120*/  IMAD R15, R2.reuse, R0, R15 ;  /* 0x00000000020f7224 */ /* 0x040fe400078e020f */
[----:B------:R-:W-:Y:S01]  /*13130*/  @!P3 IMAD.IADD R9, R9, 0x1, -R2 ;  /* 0x000000010909b824 */ /* 0x000fe200078e0a02 */
[----:B------:R-:W-:Y:S01]  /*13140*/  IABS R18, R8 ;  /* 0x0000000800127213 */ /* 0x000fe20000000000 */
[----:B0-----:R-:W-:Y:S02]  /*13150*/  IMAD.MOV.U32 R5, RZ, RZ, R7 ;  /* 0x000000ffff057224 */ /* 0x001fe400078e0007 */
[----:B------:R-:W-:Y:S01]  /*13160*/  IMAD.HI.U32 R7, R3, R17, RZ ;  /* 0x0000001103077227 */ /* 0x000fe200078e00ff */
[----:B------:R-:W-:-:S03]  /*13170*/  ISETP.GT.U32.AND P3, PT, R2, R9, PT ;  /* 0x000000090200720c */ /* 0x000fc60003f64070 */
[----:B------:R-:W-:Y:S01]  /*13180*/  @!P6 IMAD.MOV R5, RZ, RZ, -R5 ;  /* 0x000000ffff05e224 */ /* 0x000fe200078e0a05 */
[----:B------:R-:W-:Y:S01]  /*13190*/  ISETP.GT.U32.AND P6, PT, R2, R13, PT ;  /* 0x0000000d0200720c */ /* 0x000fe20003fc4070 */
[----:B------:R-:W-:Y:S02]  /*131a0*/  IMAD.MOV R7, RZ, RZ, -R7 ;  /* 0x000000ffff077224 */ /* 0x000fe400078e0a07 */
[----:B------:R-:W-:Y:S01]  /*131b0*/  @!P1 IMAD.IADD R10, R10, 0x1, -R2 ;  /* 0x000000010a0a9824 */ /* 0x000fe200078e0a02 */
[C---:B------:R-:W-:Y:S01]  /*131c0*/  ISETP.GT.U32.AND P1, PT, R2.reuse, R15, PT ;  /* 0x0000000f0200720c */ /* 0x040fe20003f24070 */
[----:B------:R-:W-:Y:S01]  /*131d0*/  IMAD R17, R2, R7, R17 ;  /* 0x0000000702117224 */ /* 0x000fe200078e0211 */
[----:B------:R0:W-:Y:S01]  /*131e0*/  STL [R1+0x398], R5 ;  /* 0x0003980501007387 */ /* 0x0001e20000100800 */
[C---:B------:R-:W-:Y:S02]  /*131f0*/  VIADD R0, R28.reuse, 0x8e ;  /* 0x0000008e1c007836 */ /* 0x040fe40000000000 */
[----:B------:R-:W-:-:S02]  /*13200*/  VIADD R7, R28, 0x8d ;  /* 0x0000008d1c077836 */ /* 0x000fc40000000000 */
[----:B------:R-:W-:Y:S01]  /*13210*/  IMAD.HI.U32 R19, R3, R18, RZ ;  /* 0x0000001203137227 */ /* 0x000fe200078e00ff */
[----:B------:R-:W-:Y:S02]  /*13220*/  IABS R11, R0 ;  /* 0x00000000000b7213 */ /* 0x000fe40000000000 */
[----:B------:R-:W-:Y:S01]  /*13230*/  IABS R16, R7 ;  /* 0x0000000700107213 */ /* 0x000fe20000000000 */
[--C-:B------:R-:W-:Y:S01]  /*13240*/  @!P6 IMAD.IADD R13, R13, 0x1, -R2.reuse ;  /* 0x000000010d0de824 */ /* 0x100fe200078e0a02 */
[----:B------:R-:W-:Y:S01]  /*13250*/  ISETP.GT.U32.AND P6, PT, R2, R17, PT ;  /* 0x000000110200720c */ /* 0x000fe20003fc4070 */
[----:B------:R-:W-:Y:S01]  /*13260*/  @!P1 IMAD.IADD R15, R15, 0x1, -R2 ;  /* 0x000000010f0f9824 */ /* 0x000fe200078e0a02 */
[----:B------:R-:W-:Y:S01]  /*13270*/  ISETP.GE.AND P1, PT, R12, RZ, PT ;  /* 0x000000ff0c00720c */ /* 0x000fe20003f26270 */
[----:B0-----:R-:W-:Y:S02]  /*13280*/  IMAD.MOV.U32 R5, RZ, RZ, R10 ;  /* 0x000000ffff057224 */ /* 0x001fe400078e000a */
[----:B------:R-:W-:Y:S01]  /*13290*/  @!P3 IMAD.IADD R9, R9, 0x1, -R2 ;  /* 0x000000010909b824 */ /* 0x000fe200078e0a02 */
[----:B------:R-:W-:Y:S01]  /*132a0*/  ISETP.GE.AND P3, PT, R14, RZ, PT ;  /* 0x000000ff0e00720c */ /* 0x000fe20003f66270 */
[----:B------:R-:W-:Y:S01]  /*132b0*/  @!P5 IMAD.MOV R5, RZ, RZ, -R5 ;  /* 0x000000ffff05d224 */ /* 0x000fe200078e0a05 */
[----:B------:R-:W-:Y:S01]  /*132c0*/  ISETP.GT.U32.AND P5, PT, R2, R15, PT ;  /* 0x0000000f0200720c */ /* 0x000fe20003fa4070 */
[----:B------:R-:W-:-:S02]  /*132d0*/  IMAD.MOV R19, RZ, RZ, -R19 ;  /* 0x000000ffff137224 */ /* 0x000fc400078e0a13 */
[----:B------:R-:W-:Y:S01]  /*132e0*/  IMAD.HI.U32 R14, R3, R11, RZ ;  /* 0x0000000b030e7227 */ /* 0x000fe200078e00ff */
[----:B------:R0:W-:Y:S03]  /*132f0*/  STL [R1+0x38c], R5 ;  /* 0x00038c0501007387 */ /* 0x0001e60000100800 */
[----:B------:R-:W-:Y:S02]  /*13300*/  @!P6 IMAD.IADD R17, R17, 0x1, -R2 ;  /* 0x000000011111e824 */ /* 0x000fe400078e0a02 */
[----:B------:R-:W-:Y:S02]  /*13310*/  IMAD.MOV.U32 R10, RZ, RZ, R16 ;  /* 0x000000ffff0a7224 */ /* 0x000fe400078e0010 */
[C---:B------:R-:W-:Y:S01]  /*13320*/  IMAD R12, R2.reuse, R19, R18 ;  /* 0x00000013020c7224 */ /* 0x040fe200078e0212 */
[----:B------:R-:W-:Y:S01]  /*13330*/  ISETP.GT.U32.AND P6, PT, R2, R17, PT ;  /* 0x000000110200720c */ /* 0x000fe20003fc4070 */
[----:B------:R-:W-:-:S02]  /*13340*/  IMAD.MOV R16, RZ, RZ, -R14 ;  /* 0x000000ffff107224 */ /* 0x000fc400078e0a0e */
[----:B------:R-:W-:Y:S02]  /*13350*/  IMAD.MOV.U32 R6, RZ, RZ, R13 ;  /* 0x000000ffff067224 */ /* 0x000fe400078e000d */
[----:B------:R-:W-:-:S04]  /*13360*/  IMAD.HI.U32 R14, R3, R10, RZ ;  /* 0x0000000a030e7227 */ /* 0x000fc800078e00ff */
[C---:B------:R-:W-:Y:S02]  /*13370*/  IMAD R11, R2.reuse, R16, R11 ;  /* 0x00000010020b7224 */ /* 0x040fe400078e020b */
[----:B------:R-:W-:Y:S01]  /*13380*/  @!P4 IMAD.MOV R6, RZ, RZ, -R6 ;  /* 0x000000ffff06c224 */ /* 0x000fe200078e0a06 */
[C---:B------:R-:W-:Y:S01]  /*13390*/  ISETP.GT.U32.AND P4, PT, R2.reuse, R12, PT ;  /* 0x0000000c0200720c */ /* 0x040fe20003f84070 */
[----:B------:R-:W-:Y:S02]  /*133a0*/  IMAD.MOV R14, RZ, RZ, -R14 ;  /* 0x000000ffff0e7224 */ /* 0x000fe400078e0a0e */
[----:B------:R-:W-:Y:S01]  /*133b0*/  @!P5 IMAD.IADD R15, R15, 0x1, -R2 ;  /* 0x000000010f0fd824 */ /* 0x000fe200078e0a02 */
[C---:B------:R-:W-:Y:S01]  /*133c0*/  ISETP.GT.U32.AND P5, PT, R2.reuse, R11, PT ;  /* 0x0000000b0200720c */ /* 0x040fe20003fa4070 */
[----:B------:R-:W-:Y:S01]  /*133d0*/  IMAD R10, R2, R14, R10 ;  /* 0x0000000e020a7224 */ /* 0x000fe200078e020a */
[----:B------:R1:W-:Y:S01]  /*133e0*/  STL [R1+0x378], R6 ;  /* 0x0003780601007387 */ /* 0x0003e20000100800 */
[----:B------:R-:W-:-:S02]  /*133f0*/  @!P6 IMAD.IADD R17, R17, 0x1, -R2 ;  /* 0x000000011111e824 */ /* 0x000fc400078e0a02 */
[----:B0-----:R-:W-:Y:S01]  /*13400*/  IMAD.MOV.U32 R5, RZ, RZ, R9 ;  /* 0x000000ffff057224 */ /* 0x001fe200078e0009 */
[----:B------:R-:W-:Y:S01]  /*13410*/  ISETP.GT.U32.AND P6, PT, R2, R10, PT ;  /* 0x0000000a0200720c */ /* 0x000fe20003fc4070 */
[----:B------:R-:W-:Y:S02]  /*13420*/  VIADD R9, R28, 0x8c ;  /* 0x0000008c1c097836 */ /* 0x000fe40000000000 */
[--C-:B------:R-:W-:Y:S01]  /*13430*/  @!P4 IMAD.IADD R12, R12, 0x1, -R2.reuse ;  /* 0x000000010c0cc824 */ /* 0x100fe200078e0a02 */
[----:B------:R-:W-:Y:S01]  /*13440*/  ISETP.GE.AND P4, PT, R0, RZ, PT ;  /* 0x000000ff0000720c */ /* 0x000fe20003f86270 */
[----:B------:R-:W-:Y:S01]  /*13450*/  @!P2 IMAD.MOV R5, RZ, RZ, -R5 ;  /* 0x000000ffff05a224 */ /* 0x000fe200078e0a05 */
[----:B------:R-:W-:Y:S01]  /*13460*/  IABS R14, R9 ;  /* 0x00000009000e7213 */ /* 0x000fe20000000000 */
[----:B------:R-:W-:Y:S01]  /*13470*/  @!P5 IMAD.IADD R11, R11, 0x1, -R2 ;  /* 0x000000010b0bd824 */ /* 0x000fe200078e0a02 */
[----:B------:R-:W-:Y:S01]  /*13480*/  ISETP.GT.U32.AND P5, PT, R2, R12, PT ;  /* 0x0000000c0200720c */ /* 0x000fe20003fa4070 */
[----:B------:R-:W-:Y:S01]  /*13490*/  VIADD R13, R28, 0x8a ;  /* 0x0000008a1c0d7836 */ /* 0x000fe20000000000 */
[----:B------:R0:W-:Y:S01]  /*134a0*/  STL [R1+0x384], R5 ;  /* 0x0003840501007387 */ /* 0x0001e20000100800 */
[----:B-1----:R-:W-:Y:S01]  /*134b0*/  IMAD.MOV.U32 R6, RZ, RZ, R15 ;  /* 0x000000ffff067224 */ /* 0x002fe200078e000f */
[----:B------:R-:W-:Y:S01]  /*134c0*/  ISETP.GE.AND P2, PT, R8, RZ, PT ;  /* 0x000000ff0800720c */ /* 0x000fe20003f46270 */
[----:B------:R-:W-:Y:S01]  /*134d0*/  IMAD.HI.U32 R0, R3, R14, RZ ;  /* 0x0000000e03007227 */ /* 0x000fe200078e00ff */
[----:B------:R-:W-:-:S02]  /*134e0*/  IABS R16, R13 ;  /* 0x0000000d00107213 */ /* 0x000fc40000000000 */
[----:B------:R-:W-:Y:S01]  /*134f0*/  IABS R8, R20 ;  /* 0x0000001400087213 */ /* 0x000fe20000000000 */
[----:B------:R-:W-:Y:S01]  /*13500*/  @!P3 IMAD.MOV R6, RZ, RZ, -R6 ;  /* 0x000000ffff06b224 */ /* 0x000fe200078e0a06 */
[----:B------:R-:W-:Y:S01]  /*13510*/  ISETP.GT.U32.AND P3, PT, R2, R11, PT ;  /* 0x0000000b0200720c */ /* 0x000fe20003f64070 */
[----:B------:R-:W-:Y:S02]  /*13520*/  @!P6 IMAD.IADD R10, R10, 0x1, -R2 ;  /* 0x000000010a0ae824 */ /* 0x000fe400078e0a02 */
[----:B0-----:R-:W-:Y:S01]  /*13530*/  IMAD.MOV.U32 R5, RZ, RZ, R17 ;  /* 0x000000ffff057224 */ /* 0x001fe200078e0011 */
[----:B------:R0:W-:Y:S01]  /*13540*/  STL [R1+0x380], R6 ;  /* 0x0003800601007387 */ /* 0x0001e20000100800 */
[----:B------:R-:W-:Y:S01]  /*13550*/  IMAD.HI.U32 R15, R3, R8, RZ ;  /* 0x00000008030f7227 */ /* 0x000fe200078e00ff */
[----:B------:R-:W-:-:S03]  /*13560*/  ISETP.GT.U32.AND P6, PT, R2, R10, PT ;  /* 0x0000000a0200720c */ /* 0x000fc60003fc4070 */
[----:B------:R-:W-:Y:S01]  /*13570*/  @!P1 IMAD.MOV R5, RZ, RZ, -R5 ;  /* 0x000000ffff059224 */ /* 0x000fe200078e0a05 */
[----:B------:R-:W-:Y:S01]  /*13580*/  ISETP.GE.AND P1, PT, R7, RZ, PT ;  /* 0x000000ff0700720c */ /* 0x000fe20003f26270 */
[----:B------:R-:W-:Y:S02]  /*13590*/  IMAD.MOV.U32 R7, RZ, RZ, R16 ;  /* 0x000000ffff077224 */ /* 0x000fe400078e0010 */
[----:B------:R-:W-:Y:S01]  /*135a0*/  IMAD.MOV R16, RZ, RZ, -R0 ;  /* 0x000000ffff107224 */ /* 0x000fe200078e0a00 */
[----:B------:R1:W-:Y:S01]  /*135b0*/  STL [R1+0x37c], R5 ;  /* 0x00037c0501007387 */ /* 0x0003e20000100800 */
[----:B------:R-:W-:Y:S01]  /*135c0*/  @!P5 IMAD.IADD R12, R12, 0x1, -R2 ;  /* 0x000000010c0cd824 */ /* 0x000fe200078e0a02 */
[----:B------:R-:W-:Y:S01]  /*135d0*/  ISETP.GE.AND P5, PT, R9, RZ, PT ;  /* 0x000000ff0900720c */ /* 0x000fe20003fa6270 */
[----:B------:R-:W-:Y:S02]  /*135e0*/  IMAD R9, R2, R16, R14 ;  /* 0x0000001002097224 */ /* 0x000fe400078e020e */
[----:B------:R-:W-:-:S02]  /*135f0*/  IMAD.MOV R0, RZ, RZ, -R15 ;  /* 0x000000ffff007224 */ /* 0x000fc400078e0a0f */
[----:B------:R-:W-:Y:S01]  /*13600*/  @!P3 IMAD.IADD R11, R11, 0x1, -R2 ;  /* 0x000000010b0bb824 */ /* 0x000fe200078e0a02 */
[----:B------:R-:W-:Y:S01]  /*13610*/  ISETP.GT.U32.AND P3, PT, R2, R9, PT ;  /* 0x000000090200720c */ /* 0x000fe20003f64070 */
[----:B------:R-:W-:-:S04]  /*13620*/  IMAD.HI.U32 R16, R3, R7, RZ ;  /* 0x0000000703107227 */ /* 0x000fc800078e00ff */
[----:B------:R-:W-:Y:S02]  /*13630*/  IMAD R8, R2, R0, R8 ;  /* 0x0000000002087224 */ /* 0x000fe400078e0208 */
[----:B------:R-:W-:Y:S02]  /*13640*/  IMAD.MOV R16, RZ, RZ, -R16 ;  /* 0x000000ffff107224 */ /* 0x000fe400078e0a10 */
[--C-:B------:R-:W-:Y:S01]  /*13650*/  @!P6 IMAD.IADD R10, R10, 0x1, -R2.reuse ;  /* 0x000000010a0ae824 */ /* 0x100fe200078e0a02 */
[----:B------:R-:W-:Y:S01]  /*13660*/  ISETP.GT.U32.AND P6, PT, R2, R8, PT ;  /* 0x000000080200720c */ /* 0x000fe20003fc4070 */
        /* <DEDUP_REMOVED lines=8> */
[----:B-1----:R-:W-:-:S02]  /*136f0*/  IMAD.MOV.U32 R5, RZ, RZ, R11 ;  /* 0x000000ffff057224 */ /* 0x002fc400078e000b */
[----:B------:R-:W-:-:S04]  /*13700*/  IMAD.HI.U32 R21, R3, R0, RZ ;  /* 0x0000000003157227 */ /* 0x000fc800078e00ff */
[----:B------:R-:W-:Y:S01]  /*13710*/  @!P2 IMAD.MOV R6, RZ, RZ, -R6 ;  /* 0x000000ffff06a224 */ /* 0x000fe200078e0a06 */
[----:B------:R-:W-:Y:S01]  /*13720*/  ISETP.GT.U32.AND P2, PT, R2, R9, PT ;  /* 0x000000090200720c */ /* 0x000fe20003f44070 */
[----:B------:R-:W-:Y:S01]  /*13730*/  @!P6 IMAD.IADD R8, R8, 0x1, -R2 ;  /* 0x000000010808e824 */ /* 0x000fe200078e0a02 */
[----:B------:R-:W-:Y:S01]  /*13740*/  ISETP.GE.AND P6, PT, R20, RZ, PT ;  /* 0x000000ff1400720c */ /* 0x000fe20003fc6270 */
[----:B------:R-:W-:Y:S01]  /*13750*/  @!P4 IMAD.MOV R5, RZ, RZ, -R5 ;  /* 0x000000ffff05c224 */ /* 0x000fe200078e0a05 */
[----:B------:R-:W-:Y:S01]  /*13760*/  STL [R1+0x374], R6 ;  /* 0x0003740601007387 */ /* 0x000fe20000100800 */
[----:B------:R-:W-:Y:S02]  /*13770*/  IMAD.MOV R21, RZ, RZ, -R21 ;  /* 0x000000ffff157224 */ /* 0x000fe400078e0a15 */
        /* <DEDUP_REMOVED lines=8> */
[----:B------:R-:W-:Y:S01]  /*13800*/  @!P3 IMAD.IADD R7, R7, 0x1, -R2 ;  /* 0x000000010707b824 */ /* 0x000fe200078e0a02 */
[C---:B------:R-:W-:Y:S01]  /*13810*/  ISETP.GT.U32.AND P3, PT, R2.reuse, R8, PT ;  /* 0x000000080200720c */ /* 0x040fe20003f64070 */
[C---:B------:R-:W-:Y:S01]  /*13820*/  IMAD R18, R2.reuse, R20, R18 ;  /* 0x0000001402127224 */ /* 0x040fe200078e0212 */
[----:B------:R-:W-:Y:S01]  /*13830*/  IABS R21, R17 ;  /* 0x0000001100157213 */ /* 0x000fe20000000000 */
[----:B------:R-:W-:Y:S01]  /*13840*/  @!P1 IMAD.MOV R5, RZ, RZ, -R5 ;  /* 0x000000ffff059224 */ /* 0x000fe200078e0a05 */
[C---:B------:R-:W-:Y:S01]  /*13850*/  ISETP.GT.U32.AND P1, PT, R2.reuse, R0, PT ;  /* 0x000000000200720c */ /* 0x040fe20003f24070 */
[----:B------:R-:W-:Y:S01]  /*13860*/  @!P2 IMAD.IADD R9, R9, 0x1, -R2 ;  /* 0x000000010909a824 */ /* 0x000fe200078e0a02 */
[C---:B------:R-:W-:Y:S01]  /*13870*/  ISETP.GT.U32.AND P2, PT, R2.reuse, R18, PT ;  /* 0x000000120200720c */ /* 0x040fe20003f44070 */
[C---:B------:R-:W-:Y:S01]  /*13880*/  IMAD.HI.U32 R22, R3.reuse, R19, RZ ;  /* 0x0000001303167227 */ /* 0x040fe200078e00ff */
[----:B------:R-:W-:Y:S01]  /*13890*/  ISETP.GT.U32.AND P4, PT, R2, R7, PT ;  /* 0x000000070200720c */ /* 0x000fe20003f84070 */
[----:B------:R0:W-:Y:S02]  /*138a0*/  STL [R1+0x36c], R5 ;  /* 0x00036c0501007387 */ /* 0x0001e40000100800 */
[----:B------:R-:W-:-:S04]  /*138b0*/  IMAD.HI.U32 R10, R3, R21, RZ ;  /* 0x00000015030a7227 */ /* 0x000fc800078e00ff */
[----:B------:R-:W-:Y:S02]  /*138c0*/  IMAD.MOV R22, RZ, RZ, -R22 ;  /* 0x000000ffff167224 */ /* 0x000fe400078e0a16 */
[----:B------:R-:W-:Y:S02]  /*138d0*/  @!P3 IMAD.IADD R8, R8, 0x1, -R2 ;  /* 0x000000010808b824 */ /* 0x000fe400078e0a02 */
[----:B------:R-:W-:Y:S02]  /*138e0*/  IMAD.MOV R10, RZ, RZ, -R10 ;  /* 0x000000ffff0a7224 */ /* 0x000fe400078e0a0a */
[----:B------:R-:W-:Y:S02]  /*138f0*/  IMAD R19, R2, R22, R19 ;  /* 0x0000001602137224 */ /* 0x000fe400078e0213 */
[----:B------:R-:W-:Y:S02]  /*13900*/  VIADD R12, R28, 0x85 ;  /* 0x000000851c0c7836 */ /* 0x000fe40000000000 */
[----:B------:R-:W-:Y:S01]  /*13910*/  @!P1 IMAD.IADD R0, R0, 0x1, -R2 ;  /* 0x0000000100009824 */ /* 0x000fe200078e0a02 */
[C---:B------:R-:W-:Y:S01]  /*13920*/  ISETP.GT.U32.AND P3, PT, R2.reuse, R19, PT ;  /* 0x000000130200720c */ /* 0x040fe20003f64070 */
[----:B------:R-:W-:Y:S01]  /*13930*/  IMAD R10, R2, R10, R21 ;  /* 0x0000000a020a7224 */ /* 0x000fe200078e0215 */
[----:B------:R-:W-:Y:S01]  /*13940*/  IABS R20, R12 ;  /* 0x0000000c00147213 */ /* 0x000fe20000000000 */
[----:B------:R-:W-:Y:S01]  /*13950*/  IMAD.MOV.U32 R6, RZ, RZ, R8 ;  /* 0x000000ffff067224 */ /* 0x000fe200078e0008 */
[----:B------:R-:W-:Y:S01]  /*13960*/  ISETP.GE.AND P1, PT, R14, RZ, PT ;  /* 0x000000ff0e00720c */ /* 0x000fe20003f26270 */
[----:B0-----:R-:W-:-:S02]  /*13970*/  IMAD.MOV.U32 R5, RZ, RZ, R9 ;  /* 0x000000ffff057224 */ /* 0x001fc400078e0009 */
[----:B------:R-:W-:Y:S01]  /*13980*/  @!P2 IMAD.IADD R18, R18, 0x1, -R2 ;  /* 0x000000011212a824 */ /* 0x000fe200078e0a02 */
[C---:B------:R-:W-:Y:S01]  /*13990*/  ISETP.GT.U32.AND P2, PT, R2.reuse, R0, PT ;  /* 0x000000000200720c */ /* 0x040fe20003f44070 */
[----:B------:R-:W-:Y:S01]  /*139a0*/  @!P6 IMAD.MOV R6, RZ, RZ, -R6 ;  /* 0x000000ffff06e224 */ /* 0x000fe200078e0a06 */
[C---:B------:R-:W-:Y:S01]  /*139b0*/  ISETP.GT.U32.AND P6, PT, R2.reuse, R10, PT ;  /* 0x0000000a0200720c */ /* 0x040fe20003fc4070 */
[----:B------:R-:W-:Y:S01]  /*139c0*/  @!P5 IMAD.MOV R5, RZ, RZ, -R5 ;  /* 0x000000ffff05d224 */ /* 0x000fe200078e0a05 */
[----:B------:R-:W-:Y:S01]  /*139d0*/  ISETP.GT.U32.AND P5, PT, R2, R18, PT ;  /* 0x000000120200720c */ /* 0x000fe20003fa4070 */
[----:B------:R-:W-:Y:S01]  /*139e0*/  @!P4 IMAD.IADD R7, R7, 0x1, -R2 ;  /* 0x000000010707c824 */ /* 0x000fe200078e0a02 */
[----:B------:R-:W-:Y:S01]  /*139f0*/  ISETP.GE.AND P4, PT, R13, RZ, PT ;  /* 0x000000ff0d00720c */ /* 0x000fe20003f86270 */
[----:B------:R-:W-:Y:S01]  /*13a00*/  IMAD.MOV.U32 R14, RZ, RZ, R20 ;  /* 0x000000ffff0e7224 */ /* 0x000fe200078e0014 */
[----:B------:R0:W-:Y:S01]  /*13a10*/  STL [R1+0x35c], R5 ;  /* 0x00035c0501007387 */ /* 0x0001e20000100800 */
[----:B------:R-:W-:-:S02]  /*13a20*/  VIADD R11, R28, 0x84 ;  /* 0x000000841c0b7836 */ /* 0x000fc40000000000 */
[--C-:B------:R-:W-:Y:S01]  /*13a30*/  @!P3 IMAD.IADD R19, R19, 0x1, -R2.reuse ;  /* 0x000000011313b824 */ /* 0x100fe200078e0a02 */
[----:B------:R1:W-:Y:S01]  /*13a40*/  STL [R1+0x358], R6 ;  /* 0x0003580601007387 */ /* 0x0003e20000100800 */
[--C-:B------:R-:W-:Y:S01]  /*13a50*/  @!P2 IMAD.IADD R0, R0, 0x1, -R2.reuse ;  /* 0x000000010000a824 */ /* 0x100fe200078e0a02 */
[----:B------:R-:W-:Y:S01]  /*13a60*/  IABS R13, R11 ;  /* 0x0000000b000d7213 */ /* 0x000fe20000000000 */
[----:B------:R-:W-:Y:S01]  /*13a70*/  @!P6 IMAD.IADD R10, R10, 0x1, -R2 ;  /* 0x000000010a0ae824 */ /* 0x000fe200078e0a02 */
[----:B------:R-:W-:Y:S01]  /*13a80*/  ISETP.GT.U32.AND P3, PT, R2, R19, PT ;  /* 0x000000130200720c */ /* 0x000fe20003f64070 */
[----:B------:R-:W-:Y:S01]  /*13a90*/  IMAD.MOV.U32 R8, RZ, RZ, R0 ;  /* 0x000000ffff087224 */ /* 0x000fe200078e0000 */
[----:B------:R-:W-:Y:S01]  /*13aa0*/  ISETP.GE.AND P2, PT, R16, RZ, PT ;  /* 0x000000ff1000720c */ /* 0x000fe20003f46270 */
        /* <DEDUP_REMOVED lines=11> */
[--C-:B------:R-:W-:Y:S01]  /*13b60*/  @!P5 IMAD.IADD R18, R18, 0x1, -R2.reuse ;  /* 0x000000011212d824 */ /* 0x100fe200078e0a02 */
        /* <DEDUP_REMOVED lines=9> */
[----:B------:R-:W-:Y:S01]  /*13c00*/  ISETP.GT.U32.AND P6, PT, R2, R16, PT ;  /* 0x000000100200720c */ /* 0x000fe20003fc4070 */
        /* <DEDUP_REMOVED lines=8> */
[----:B------:R-:W-:Y:S01]  /*13c90*/  ISETP.GE.AND P2, PT, R7, RZ, PT ;  /* 0x000000ff0700720c */ /* 0x000fe20003f46270 */
[----:B------:R-:W-:Y:S02]  /*13ca0*/  STL [R1+0x308], R6 ;  /* 0x0003080601007387 */ /* 0x000fe40000100800 */
[----:B------:R-:W-:-:S02]  /*13cb0*/  VIADD R7, R28, 0x82 ;  /* 0x000000821c077836 */ /* 0x000fc40000000000 */
[----:B------:R0:W-:Y:S01]  /*13cc0*/  STL [R1+0x30c], R5 ;  /* 0x00030c0501007387 */ /* 0x0001e20000100800 */
[--C-:B------:R-:W-:Y:S02]  /*13cd0*/  @!P6 IMAD.IADD R16, R16, 0x1, -R2.reuse ;  /* 0x000000011010e824 */ /* 0x100fe400078e0a02 */
[----:B------:R-:W-:Y:S01]  /*13ce0*/  IABS R0, R7 ;  /* 0x0000000700007213 */ /* 0x000fe20000000000 */
[----:B--2---:R-:W-:Y:S02]  /*13cf0*/  VIADD R8, R28, 0x81 ;  /* 0x000000811c087836 */ /* 0x004fe40000000000 */
[----:B------:R-:W-:Y:S01]  /*13d00*/  ISETP.GT.U32.AND P6, PT, R2, R16, PT ;  /* 0x000000100200720c */ /* 0x000fe20003fc4070 */
[----:B------:R-:W-:Y:S02]  /*13d10*/  @!P1 IMAD.IADD R14, R14, 0x1, -R2 ;  /* 0x000000010e0e9824 */ /* 0x000fe400078e0a02 */
        /* <DEDUP_REMOVED lines=10> */
[----:B------:R-:W-:Y:S01]  /*13dc0*/  VIADD R13, R28, 0x7f ;  /* 0x0000007f1c0d7836 */ /* 0x000fe20000000000 */
[----:B------:R0:W-:Y:S01]  /*13dd0*/  STL [R1+0x350], R5 ;  /* 0x0003500501007387 */ /* 0x0001e20000100800 */
[----:B------:R-:W-:-:S03]  /*13de0*/  IMAD.HI.U32 R10, R3, R12, RZ ;  /* 0x0000000c030a7227 */ /* 0x000fc600078e00ff */
[----:B------:R-:W-:Y:S01]  /*13df0*/  IABS R17, R13 ;  /* 0x0000000d00117213 */ /* 0x000fe20000000000 */
[----:B------:R-:W-:Y:S02]  /*13e00*/  VIADD R7, R28, 0x80 ;  /* 0x000000801c077836 */ /* 0x000fe40000000000 */
[----:B------:R-:W-:Y:S01]  /*13e10*/  @!P6 IMAD.IADD R16, R16, 0x1, -R2 ;  /* 0x000000011010e824 */ /* 0x000fe200078e0a02 */
[C---:B------:R-:W-:Y:S01]  /*13e20*/  ISETP.GT.U32.AND P6, PT, R2.reuse, R0, PT ;  /* 0x000000000200720c */ /* 0x040fe20003fc4070 */
[----:B------:R-:W-:Y:S01]  /*13e30*/  IMAD.MOV R10, RZ, RZ, -R10 ;  /* 0x000000ffff0a7224 */ /* 0x000fe200078e0a0a */
[----:B------:R-:W-:Y:S01]  /*13e40*/  IABS R11, R7 ;  /* 0x00000007000b7213 */ /* 0x000fe20000000000 */
[----:B------:R-:W-:Y:S02]  /*13e50*/  @!P1 IMAD.IADD R15, R15, 0x1, -R2 ;  /* 0x000000010f0f9824 */ /* 0x000fe400078e0a02 */
[C---:B------:R-:W-:Y:S02]  /*13e60*/  IMAD R12, R2.reuse, R10, R12 ;  /* 0x0000000a020c7224 */ /* 0x040fe400078e020c */
[----:B0-----:R-:W-:Y:S01]  /*13e70*/  IMAD.MOV.U32 R5, RZ, RZ, R14 ;  /* 0x000000ffff057224 */ /* 0x001fe200078e000e */
[----:B------:R-:W-:Y:S01]  /*13e80*/  ISETP.GT.U32.AND P1, PT, R2, R15, PT ;  /* 0x0000000f0200720c */ /* 0x000fe20003f24070 */
[----:B------:R-:W-:-:S02]  /*13e90*/  IMAD.MOV.U32 R14, RZ, RZ, R17 ;  /* 0x000000ffff0e7224 */ /* 0x000fc400078e0011 */
[----:B------:R-:W-:-:S04]  /*13ea0*/  IMAD.HI.U32 R17, R3, R11, RZ ;  /* 0x0000000b03117227 */ /* 0x000fc800078e00ff */
[----:B------:R-:W-:Y:S01]  /*13eb0*/  @!P3 IMAD.MOV R5, RZ, RZ, -R5 ;  /* 0x000000ffff05b224 */ /* 0x000fe200078e0a05 */
[----:B------:R-:W-:Y:S01]  /*13ec0*/  ISETP.GT.U32.AND P3, PT, R2, R12, PT ;  /* 0x0000000c0200720c */ /* 0x000fe20003f64070 */
[----:B------:R-:W-:Y:S02]  /*13ed0*/  IMAD.MOV R17, RZ, RZ, -R17 ;  /* 0x000000ffff117224 */ /* 0x000fe400078e0a11 */
[--C-:B------:R-:W-:Y:S01]  /*13ee0*/  @!P6 IMAD.IADD R0, R0, 0x1, -R2.reuse ;  /* 0x000000010000e824 */ /* 0x100fe200078e0a02 */
[----:B------:R0:W-:Y:S01]  /*13ef0*/  STL [R1+0x324], R5 ;  /* 0x0003240501007387 */ /* 0x0001e20000100800 */
[----:B------:R-:W-:Y:S02]  /*13f00*/  IMAD R11, R2, R17, R11 ;  /* 0x00000011020b7224 */ /* 0x000fe400078e020b */
[----:B------:R-:W-:Y:S01]  /*13f10*/  VIADD R9, R28, 0x7e ;  /* 0x0000007e1c097836 */ /* 0x000fe20000000000 */
[C---:B------:R-:W-:Y:S01]  /*13f20*/  ISETP.GT.U32.AND P6, PT, R2.reuse, R0, PT ;  /* 0x000000000200720c */ /* 0x040fe20003fc4070 */
[--C-:B------:R-:W-:Y:S01]  /*13f30*/  @!P1 IMAD.IADD R15, R15, 0x1, -R2.reuse ;  /* 0x000000010f0f9824 */ /* 0x100fe200078e0a02 */
[----:B------:R-:W-:Y:S01]  /*13f40*/  ISETP.GT.U32.AND P1, PT, R2, R11, PT ;  /* 0x0000000b0200720c */ /* 0x000fe20003f24070 */
[----:B------:R-:W-:Y:S01]  /*13f50*/  VIADD R19, R28, 0x77 ;  /* 0x000000771c137836 */ /* 0x000fe20000000000 */
[----:B------:R-:W-:Y:S01]  /*13f60*/  IABS R10, R9 ;  /* 0x00000009000a7213 */ /* 0x000fe20000000000 */
[----:B------:R-:W-:-:S02]  /*13f70*/  @!P3 IMAD.IADD R12, R12, 0x1, -R2 ;  /* 0x000000010c0cb824 */ /* 0x000fc400078e0a02 */
[----:B0-----:R-:W-:Y:S02]  /*13f80*/  IMAD.MOV.U32 R5, RZ, RZ, R16 ;  /* 0x000000ffff057224 */ /* 0x001fe400078e0010 */
[----:B------:R-:W-:Y:S01]  /*13f90*/  IMAD.HI.U32 R16, R3, R14, RZ ;  /* 0x0000000e03107227 */ /* 0x000fe200078e00ff */
[----:B------:R-:W-:-:S03]  /*13fa0*/  ISETP.GT.U32.AND P3, PT, R2, R12, PT ;  /* 0x0000000c0200720c */ /* 0x000fc60003f64070 */
[----:B------:R-:W-:Y:S01]  /*13fb0*/  @!P4 IMAD.MOV R5, RZ, RZ, -R5 ;  /* 0x000000ffff05c224 */ /* 0x000fe200078e0a05 */
[----:B------:R-:W-:Y:S01]  /*13fc0*/  ISETP.GE.AND P4, PT, R8, RZ, PT ;  /* 0x000000ff0800720c */ /* 0x000fe20003f86270 */
[----:B------:R-:W-:-:S03]  /*13fd0*/  IMAD.HI.U32 R8, R3, R10, RZ ;  /* 0x0000000a03087227 */ /* 0x000fc600078e00ff */
[----:B------:R0:W-:Y:S01]  /*13fe0*/  STL [R1+0x34c], R5 ;  /* 0x00034c0501007387 */ /* 0x0001e20000100800 */
[----:B------:R-:W-:Y:S02]  /*13ff0*/  IMAD.MOV R16, RZ, RZ, -R16 ;  /* 0x000000ffff107224 */ /* 0x000fe400078e0a10 */
[----:B------:R-:W-:Y:S02]  /*14000*/  @!P6 IMAD.IADD R0, R0, 0x1, -R2 ;  /* 0x000000010000e824 */ /* 0x000fe400078e0a02 */
[----:B------:R-:W-:Y:S02]  /*14010*/  IMAD R14, R2, R16, R14 ;  /* 0x00000010020e7224 */ /* 0x000fe400078e020e */
[--C-:B------:R-:W-:Y:S02]  /*14020*/  @!P1 IMAD.IADD R11, R11, 0x1, -R2.reuse ;  /* 0x000000010b0b9824 */ /* 0x100fe400078e0a02 */
[----:B------:R-:W-:Y:S01]  /*14030*/  @!P3 IMAD.IADD R12, R12, 0x1, -R2 ;  /* 0x000000010c0cb824 */ /* 0x000fe200078e0a02 */
[C---:B------:R-:W-:Y:S01]  /*14040*/  ISETP.GT.U32.AND P6, PT, R2.reuse, R14, PT ;  /* 0x0000000e0200720c */ /* 0x040fe20003fc4070 */
[----:B0-----:R-:W-:Y:S01]  /*14050*/  IMAD.MOV.U32 R5, RZ, RZ, R15 ;  /* 0x000000ffff057224 */ /* 0x001fe200078e000f */
[----:B------:R-:W-:Y:S01]  /*14060*/  ISETP.GT.U32.AND P1, PT, R2, R11, PT ;  /* 0x0000000b0200720c */ /* 0x000fe20003f24070 */
[----:B------:R-:W-:-:S02]  /*14070*/  IMAD.MOV R15, RZ, RZ, -R8 ;  /* 0x000000ffff0f7224 */ /* 0x000fc400078e0a08 */
[----:B------:R-:W-:Y:S01]  /*14080*/  @!P2 IMAD.MOV R5, RZ, RZ, -R5 ;  /* 0x000000ffff05a224 */ /* 0x000fe200078e0a05 */
[----:B------:R-:W-:Y:S01]  /*14090*/  ISETP.GE.AND P2, PT, R7, RZ, PT ;  /* 0x000000ff0700720c */ /* 0x000fe20003f46270 */
[----:B------:R-:W-:Y:S02]  /*140a0*/  VIADD R8, R28, 0x7d ;  /* 0x0000007d1c087836 */ /* 0x000fe40000000000 */
[----:B------:R-:W-:Y:S01]  /*140b0*/  IMAD R10, R2, R15, R10 ;  /* 0x0000000f020a7224 */ /* 0x000fe200078e020a */
[----:B------:R0:W-:Y:S01]  /*140c0*/  STL [R1+0x328], R5 ;  /* 0x0003280501007387 */ /* 0x0001e20000100800 */
[----:B------:R-:W-:Y:S01]  /*140d0*/  VIADD R7, R28, 0x7c ;  /* 0x0000007c1c077836 */ /* 0x000fe20000000000 */
[----:B------:R-:W-:Y:S01]  /*140e0*/  IABS R15, R8 ;  /* 0x00000008000f7213 */ /* 0x000fe20000000000 */
[--C-:B------:R-:W-:Y:S01]  /*140f0*/  @!P6 IMAD.IADD R14, R14, 0x1, -R2.reuse ;  /* 0x000000010e0ee824 */ /* 0x100fe200078e0a02 */
[----:B------:R-:W-:Y:S01]  /*14100*/  ISETP.GT.U32.AND P3, PT, R2, R10, PT ;  /* 0x0000000a0200720c */ /* 0x000fe20003f64070 */
[----:B------:R-:W-:Y:S01]  /*14110*/  @!P1 IMAD.IADD R11, R11, 0x1, -R2 ;  /* 0x000000010b0b9824 */ /* 0x000fe200078e0a02 */
[----:B------:R-:W-:Y:S01]  /*14120*/  ISETP.GE.AND P6, PT, R9, RZ, PT ;  /* 0x000000ff0900720c */ /* 0x000fe20003fc6270 */
[----:B------:R-:W-:Y:S01]  /*14130*/  VIADD R21, R28, 0x76 ;  /* 0x000000761c157836 */ /* 0x000fe20000000000 */
[----:B------:R-:W-:Y:S01]  /*14140*/  ISETP.GE.AND P1, PT, R8, RZ, PT ;  /* 0x000000ff0800720c */ /* 0x000fe20003f26270 */
[----:B------:R-:W-:-:S02]  /*14150*/  VIADD R20, R28, 0x75 ;  /* 0x000000751c147836 */ /* 0x000fc40000000000 */
[----:B0-----:R-:W-:Y:S02]  /*14160*/  IMAD.MOV.U32 R5, RZ, RZ, R0 ;  /* 0x000000ffff057224 */ /* 0x001fe400078e0000 */
[----:B------:R-:W-:Y:S02]  /*14170*/  IMAD.MOV.U32 R0, RZ, RZ, R15 ;  /* 0x000000ffff007224 */ /* 0x000fe400078e000f */
[----:B------:R-:W-:Y:S01]  /*14180*/  @!P5 IMAD.MOV R5, RZ, RZ, -R5 ;  /* 0x000000ffff05d224 */ /* 0x000fe200078e0a05 */
[----:B------:R-:W-:Y:S01]  /*14190*/  ISETP.GE.AND P5, PT, R13, RZ, PT ;  /* 0x000000ff0d00720c */ /* 0x000fe20003fa6270 */
[----:B------:R-:W-:Y:S01]  /*141a0*/  @!P3 IMAD.IADD R10, R10, 0x1, -R2 ;  /* 0x000000010a0ab824 */ /* 0x000fe200078e0a02 */
[----:B------:R-:W-:Y:S02]  /*141b0*/  IABS R13, R7 ;  /* 0x00000007000d7213 */ /* 0x000fe40000000000 */
[----:B------:R0:W-:Y:S02]  /*141c0*/  STL [R1+0x32c], R5 ;  /* 0x00032c0501007387 */ /* 0x0001e40000100800 */
[----:B------:R-:W-:Y:S01]  /*141d0*/  ISETP.GT.U32.AND P3, PT, R2, R10, PT ;  /* 0x0000000a0200720c */ /* 0x000fe20003f64070 */
[----:B------:R-:W-:-:S02]  /*141e0*/  IMAD.MOV.U32 R9, RZ, RZ, R13 ;  /* 0x000000ffff097224 */ /* 0x000fc400078e000d */
[----:B------:R-:W-:Y:S02]  /*141f0*/  VIADD R13, R28, 0x7a ;  /* 0x0000007a1c0d7836 */ /* 0x000fe40000000000 */
[----:B------:R-:W-:-:S03]  /*14200*/  IMAD.HI.U32 R8, R3, R9, RZ ;  /* 0x0000000903087227 */ /* 0x000fc600078e00ff */
        /* <DEDUP_REMOVED lines=10> */
[----:B------:R-:W-:-:S03]  /*142b0*/  @!P3 IMAD.IADD R10, R10, 0x1, -R2 ;  /* 0x000000010a0ab824 */ /* 0x000fc600078e0a02 */
[----:B------:R-:W-:Y:S01]  /*142c0*/  ISETP.GT.U32.AND P3, PT, R2, R9, PT ;  /* 0x000000090200720c */ /* 0x000fe20003f64070 */
[----:B------:R-:W-:Y:S01]  /*142d0*/  @!P4 IMAD.IADD R14, R14, 0x1, -R2 ;  /* 0x000000010e0ec824 */ /* 0x000fe200078e0a02 */
[----:B------:R-:W-:Y:S01]  /*142e0*/  ISETP.GE.AND P4, PT, R7, RZ, PT ;  /* 0x000000ff0700720c */ /* 0x000fe20003f86270 */
[----:B0-----:R-:W-:Y:S02]  /*142f0*/  IMAD.MOV.U32 R5, RZ, RZ, R11 ;  /* 0x000000ffff057224 */ /* 0x001fe400078e000b */
[----:B------:R-:W-:Y:S02]  /*14300*/  VIADD R11, R28, 0x7b ;  /* 0x0000007b1c0b7836 */ /* 0x000fe40000000000 */
[----:B------:R-:W-:Y:S01]  /*14310*/  @!P2 IMAD.MOV R5, RZ, RZ, -R5 ;  /* 0x000000ffff05a224 */ /* 0x000fe200078e0a05 */
[----:B------:R-:W-:Y:S01]  /*14320*/  ISETP.GT.U32.AND P2, PT, R2, R0, PT ;  /* 0x000000000200720c */ /* 0x000fe20003f44070 */
[----:B------:R-:W-:Y:S01]  /*14330*/  VIADD R7, R28, 0x79 ;  /* 0x000000791c077836 */ /* 0x000fe20000000000 */
[----:B------:R-:W-:-:S02]  /*14340*/  IABS R12, R11 ;  /* 0x0000000b000c7213 */ /* 0x000fc40000000000 */
[----:B------:R0:W-:Y:S01]  /*14350*/  STL [R1+0x348], R5 ;  /* 0x0003480501007387 */ /* 0x0001e20000100800 */
[----:B------:R-:W-:Y:S01]  /*14360*/  @!P3 IMAD.IADD R9, R9, 0x1, -R2 ;  /* 0x000000010909b824 */ /* 0x000fe200078e0a02 */
[----:B------:R-:W-:-:S04]  /*14370*/  IABS R8, R7 ;  /* 0x0000000700087213 */ /* 0x000fc80000000000 */
        /* <DEDUP_REMOVED lines=15> */
[----:B0-----:R-:W-:Y:S02]  /*14470*/  IMAD.MOV.U32 R5, RZ, RZ, R10 ;  /* 0x000000ffff057224 */ /* 0x001fe400078e000a */
        /* <DEDUP_REMOVED lines=8> */
[----:B------:R-:W-:Y:S01]  /*14500*/  IMAD R8, R2, R10, R8 ;  /* 0x0000000a02087224 */ /* 0x000fe200078e0208 */
[----:B------:R-:W-:Y:S01]  /*14510*/  IABS R13, R20 ;  /* 0x00000014000d7213 */ /* 0x000fe20000000000 */
[----:B------:R-:W-:-:S02]  /*14520*/  VIADD R10, R28, 0x78 ;  /* 0x000000781c0a7836 */ /* 0x000fc40000000000 */
[----:B------:R-:W-:-:S03]  /*14530*/  IMAD.HI.U32 R17, R3, R11, RZ ;  /* 0x0000000b03117227 */ /* 0x000fc600078e00ff */
[----:B------:R-:W-:Y:S01]  /*14540*/  ISETP.GE.AND P3, PT, R10, RZ, PT ;  /* 0x000000ff0a00720c */ /* 0x000fe20003f66270 */
[----:B0-----:R-:W-:Y:S01]  /*14550*/  IMAD.MOV.U32 R5, RZ, RZ, R0 ;  /* 0x000000ffff057224 */ /* 0x001fe200078e0000 */
[----:B------:R-:W-:Y:S01]  /*14560*/  IABS R10, R10 ;  /* 0x0000000a000a7213 */ /* 0x000fe20000000000 */
[----:B------:R-:W-:Y:S02]  /*14570*/  VIADD R0, R28, 0x74 ;  /* 0x000000741c007836 */ /* 0x000fe40000000000 */
[----:B------:R-:W-:Y:S01]  /*14580*/  @!P1 IMAD.MOV R5, RZ, RZ, -R5 ;  /* 0x000000ffff059224 */ /* 0x000fe200078e0a05 */
[----:B------:R-:W-:Y:S01]  /*14590*/  ISETP.GT.U32.AND P1, PT, R2, R7, PT ;  /* 0x000000070200720c */ /* 0x000fe20003f24070 */
[----:B------:R-:W-:Y:S01]  /*145a0*/  IMAD.HI.U32 R16, R3, R12, RZ ;  /* 0x0000000c03107227 */ /* 0x000fe200078e00ff */
[----:B------:R-:W-:Y:S02]  /*145b0*/  IABS R14, R0 ;  /* 0x00000000000e7213 */ /* 0x000fe40000000000 */
[----:B------:R0:W-:Y:S01]  /*145c0*/  STL [R1+0x334], R5 ;  /* 0x0003340501007387 */ /* 0x0001e20000100800 */
[----:B------:R-:W-:-:S02]  /*145d0*/  IMAD.MOV R17, RZ, RZ, -R17 ;  /* 0x000000ffff117224 */ /* 0x000fc400078e0a11 */
[----:B------:R-:W-:-:S04]  /*145e0*/  IMAD.HI.U32 R15, R3, R13, RZ ;  /* 0x0000000d030f7227 */ /* 0x000fc800078e00ff */
[----:B------:R-:W-:Y:S02]  /*145f0*/  IMAD.MOV R16, RZ, RZ, -R16 ;  /* 0x000000ffff107224 */ /* 0x000fe400078e0a10 */
        /* <DEDUP_REMOVED lines=14> */
[----:B------:R-:W-:Y:S02]  /*146e0*/  IMAD.MOV R9, RZ, RZ, -R9 ;  /* 0x000000ffff097224 */ /* 0x000fe400078e0a09 */
[----:B------:R-:W-:Y:S01]  /*146f0*/  IMAD.MOV.U32 R6, RZ, RZ, R7 ;  /* 0x000000ffff067224 */ /* 0x000fe200078e0007 */
[C---:B------:R-:W-:Y:S01]  /*14700*/  ISETP.GT.U32.AND P4, PT, R2.reuse, R22, PT ;  /* 0x000000160200720c */ /* 0x040fe20003f84070 */
[----:B------:R-:W-:Y:S02]  /*14710*/  IMAD.MOV R15, RZ, RZ, -R15 ;  /* 0x000000ffff0f7224 */ /* 0x000fe400078e0a0f */
[----:B------:R-:W-:-:S02]  /*14720*/  IMAD R12, R2, R16, R12 ;  /* 0x00000010020c7224 */ /* 0x000fc400078e020c */
[----:B------:R-:W-:Y:S02]  /*14730*/  IMAD R14, R2, R9, R14 ;  /* 0x00000009020e7224 */ /* 0x000fe400078e020e */
[----:B------:R-:W-:Y:S02]  /*14740*/  @!P1 IMAD.IADD R8, R8, 0x1, -R2 ;  /* 0x0000000108089824 */ /* 0x000fe400078e0a02 */
[----:B------:R-:W-:Y:S01]  /*14750*/  @!P2 IMAD.MOV R6, RZ, RZ, -R6 ;  /* 0x000000ffff06a224 */ /* 0x000fe200078e0a06 */
[C---:B------:R-:W-:Y:S01]  /*14760*/  ISETP.GT.U32.AND P2, PT, R2.reuse, R11, PT ;  /* 0x0000000b0200720c */ /* 0x040fe20003f44070 */
[C---:B------:R-:W-:Y:S01]  /*14770*/  IMAD R13, R2.reuse, R15, R13 ;  /* 0x0000000f020d7224 */ /* 0x040fe200078e020d */
[----:B------:R-:W-:Y:S01]  /*14780*/  ISETP.GT.U32.AND P1, PT, R2, R8, PT ;  /* 0x000000080200720c */ /* 0x000fe20003f24070 */
[----:B------:R-:W-:Y:S01]  /*14790*/  @!P4 IMAD.IADD R22, R22, 0x1, -R2 ;  /* 0x000000011616c824 */ /* 0x000fe200078e0a02 */
[----:B------:R-:W-:Y:S01]  /*147a0*/  ISETP.GT.U32.AND P4, PT, R2, R10, PT ;  /* 0x0000000a0200720c */ /* 0x000fe20003f84070 */
[----:B------:R-:W-:Y:S01]  /*147b0*/  VIADD R17, R28, 0x71 ;  /* 0x000000711c117836 */ /* 0x000fe20000000000 */
[----:B------:R-:W-:Y:S01]  /*147c0*/  STL [R1+0x2e8], R6 ;  /* 0x0002e80601007387 */ /* 0x000fe20000100800 */
[----:B0-----:R-:W-:-:S02]  /*147d0*/  IMAD.MOV.U32 R5, RZ, RZ, R22 ;  /* 0x000000ffff057224 */ /* 0x001fc400078e0016 */
[----:B------:R-:W-:Y:S01]  /*147e0*/  VIADD R15, R28, 0x73 ;  /* 0x000000731c0f7836 */ /* 0x000fe20000000000 */
[----:B------:R-:W-:Y:S01]  /*147f0*/  IABS R18, R17 ;  /* 0x0000001100127213 */ /* 0x000fe20000000000 */
[----:B------:R-:W-:Y:S01]  /*14800*/  @!P6 IMAD.MOV R5, RZ, RZ, -R5 ;  /* 0x000000ffff05e224 */ /* 0x000fe200078e0a05 */
[----:B------:R-:W-:Y:S01]  /*14810*/  ISETP.GT.U32.AND P6, PT, R2, R12, PT ;  /* 0x0000000c0200720c */ /* 0x000fe20003fc4070 */
[----:B------:R-:W-:Y:S01]  /*14820*/  VIADD R16, R28, 0x72 ;  /* 0x000000721c107836 */ /* 0x000fe20000000000 */
[----:B------:R-:W-:Y:S01]  /*14830*/  IABS R9, R15 ;  /* 0x0000000f00097213 */ /* 0x000fe20000000000 */
[--C-:B------:R-:W-:Y:S01]  /*14840*/  @!P1 IMAD.IADD R8, R8, 0x1, -R2.reuse ;  /* 0x0000000108089824 */ /* 0x100fe200078e0a02 */
[----:B------:R-:W-:Y:S01]  /*14850*/  ISETP.GT.U32.AND P1, PT, R2, R13, PT ;  /* 0x0000000d0200720c */ /* 0x000fe20003f24070 */
[--C-:B------:R-:W-:Y:S01]  /*14860*/  @!P4 IMAD.IADD R10, R10, 0x1, -R2.reuse ;  /* 0x000000010a0ac824 */ /* 0x100fe200078e0a02 */
[C---:B------:R-:W-:Y:S01]  /*14870*/  ISETP.GT.U32.AND P4, PT, R2.reuse, R14, PT ;  /* 0x0000000e0200720c */ /* 0x040fe20003f84070 */
[----:B------:R-:W-:Y:S01]  /*14880*/  @!P2 IMAD.IADD R11, R11, 0x1, -R2 ;  /* 0x000000010b0ba824 */ /* 0x000fe200078e0a02 */
[----:B------:R-:W-:Y:S01]  /*14890*/  IABS R23, R16 ;  /* 0x0000001000177213 */ /* 0x000fe20000000000 */
[----:B------:R-:W-:Y:S01]  /*148a0*/  IMAD.MOV.U32 R7, RZ, RZ, R18 ;  /* 0x000000ffff077224 */ /* 0x000fe200078e0012 */
[----:B------:R-:W-:Y:S01]  /*148b0*/  ISETP.GT.U32.AND P2, PT, R2, R10, PT ;  /* 0x0000000a0200720c */ /* 0x000fe20003f44070 */
[C---:B------:R-:W-:Y:S01]  /*148c0*/  IMAD.HI.U32 R18, R3.reuse, R9, RZ ;  /* 0x0000000903127227 */ /* 0x040fe200078e00ff */
[----:B------:R0:W-:Y:S03]  /*148d0*/  STL [R1+0x2c0], R5 ;  /* 0x0002c00501007387 */ /* 0x0001e60000100800 */
[----:B------:R-:W-:Y:S01]  /*148e0*/  @!P6 IMAD.IADD R12, R12, 0x1, -R2 ;  /* 0x000000010c0ce824 */ /* 0x000fe200078e0a02 */
[----:B------:R-:W-:Y:S01]  /*148f0*/  ISETP.GT.U32.AND P6, PT, R2, R11, PT ;  /* 0x0000000b0200720c */ /* 0x000fe20003fc4070 */
[----:B------:R-:W-:-:S04]  /*14900*/  IMAD.HI.U32 R24, R3, R23, RZ ;  /* 0x0000001703187227 */ /* 0x000fc800078e00ff */
[--C-:B------:R-:W-:Y:S02]  /*14910*/  @!P4 IMAD.IADD R14, R14, 0x1, -R2.reuse ;  /* 0x000000010e0ec824 */ /* 0x100fe400078e0a02 */
[----:B------:R-:W-:Y:S01]  /*14920*/  @!P1 IMAD.IADD R13, R13, 0x1, -R2 ;  /* 0x000000010d0d9824 */ /* 0x000fe200078e0a02 */
[C---:B------:R-:W-:Y:S01]  /*14930*/  ISETP.GT.U32.AND P1, PT, R2.reuse, R12, PT ;  /* 0x0000000c0200720c */ /* 0x040fe20003f24070 */
[----:B------:R-:W-:Y:S01]  /*14940*/  IMAD.MOV R18, RZ, RZ, -R18 ;  /* 0x000000ffff127224 */ /* 0x000fe200078e0a12 */
[C---:B------:R-:W-:Y:S01]  /*14950*/  ISETP.GT.U32.AND P4, PT, R2.reuse, R14, PT ;  /* 0x0000000e0200720c */ /* 0x040fe20003f84070 */
[----:B0-----:R-:W-:Y:S02]  /*14960*/  IMAD.MOV.U32 R5, RZ, RZ, R8 ;  /* 0x000000ffff057224 */ /* 0x001fe400078e0008 */
[----:B------:R-:W-:Y:S02]  /*14970*/  IMAD.MOV R24, RZ, RZ, -R24 ;  /* 0x000000ffff187224 */ /* 0x000fe400078e0a18 */
[----:B------:R-:W-:-:S02]  /*14980*/  IMAD R9, R2, R18, R9 ;  /* 0x0000001202097224 */ /* 0x000fc400078e0209 */
[----:B------:R-:W-:Y:S01]  /*14990*/  @!P5 IMAD.MOV R5, RZ, RZ, -R5 ;  /* 0x000000ffff05d224 */ /* 0x000fe200078e0a05 */
[----:B------:R-:W-:Y:S01]  /*149a0*/  ISETP.GT.U32.AND P5, PT, R2, R13, PT ;  /* 0x0000000d0200720c */ /* 0x000fe20003fa4070 */
[----:B------:R-:W-:-:S03]  /*149b0*/  IMAD.HI.U32 R22, R3, R7, RZ ;  /* 0x0000000703167227 */ /* 0x000fc600078e00ff */
[----:B------:R0:W-:Y:S01]  /*149c0*/  STL [R1+0x2b0], R5 ;  /* 0x0002b00501007387 */ /* 0x0001e20000100800 */
[----:B------:R-:W-:Y:S02]  /*149d0*/  IMAD R8, R2, R24, R23 ;  /* 0x0000001802087224 */ /* 0x000fe400078e0217 */
[----:B------:R-:W-:Y:S01]  /*149e0*/  @!P2 IMAD.IADD R10, R10, 0x1, -R2 ;  /* 0x000000010a0aa824 */ /* 0x000fe200078e0a02 */
[C---:B------:R-:W-:Y:S01]  /*149f0*/  ISETP.GT.U32.AND P2, PT, R2.reuse, R9, PT ;  /* 0x000000090200720c */ /* 0x040fe20003f44070 */
[----:B------:R-:W-:Y:S02]  /*14a00*/  IMAD.MOV R22, RZ, RZ, -R22 ;  /* 0x000000ffff167224 */ /* 0x000fe400078e0a16 */
[--C-:B------:R-:W-:Y:S01]  /*14a10*/  @!P6 IMAD.IADD R11, R11, 0x1, -R2.reuse ;  /* 0x000000010b0be824 */ /* 0x100fe200078e0a02 */
[----:B------:R-:W-:Y:S01]  /*14a20*/  ISETP.GT.U32.AND P6, PT, R2, R8, PT ;  /* 0x000000080200720c */ /* 0x000fe20003fc4070 */
[----:B------:R-:W-:Y:S01]  /*14a30*/  @!P1 IMAD.IADD R12, R12, 0x1, -R2 ;  /* 0x000000010c0c9824 */ /* 0x000fe200078e0a02 */
[----:B------:R-:W-:Y:S01]  /*14a40*/  ISETP.GE.AND P1, PT, R19, RZ, PT ;  /* 0x000000ff1300720c */ /* 0x000fe20003f26270 */
[----:B------:R-:W-:-:S02]  /*14a50*/  IMAD R7, R2, R22, R7 ;  /* 0x0000001602077224 */ /* 0x000fc400078e0207 */
[--C-:B------:R-:W-:Y:S01]  /*14a60*/  @!P4 IMAD.IADD R14, R14, 0x1, -R2.reuse ;  /* 0x000000010e0ec824 */ /* 0x100fe200078e0a02 */
[----:B------:R-:W-:Y:S01]  /*14a70*/  ISETP.GE.AND P4, PT, R21, RZ, PT ;  /* 0x000000ff1500720c */ /* 0x000fe20003f86270 */
[----:B------:R-:W-:Y:S02]  /*14a80*/  VIADD R18, R28, 0x70 ;  /* 0x000000701c127836 */ /* 0x000fe40000000000 */
[--C-:B------:R-:W-:Y:S01]  /*14a90*/  @!P5 IMAD.IADD R13, R13, 0x1, -R2.reuse ;  /* 0x000000010d0dd824 */ /* 0x100fe200078e0a02 */
[----:B------:R-:W-:Y:S01]  /*14aa0*/  ISETP.GT.U32.AND P5, PT, R2, R7, PT ;  /* 0x000000070200720c */ /* 0x000fe20003fa4070 */
[----:B------:R-:W-:Y:S01]  /*14ab0*/  @!P2 IMAD.IADD R9, R9, 0x1, -R2 ;  /* 0x000000010909a824 */ /* 0x000fe200078e0a02 */
[----:B------:R-:W-:Y:S01]  /*14ac0*/  IABS R23, R18 ;  /* 0x0000001200177213 */ /* 0x000fe20000000000 */
[----:B------:R-:W-:Y:S01]  /*14ad0*/  IMAD.MOV.U32 R25, RZ, RZ, R10 ;  /* 0x000000ffff197224 */ /* 0x000fe200078e000a */
[----:B------:R-:W-:Y:S01]  /*14ae0*/  ISETP.GE.AND P2, PT, R20, RZ, PT ;  /* 0x000000ff1400720c */ /* 0x000fe20003f46270 */
[----:B------:R-:W-:-:S02]  /*14af0*/  IMAD.MOV.U32 R6, RZ, RZ, R11 ;  /* 0x000000ffff067224 */ /* 0x000fc400078e000b */
[----:B------:R-:W-:Y:S01]  /*14b00*/  @!P6 IMAD.IADD R8, R8, 0x1, -R2 ;  /* 0x000000010808e824 */ /* 0x000fe200078e0a02 */
[----:B------:R-:W-:Y:S01]  /*14b10*/  ISETP.GE.AND P6, PT, R0, RZ, PT ;  /* 0x000000ff0000720c */ /* 0x000fe20003fc6270 */
[----:B0-----:R-:W-:Y:S02]  /*14b20*/  IMAD.MOV.U32 R5, RZ, RZ, R12 ;  /* 0x000000ffff057224 */ /* 0x001fe400078e000c */
[----:B------:R-:W-:Y:S01]  /*14b30*/  @!P3 IMAD.MOV R25, RZ, RZ, -R25 ;  /* 0x000000ffff19b224 */ /* 0x000fe200078e0a19 */
[C---:B------:R-:W-:Y:S01]  /*14b40*/  ISETP.GT.U32.AND P3, PT, R2.reuse, R9, PT ;  /* 0x000000090200720c */ /* 0x040fe20003f64070 */
[----:B------:R-:W-:Y:S01]  /*14b50*/  @!P1 IMAD.MOV R6, RZ, RZ, -R6 ;  /* 0x000000ffff069224 */ /* 0x000fe200078e0a06 */
[----:B------:R-:W-:Y:S01]  /*14b60*/  ISETP.GT.U32.AND P1, PT, R2, R8, PT ;  /* 0x000000080200720c */ /* 0x000fe20003f24070 */
[----:B------:R-:W-:Y:S01]  /*14b70*/  IMAD.HI.U32 R22, R3, R23, RZ ;  /* 0x0000001703167227 */ /* 0x000fe200078e00ff */
[----:B------:R-:W-:Y:S03]  /*14b80*/  STL [R1+0x268], R25 ;  /* 0x0002681901007387 */ /* 0x000fe60000100800 */
[----:B------:R-:W-:Y:S01]  /*14b90*/  @!P4 IMAD.MOV R5, RZ, RZ, -R5 ;  /* 0x000000ffff05c224 */ /* 0x000fe200078e0a05 */
[----:B------:R0:W-:Y:S01]  /*14ba0*/  STL [R1+0x258], R6 ;  /* 0x0002580601007387 */ /* 0x0001e20000100800 */
[----:B------:R-:W-:-:S02]  /*14bb0*/  IMAD.MOV R22, RZ, RZ, -R22 ;  /* 0x000000ffff167224 */ /* 0x000fc400078e0a16 */
[--C-:B------:R-:W-:Y:S01]  /*14bc0*/  @!P5 IMAD.IADD R7, R7, 0x1, -R2.reuse ;  /* 0x000000010707d824 */ /* 0x100fe200078e0a02 */
[----:B------:R1:W-:Y:S01]  /*14bd0*/  STL [R1+0x250], R5 ;  /* 0x0002500501007387 */ /* 0x0003e20000100800 */
[----:B------:R-:W-:Y:S01]  /*14be0*/  ISETP.GE.AND P5, PT, R15, RZ, PT ;  /* 0x000000ff0f00720c */ /* 0x000fe20003fa6270 */
[----:B------:R-:W-:Y:S02]  /*14bf0*/  VIADD R19, R28, 0x6f ;  /* 0x0000006f1c137836 */ /* 0x000fe40000000000 */
[C---:B------:R-:W-:Y:S01]  /*14c00*/  IMAD R0, R2.reuse, R22, R23 ;  /* 0x0000001602007224 */ /* 0x040fe200078e0217 */
[----:B------:R-:W-:Y:S01]  /*14c10*/  ISETP.GT.U32.AND P4, PT, R2, R7, PT ;  /* 0x000000070200720c */ /* 0x000fe20003f84070 */
[----:B0-----:R-:W-:Y:S01]  /*14c20*/  IMAD.MOV.U32 R6, RZ, RZ, R13 ;  /* 0x000000ffff067224 */ /* 0x001fe200078e000d */
[----:B------:R-:W-:Y:S01]  /*14c30*/  IABS R20, R19 ;  /* 0x0000001300147213 */ /* 0x000fe20000000000 */
[----:B------:R-:W-:Y:S01]  /*14c40*/  @!P3 IMAD.IADD R9, R9, 0x1, -R2 ;  /* 0x000000010909b824 */ /* 0x000fe200078e0a02 */
[----:B------:R-:W-:Y:S01]  /*14c50*/  ISETP.GE.AND P3, PT, R17, RZ, PT ;  /* 0x000000ff1100720c */ /* 0x000fe20003f66270 */
[----:B-1----:R-:W-:-:S02]  /*14c60*/  IMAD.MOV.U32 R5, RZ, RZ, R14 ;  /* 0x000000ffff057224 */ /* 0x002fc400078e000e */
[----:B------:R-:W-:Y:S01]  /*14c70*/  @!P2 IMAD.MOV R6, RZ, RZ, -R6 ;  /* 0x000000ffff06a224 */ /* 0x000fe200078e0a06 */
[----:B------:R-:W-:Y:S01]  /*14c80*/  ISETP.GT.U32.AND P2, PT, R2, R0, PT ;  /* 0x000000000200720c */ /* 0x000fe20003f44070 */
[----:B------:R-:W-:Y:S01]  /*14c90*/  @!P6 IMAD.MOV R5, RZ, RZ, -R5 ;  /* 0x000000ffff05e224 */ /* 0x000fe200078e0a05 */
[----:B------:R-:W-:Y:S01]  /*14ca0*/  ISETP.GE.AND P6, PT, R16, RZ, PT ;  /* 0x000000ff1000720c */ /* 0x000fe20003fc6270 */
[----:B------:R-:W-:Y:S01]  /*14cb0*/  IMAD.HI.U32 R10, R3, R20, RZ ;  /* 0x00000014030a7227 */ /* 0x000fe200078e00ff */
[----:B------:R-:W-:Y:S03]  /*14cc0*/  STL [R1+0x248], R6 ;  /* 0x0002480601007387 */ /* 0x000fe60000100800 */
[----:B------:R-:W-:Y:S01]  /*14cd0*/  IMAD.MOV R10, RZ, RZ, -R10 ;  /* 0x000000ffff0a7224 */ /* 0x000fe200078e0a0a */
[----:B------:R0:W-:Y:S01]  /*14ce0*/  STL [R1+0x23c], R5 ;  /* 0x00023c0501007387 */ /* 0x0001e20000100800 */
[----:B------:R-:W-:Y:S01]  /*14cf0*/  @!P4 IMAD.IADD R7, R7, 0x1, -R2 ;  /* 0x000000010707c824 */ /* 0x000fe200078e0a02 */
[----:B------:R-:W-:Y:S01]  /*14d00*/  ISETP.GE.AND P4, PT, R19, RZ, PT ;  /* 0x000000ff1300720c */ /* 0x000fe20003f86270 */
[----:B------:R-:W-:-:S02]  /*14d10*/  IMAD R10, R2, R10, R20 ;  /* 0x0000000a020a7224 */ /* 0x000fc400078e0214 */
[--C-:B------:R-:W-:Y:S02]  /*14d20*/  @!P2 IMAD.IADD R0, R0, 0x1, -R2.reuse ;  /* 0x000000010000a824 */ /* 0x100fe400078e0a02 */
[----:B------:R-:W-:Y:S01]  /*14d30*/  @!P1 IMAD.IADD R8, R8, 0x1, -R2 ;  /* 0x0000000108089824 */ /* 0x000fe200078e0a02 */
[----:B------:R-:W-:Y:S01]  /*14d40*/  ISETP.GE.AND P1, PT, R18, RZ, PT ;  /* 0x000000ff1200720c */ /* 0x000fe20003f26270 */
[----:B------:R-:W-:Y:S02]  /*14d50*/  VIADD R18, R28, 0x6e ;  /* 0x0000006e1c127836 */ /* 0x000fe40000000000 */
[----:B0-----:R-:W-:Y:S02]  /*14d60*/  IMAD.MOV.U32 R5, RZ, RZ, R9 ;  /* 0x000000ffff057224 */ /* 0x001fe400078e0009 */
[----:B------:R-:W-:Y:S01]  /*14d70*/  IMAD.MOV.U32 R6, RZ, RZ, R8 ;  /* 0x000000ffff067224 */ /* 0x000fe200078e0008 */
[----:B------:R-:W-:Y:S01]  /*14d80*/  ISETP.GE.AND P2, PT, R18, RZ, PT ;  /* 0x000000ff1200720c */ /* 0x000fe20003f46270 */
[----:B------:R-:W-:Y:S01]  /*14d90*/  @!P5 IMAD.MOV R5, RZ, RZ, -R5 ;  /* 0x000000ffff05d224 */ /* 0x000fe200078e0a05 */
[----:B------:R-:W-:Y:S01]  /*14da0*/  ISETP.GT.U32.AND P5, PT, R2, R0, PT ;  /* 0x000000000200720c */ /* 0x000fe20003fa4070 */
[C---:B------:R-:W-:Y:S01]  /*14db0*/  VIADD R20, R28.reuse, 0x6d ;  /* 0x0000006d1c147836 */ /* 0x040fe20000000000 */
[----:B------:R-:W-:Y:S01]  /*14dc0*/  IABS R18, R18 ;  /* 0x0000001200127213 */ /* 0x000fe20000000000 */
[----:B------:R-:W-:Y:S01]  /*14dd0*/  @!P6 IMAD.MOV R6, RZ, RZ, -R6 ;  /* 0x000000ffff06e224 */ /* 0x000fe200078e0a06 */
[----:B------:R0:W-:Y:S01]  /*14de0*/  STL [R1+0x224], R5 ;  /* 0x0002240501007387 */ /* 0x0001e20000100800 */
[----:B------:R-:W-:Y:S01]  /*14df0*/  VIADD R16, R28, 0x6c ;  /* 0x0000006c1c107836 */ /* 0x000fe20000000000 */
[----:B------:R-:W-:Y:S01]  /*14e00*/  ISETP.GE.AND P6, PT, R20, RZ, PT ;  /* 0x000000ff1400720c */ /* 0x000fe20003fc6270 */
[C---:B------:R-:W-:Y:S01]  /*14e10*/  VIADD R12, R28.reuse, 0x6a ;  /* 0x0000006a1c0c7836 */ /* 0x040fe20000000000 */
[----:B------:R-:W-:Y:S01]  /*14e20*/  IABS R20, R20 ;  /* 0x0000001400147213 */ /* 0x000fe20000000000 */
[----:B------:R-:W-:Y:S01]  /*14e30*/  STL [R1+0x228], R6 ;  /* 0x0002280601007387 */ /* 0x000fe20000100800 */
[----:B------:R-:W-:-:S02]  /*14e40*/  VIADD R21, R28, 0x6b ;  /* 0x0000006b1c157836 */ /* 0x000fc40000000000 */
[----:B------:R-:W-:Y:S01]  /*14e50*/  IABS R8, R12 ;  /* 0x0000000c00087213 */ /* 0x000fe20000000000 */
[----:B------:R-:W-:Y:S01]  /*14e60*/  @!P5 IMAD.IADD R0, R0, 0x1, -R2 ;  /* 0x000000010000d824 */ /* 0x000fe200078e0a02 */
[----:B------:R-:W-:Y:S01]  /*14e70*/  ISETP.GE.AND P5, PT, R16, RZ, PT ;  /* 0x000000ff1000720c */ /* 0x000fe20003fa6270 */
[----:B0-----:R-:W-:Y:S01]  /*14e80*/  IMAD.MOV.U32 R5, RZ, RZ, R7 ;  /* 0x000000ffff057224 */ /* 0x001fe200078e0007 */
[----:B------:R-:W-:Y:S01]  /*14e90*/  IABS R16, R16 ;  /* 0x0000001000107213 */ /* 0x000fe20000000000 */
[----:B------:R-:W-:Y:S01]  /*14ea0*/  IMAD.HI.U32 R7, R3, R18, RZ ;  /* 0x0000001203077227 */ /* 0x000fe200078e00ff */
[----:B------:R-:W-:-:S03]  /*14eb0*/  IABS R9, R21 ;  /* 0x0000001500097213 */ /* 0x000fc60000000000 */
[----:B------:R-:W-:Y:S01]  /*14ec0*/  @!P3 IMAD.MOV R5, RZ, RZ, -R5 ;  /* 0x000000ffff05b224 */ /* 0x000fe200078e0a05 */
[C---:B------:R-:W-:Y:S01]  /*14ed0*/  ISETP.GT.U32.AND P3, PT, R2.reuse, R10, PT ;  /* 0x0000000a0200720c */ /* 0x040fe20003f64070 */
[----:B------:R-:W-:Y:S02]  /*14ee0*/  IMAD.MOV R7, RZ, RZ, -R7 ;  /* 0x000000ffff077224 */ /* 0x000fe400078e0a07 */
[C---:B------:R-:W-:Y:S01]  /*14ef0*/  IMAD.HI.U32 R11, R3.reuse, R20, RZ ;  /* 0x00000014030b7227 */ /* 0x040fe200078e00ff */
[----:B------:R0:W-:Y:S03]  /*14f00*/  STL [R1+0x22c], R5 ;  /* 0x00022c0501007387 */ /* 0x0001e60000100800 */
[----:B------:R-:W-:Y:S02]  /*14f10*/  IMAD R18, R2, R7, R18 ;  /* 0x0000000702127224 */ /* 0x000fe400078e0212 */
[----:B------:R-:W-:-:S04]  /*14f20*/  IMAD.HI.U32 R13, R3, R16, RZ ;  /* 0x00000010030d7227 */ /* 0x000fc800078e00ff */
[----:B------:R-:W-:Y:S02]  /*14f30*/  @!P3 IMAD.IADD R10, R10, 0x1, -R2 ;  /* 0x000000010a0ab824 */ /* 0x000fe400078e0a02 */
[----:B0-----:R-:W-:Y:S02]  /*14f40*/  IMAD.MOV.U32 R5, RZ, RZ, R0 ;  /* 0x000000ffff057224 */ /* 0x001fe400078e0000 */
[----:B------:R-:W-:Y:S01]  /*14f50*/  IMAD.MOV R11, RZ, RZ, -R11 ;  /* 0x000000ffff0b7224 */ /* 0x000fe200078e0a0b */
[C---:B------:R-:W-:Y:S01]  /*14f60*/  ISETP.GT.U32.AND P3, PT, R2.reuse, R10, PT ;  /* 0x0000000a0200720c */ /* 0x040fe20003f64070 */
[----:B------:R-:W-:Y:S01]  /*14f70*/  @!P1 IMAD.MOV R5, RZ, RZ, -R5 ;  /* 0x000000ffff059224 */ /* 0x000fe200078e0a05 */
[C---:B------:R-:W-:Y:S01]  /*14f80*/  ISETP.GT.U32.AND P1, PT, R2.reuse, R18, PT ;  /* 0x000000120200720c */ /* 0x040fe20003f24070 */
[----:B------:R-:W-:Y:S02]  /*14f90*/  IMAD.MOV R13, RZ, RZ, -R13 ;  /* 0x000000ffff0d7224 */ /* 0x000fe400078e0a0d */
[C---:B------:R-:W-:Y:S01]  /*14fa0*/  IMAD R20, R2.reuse, R11, R20 ;  /* 0x0000000b02147224 */ /* 0x040fe200078e0214 */
[----:B------:R0:W-:Y:S01]  /*14fb0*/  STL [R1+0x234], R5 ;  /* 0x0002340501007387 */ /* 0x0001e20000100800 */
[----:B------:R-:W-:-:S02]  /*14fc0*/  IMAD R16, R2, R13, R16 ;  /* 0x0000000d02107224 */ /* 0x000fc400078e0210 */
[----:B------:R-:W-:-:S04]  /*14fd0*/  IMAD.HI.U32 R14, R3, R8, RZ ;  /* 0x00000008030e7227 */ /* 0x000fc800078e00ff */
[--C-:B------:R-:W-:Y:S01]  /*14fe0*/  @!P3 IMAD.IADD R10, R10, 0x1, -R2.reuse ;  /* 0x000000010a0ab824 */ /* 0x100fe200078e0a02 */
[----:B------:R-:W-:Y:S01]  /*14ff0*/  ISETP.GT.U32.AND P3, PT, R2, R20, PT ;  /* 0x000000140200720c */ /* 0x000fe20003f64070 */
[----:B------:R-:W-:Y:S01]  /*15000*/  @!P1 IMAD.IADD R18, R18, 0x1, -R2 ;  /* 0x0000000112129824 */ /* 0x000fe200078e0a02 */
[----:B------:R-:W-:Y:S01]  /*15010*/  ISETP.GT.U32.AND P1, PT, R2, R16, PT ;  /* 0x000000100200720c */ /* 0x000fe20003f24070 */
[----:B------:R-:W-:Y:S02]  /*15020*/  VIADD R17, R28, 0x69 ;  /* 0x000000691c117836 */ /* 0x000fe40000000000 */
[----:B0-----:R-:W-:Y:S02]  /*15030*/  IMAD.MOV.U32 R5, RZ, RZ, R10 ;  /* 0x000000ffff057224 */ /* 0x001fe400078e000a */
[----:B------:R-:W-:Y:S01]  /*15040*/  IMAD.MOV R0, RZ, RZ, -R14 ;  /* 0x000000ffff007224 */ /* 0x000fe200078e0a0e */
[----:B------:R-:W-:Y:S01]  /*15050*/  IABS R14, R17 ;  /* 0x00000011000e7213 */ /* 0x000fe20000000000 */
[----:B------:R-:W-:Y:S01]  /*15060*/  @!P4 IMAD.MOV R5, RZ, RZ, -R5 ;  /* 0x000000ffff05c224 */ /* 0x000fe200078e0a05 */
[----:B------:R-:W-:Y:S01]  /*15070*/  ISETP.GT.U32.AND P4, PT, R2, R18, PT ;  /* 0x000000120200720c */ /* 0x000fe20003f84070 */
[----:B------:R-:W-:-:S03]  /*15080*/  IMAD.HI.U32 R7, R3, R9, RZ ;  /* 0x0000000903077227 */ /* 0x000fc600078e00ff */
[----:B------:R0:W-:Y:S01]  /*15090*/  STL [R1+0x230], R5 ;  /* 0x0002300501007387 */ /* 0x0001e20000100800 */
[--C-:B------:R-:W-:Y:S02]  /*150a0*/  @!P3 IMAD.IADD R20, R20, 0x1, -R2.reuse ;  /* 0x000000011414b824 */ /* 0x100fe400078e0a02 */
[----:B------:R-:W-:Y:S02]  /*150b0*/  @!P1 IMAD.IADD R16, R16, 0x1, -R2 ;  /* 0x0000000110109824 */ /* 0x000fe400078e0a02 */
[----:B------:R-:W-:Y:S01]  /*150c0*/  IMAD.HI.U32 R24, R3, R14, RZ ;  /* 0x0000000e03187227 */ /* 0x000fe200078e00ff */
[C---:B------:R-:W-:Y:S02]  /*150d0*/  ISETP.GT.U32.AND P3, PT, R2.reuse, R20, PT ;  /* 0x000000140200720c */ /* 0x040fe40003f64070 */
[----:B------:R-:W-:Y:S01]  /*150e0*/  ISETP.GT.U32.AND P1, PT, R2, R16, PT ;  /* 0x000000100200720c */ /* 0x000fe20003f24070 */
[----:B------:R-:W-:Y:S02]  /*150f0*/  IMAD.MOV R7, RZ, RZ, -R7 ;  /* 0x000000ffff077224 */ /* 0x000fe400078e0a07 */
[----:B------:R-:W-:-:S02]  /*15100*/  VIADD R11, R28, 0x68 ;  /* 0x000000681c0b7836 */ /* 0x000fc40000000000 */
[C---:B------:R-:W-:Y:S02]  /*15110*/  IMAD R8, R2.reuse, R0, R8 ;  /* 0x0000000002087224 */ /* 0x040fe400078e0208 */
[----:B------:R-:W-:Y:S01]  /*15120*/  IMAD.MOV R24, RZ, RZ, -R24 ;  /* 0x000000ffff187224 */ /* 0x000fe200078e0a18 */
[----:B------:R-:W-:Y:S01]  /*15130*/  IABS R15, R11 ;  /* 0x0000000b000f7213 */ /* 0x000fe20000000000 */
[----:B------:R-:W-:Y:S02]  /*15140*/  IMAD R9, R2, R7, R9 ;  /* 0x0000000702097224 */ /* 0x000fe400078e0209 */
[--C-:B------:R-:W-:Y:S02]  /*15150*/  @!P4 IMAD.IADD R18, R18, 0x1, -R2.reuse ;  /* 0x000000011212c824 */ /* 0x100fe400078e0a02 */
[----:B------:R-:W-:Y:S01]  /*15160*/  @!P3 IMAD.IADD R20, R20, 0x1, -R2 ;  /* 0x000000011414b824 */ /* 0x000fe200078e0a02 */
[C---:B------:R-:W-:Y:S01]  /*15170*/  ISETP.GT.U32.AND P3, PT, R2.reuse, R8, PT ;  /* 0x000000080200720c */ /* 0x040fe20003f64070 */
[C---:B------:R-:W-:Y:S01]  /*15180*/  IMAD R14, R2.reuse, R24, R14 ;  /* 0x00000018020e7224 */ /* 0x040fe200078e020e */
[----:B------:R-:W-:Y:S01]  /*15190*/  ISETP.GT.U32.AND P4, PT, R2, R9, PT ;  /* 0x000000090200720c */ /* 0x000fe20003f84070 */
        /* <DEDUP_REMOVED lines=9> */
[----:B------:R-:W-:Y:S01]  /*15230*/  @!P3 IMAD.IADD R8, R8, 0x1, -R2 ;  /* 0x000000010808b824 */ /* 0x000fe200078e0a02 */
[----:B------:R0:W-:Y:S01]  /*15240*/  STL [R1+0x220], R5 ;  /* 0x0002200501007387 */ /* 0x0001e20000100800 */
[----:B------:R-:W-:Y:S01]  /*15250*/  IMAD.HI.U32 R22, R3, R23, RZ ;  /* 0x0000001703167227 */ /* 0x000fe200078e00ff */
[----:B------:R-:W-:-:S03]  /*15260*/  ISETP.GE.AND P3, PT, R21, RZ, PT ;  /* 0x000000ff1500720c */ /* 0x000fc60003f66270 */
[--C-:B------:R-:W-:Y:S01]  /*15270*/  @!P4 IMAD.IADD R9, R9, 0x1, -R2.reuse ;  /* 0x000000010909c824 */ /* 0x100fe200078e0a02 */
[----:B------:R-:W-:Y:S01]  /*15280*/  ISETP.GT.U32.AND P4, PT, R2, R15, PT ;  /* 0x0000000f0200720c */ /* 0x000fe20003f84070 */
[----:B------:R-:W-:Y:S02]  /*15290*/  VIADD R0, R28, 0x66 ;  /* 0x000000661c007836 */ /* 0x000fe40000000000 */
[----:B------:R-:W-:Y:S01]  /*152a0*/  @!P1 IMAD.IADD R14, R14, 0x1, -R2 ;  /* 0x000000010e0e9824 */ /* 0x000fe200078e0a02 */
[C---:B------:R-:W-:Y:S01]  /*152b0*/  ISETP.GT.U32.AND P1, PT, R2.reuse, R8, PT ;  /* 0x000000080200720c */ /* 0x040fe20003f24070 */
[----:B0-----:R-:W-:Y:S01]  /*152c0*/  IMAD.MOV.U32 R5, RZ, RZ, R20 ;  /* 0x000000ffff057224 */ /* 0x001fe200078e0014 */
[----:B------:R-:W-:Y:S01]  /*152d0*/  IABS R19, R0 ;  /* 0x0000000000137213 */ /* 0x000fe20000000000 */
[----:B------:R-:W-:Y:S01]  /*152e0*/  IMAD.MOV R22, RZ, RZ, -R22 ;  /* 0x000000ffff167224 */ /* 0x000fe200078e0a16 */
[----:B------:R-:W-:Y:S01]  /*152f0*/  ISETP.GT.U32.AND P2, PT, R2, R9, PT ;  /* 0x000000090200720c */ /* 0x000fe20003f44070 */
[----:B------:R-:W-:-:S02]  /*15300*/  @!P6 IMAD.MOV R5, RZ, RZ, -R5 ;  /* 0x000000ffff05e224 */ /* 0x000fc400078e0a05 */
[----:B------:R-:W-:Y:S02]  /*15310*/  VIADD R7, R28, 0x65 ;  /* 0x000000651c077836 */ /* 0x000fe40000000000 */
[----:B------:R-:W-:Y:S01]  /*15320*/  IMAD R22, R2, R22, R23 ;  /* 0x0000001602167224 */ /* 0x000fe200078e0217 */
[----:B------:R0:W-:Y:S01]  /*15330*/  STL [R1+0x218], R5 ;  /* 0x0002180501007387 */ /* 0x0001e20000100800 */
[----:B------:R-:W-:Y:S01]  /*15340*/  IMAD.HI.U32 R25, R3, R19, RZ ;  /* 0x0000001303197227 */ /* 0x000fe200078e00ff */
[----:B------:R-:W-:-:S03]  /*15350*/  IABS R10, R7 ;  /* 0x00000007000a7213 */ /* 0x000fc60000000000 */
[----:B------:R-:W-:Y:S01]  /*15360*/  @!P4 IMAD.IADD R15, R15, 0x1, -R2 ;  /* 0x000000010f0fc824 */ /* 0x000fe200078e0a02 */
[----:B------:R-:W-:Y:S01]  /*15370*/  ISETP.GT.U32.AND P4, PT, R2, R14, PT ;  /* 0x0000000e0200720c */ /* 0x000fe20003f84070 */
[----:B------:R-:W-:-:S03]  /*15380*/  IMAD.HI.U32 R24, R3, R10, RZ ;  /* 0x0000000a03187227 */ /* 0x000fc600078e00ff */
[C---:B------:R-:W-:Y:S01]  /*15390*/  ISETP.GT.U32.AND P6, PT, R2.reuse, R15, PT ;  /* 0x0000000f0200720c */ /* 0x040fe20003fc4070 */
[----:B0-----:R-:W-:Y:S02]  /*153a0*/  IMAD.MOV.U32 R5, RZ, RZ, R16 ;  /* 0x000000ffff057224 */ /* 0x001fe400078e0010 */
[----:B------:R-:W-:Y:S02]  /*153b0*/  IMAD.MOV R25, RZ, RZ, -R25 ;  /* 0x000000ffff197224 */ /* 0x000fe400078e0a19 */
[----:B------:R-:W-:Y:S01]  /*153c0*/  @!P5 IMAD.MOV R5, RZ, RZ, -R5 ;  /* 0x000000ffff05d224 */ /* 0x000fe200078e0a05 */
[----:B------:R-:W-:Y:S01]  /*153d0*/  ISETP.GT.U32.AND P5, PT, R2, R22, PT ;  /* 0x000000160200720c */ /* 0x000fe20003fa4070 */
[----:B------:R-:W-:Y:S01]  /*153e0*/  @!P1 IMAD.IADD R8, R8, 0x1, -R2 ;  /* 0x0000000108089824 */ /* 0x000fe200078e0a02 */
[----:B------:R-:W-:Y:S01]  /*153f0*/  ISETP.GE.AND P1, PT, R12, RZ, PT ;  /* 0x000000ff0c00720c */ /* 0x000fe20003f26270 */
[----:B------:R-:W-:Y:S01]  /*15400*/  VIADD R18, R28, 0x64 ;  /* 0x000000641c127836 */ /* 0x000fe20000000000 */
[----:B------:R0:W-:Y:S01]  /*15410*/  STL [R1+0x214], R5 ;  /* 0x0002140501007387 */ /* 0x0001e20000100800 */
[----:B------:R-:W-:-:S02]  /*15420*/  IMAD.MOV R24, RZ, RZ, -R24 ;  /* 0x000000ffff187224 */ /* 0x000fc400078e0a18 */
[C---:B------:R-:W-:Y:S01]  /*15430*/  IMAD R19, R2.reuse, R25, R19 ;  /* 0x0000001902137224 */ /* 0x040fe200078e0213 */
[----:B------:R-:W-:Y:S01]  /*15440*/  IABS R20, R18 ;  /* 0x0000001200147213 */ /* 0x000fe20000000000 */
[----:B------:R-:W-:Y:S02]  /*15450*/  @!P2 IMAD.IADD R9, R9, 0x1, -R2 ;  /* 0x000000010909a824 */ /* 0x000fe400078e0a02 */
[C---:B------:R-:W-:Y:S01]  /*15460*/  IMAD R10, R2.reuse, R24, R10 ;  /* 0x00000018020a7224 */ /* 0x040fe200078e020a */
[----:B------:R-:W-:Y:S01]  /*15470*/  ISETP.GT.U32.AND P2, PT, R2, R19, PT ;  /* 0x000000130200720c */ /* 0x000fe20003f44070 */
[----:B------:R-:W-:Y:S02]  /*15480*/  IMAD.MOV.U32 R6, RZ, RZ, R9 ;  /* 0x000000ffff067224 */ /* 0x000fe400078e0009 */
[----:B------:R-:W-:Y:S01]  /*15490*/  @!P5 IMAD.IADD R22, R22, 0x1, -R2 ;  /* 0x000000011616d824 */ /* 0x000fe200078e0a02 */
[----:B------:R-:W-:Y:S01]  /*154a0*/  ISETP.GE.AND P5, PT, R11, RZ, PT ;  /* 0x000000ff0b00720c */ /* 0x000fe20003fa6270 */
[----:B0-----:R-:W-:-:S02]  /*154b0*/  IMAD.MOV.U32 R5, RZ, RZ, R8 ;  /* 0x000000ffff057224 */ /* 0x001fc400078e0008 */
[----:B------:R-:W-:-:S04]  /*154c0*/  IMAD.HI.U32 R21, R3, R20, RZ ;  /* 0x0000001403157227 */ /* 0x000fc800078e00ff */
[----:B------:R-:W-:Y:S01]  /*154d0*/  @!P4 IMAD.IADD R14, R14, 0x1, -R2 ;  /* 0x000000010e0ec824 */ /* 0x000fe200078e0a02 */
[C---:B------:R-:W-:Y:S01]  /*154e0*/  ISETP.GT.U32.AND P4, PT, R2.reuse, R10, PT ;  /* 0x0000000a0200720c */ /* 0x040fe20003f84070 */
[----:B------:R-:W-:Y:S01]  /*154f0*/  @!P3 IMAD.MOV R6, RZ, RZ, -R6 ;  /* 0x000000ffff06b224 */ /* 0x000fe200078e0a06 */
[----:B------:R-:W-:Y:S01]  /*15500*/  ISETP.GT.U32.AND P3, PT, R2, R22, PT ;  /* 0x000000160200720c */ /* 0x000fe20003f64070 */
[----:B------:R-:W-:Y:S02]  /*15510*/  @!P1 IMAD.MOV R5, RZ, RZ, -R5 ;  /* 0x000000ffff059224 */ /* 0x000fe400078e0a05 */
[----:B------:R-:W-:Y:S01]  /*15520*/  @!P6 IMAD.IADD R15, R15, 0x1, -R2 ;  /* 0x000000010f0fe824 */ /* 0x000fe200078e0a02 */
[----:B------:R0:W-:Y:S01]  /*15530*/  STL [R1+0x210], R6 ;  /* 0x0002100601007387 */ /* 0x0001e20000100800 */
[----:B------:R-:W-:Y:S01]  /*15540*/  IMAD.MOV R21, RZ, RZ, -R21 ;  /* 0x000000ffff157224 */ /* 0x000fe200078e0a15 */
[----:B------:R-:W-:Y:S01]  /*15550*/  ISETP.GE.AND P6, PT, R17, RZ, PT ;  /* 0x000000ff1100720c */ /* 0x000fe20003fc6270 */
[----:B------:R-:W-:Y:S01]  /*15560*/  VIADD R16, R28, 0x63 ;  /* 0x000000631c107836 */ /* 0x000fe20000000000 */
[----:B------:R1:W-:Y:S01]  /*15570*/  STL [R1+0x20c], R5 ;  /* 0x00020c0501007387 */ /* 0x0003e20000100800 */
[----:B------:R-:W-:-:S02]  /*15580*/  IMAD R11, R2, R21, R20 ;  /* 0x00000015020b7224 */ /* 0x000fc400078e0214 */
[--C-:B------:R-:W-:Y:S01]  /*15590*/  @!P2 IMAD.IADD R19, R19, 0x1, -R2.reuse ;  /* 0x000000011313a824 */ /* 0x100fe200078e0a02 */
[----:B------:R-:W-:Y:S01]  /*155a0*/  IABS R12, R16 ;  /* 0x00000010000c7213 */ /* 0x000fe20000000000 */
[----:B------:R-:W-:Y:S01]  /*155b0*/  @!P4 IMAD.IADD R10, R10, 0x1, -R2 ;  /* 0x000000010a0ac824 */ /* 0x000fe200078e0a02 */
[----:B------:R-:W-:Y:S01]  /*155c0*/  ISETP.GE.AND P2, PT, R13, RZ, PT ;  /* 0x000000ff0d00720c */ /* 0x000fe20003f46270 */
[----:B0-----:R-:W-:Y:S01]  /*155d0*/  IMAD.MOV.U32 R6, RZ, RZ, R14 ;  /* 0x000000ffff067224 */ /* 0x001fe200078e000e */
[C---:B------:R-:W-:Y:S01]  /*155e0*/  ISETP.GT.U32.AND P4, PT, R2.reuse, R19, PT ;  /* 0x000000130200720c */ /* 0x040fe20003f84070 */
[----:B------:R-:W-:Y:S01]  /*155f0*/  IMAD.HI.U32 R17, R3, R12, RZ ;  /* 0x0000000c03117227 */ /* 0x000fe200078e00ff */
[----:B------:R-:W-:-:S03]  /*15600*/  ISETP.GT.U32.AND P1, PT, R2, R10, PT ;  /* 0x0000000a0200720c */ /* 0x000fc60003f24070 */
[----:B-1----:R-:W-:Y:S02]  /*15610*/  IMAD.MOV.U32 R5, RZ, RZ, R15 ;  /* 0x000000ffff057224 */ /* 0x002fe400078e000f */
[----:B------:R-:W-:Y:S02]  /*15620*/  IMAD.MOV R9, RZ, RZ, -R17 ;  /* 0x000000ffff097224 */ /* 0x000fe400078e0a11 */
[----:B------:R-:W-:Y:S01]  /*15630*/  @!P5 IMAD.MOV R5, RZ, RZ, -R5 ;  /* 0x000000ffff05d224 */ /* 0x000fe200078e0a05 */
[----:B------:R-:W-:Y:S01]  /*15640*/  ISETP.GT.U32.AND P5, PT, R2, R11, PT ;  /* 0x0000000b0200720c */ /* 0x000fe20003fa4070 */
[----:B------:R-:W-:Y:S01]  /*15650*/  @!P6 IMAD.MOV R6, RZ, RZ, -R6 ;  /* 0x000000ffff06e224 */ /* 0x000fe200078e0a06 */
[----:B------:R-:W-:Y:S01]  /*15660*/  ISETP.GE.AND P6, PT, R0, RZ, PT ;  /* 0x000000ff0000720c */ /* 0x000fe20003fc6270 */
[----:B------:R-:W-:Y:S02]  /*15670*/  VIADD R0, R28, 0x62 ;  /* 0x000000621c007836 */ /* 0x000fe40000000000 */
[----:B------:R-:W-:Y:S01]  /*15680*/  IMAD R12, R2, R9, R12 ;  /* 0x00000009020c7224 */ /* 0x000fe200078e020c */
[----:B------:R-:W-:Y:S01]  /*15690*/  STL [R1+0x200], R6 ;  /* 0x0002000601007387 */ /* 0x000fe20000100800 */
[--C-:B------:R-:W-:Y:S01]  /*156a0*/  @!P3 IMAD.IADD R22, R22, 0x1, -R2.reuse ;  /* 0x000000011616b824 */ /* 0x100fe200078e0a02 */
[----:B------:R-:W-:Y:S01]  /*156b0*/  IABS R8, R0 ;  /* 0x0000000000087213 */ /* 0x000fe20000000000 */
[--C-:B------:R-:W-:Y:S01]  /*156c0*/  @!P4 IMAD.IADD R19, R19, 0x1, -R2.reuse ;  /* 0x000000011313c824 */ /* 0x100fe200078e0a02 */
[----:B------:R-:W-:Y:S01]  /*156d0*/  ISETP.GT.U32.AND P4, PT, R2, R12, PT ;  /* 0x0000000c0200720c */ /* 0x000fe20003f84070 */
[----:B------:R0:W-:Y:S01]  /*156e0*/  STL [R1+0x150], R5 ;  /* 0x0001500501007387 */ /* 0x0001e20000100800 */
[----:B------:R-:W-:Y:S01]  /*156f0*/  ISETP.GE.AND P3, PT, R7, RZ, PT ;  /* 0x000000ff0700720c */ /* 0x000fe20003f66270 */
[----:B------:R-:W-:-:S02]  /*15700*/  @!P5 IMAD.IADD R11, R11, 0x1, -R2 ;  /* 0x000000010b0bd824 */ /* 0x000fc400078e0a02 */
[----:B------:R-:W-:-:S03]  /*15710*/  IMAD.HI.U32 R13, R3, R8, RZ ;  /* 0x00000008030d7227 */ /* 0x000fc600078e00ff */
[----:B------:R-:W-:Y:S01]  /*15720*/  ISETP.GT.U32.AND P5, PT, R2, R11, PT ;  /* 0x0000000b0200720c */ /* 0x000fe20003fa4070 */
[----:B------:R-:W-:Y:S02]  /*15730*/  IMAD.MOV R13, RZ, RZ, -R13 ;  /* 0x000000ffff0d7224 */ /* 0x000fe400078e0a0d */
[----:B0-----:R-:W-:Y:S02]  /*15740*/  IMAD.MOV.U32 R5, RZ, RZ, R22 ;  /* 0x000000ffff057224 */ /* 0x001fe400078e0016 */
[----:B------:R-:W-:Y:S02]  /*15750*/  VIADD R7, R28, 0x61 ;  /* 0x000000611c077836 */ /* 0x000fe40000000000 */
[----:B------:R-:W-:Y:S01]  /*15760*/  @!P2 IMAD.MOV R5, RZ, RZ, -R5 ;  /* 0x000000ffff05a224 */ /* 0x000fe200078e0a05 */
[----:B------:R-:W-:Y:S01]  /*15770*/  ISETP.GE.AND P2, PT, R16, RZ, PT ;  /* 0x000000ff1000720c */ /* 0x000fe20003f46270 */
[----:B------:R-:W-:Y:S01]  /*15780*/  IMAD R16, R2, R13, R8 ;  /* 0x0000000d02107224 */ /* 0x000fe200078e0208 */
[----:B------:R-:W-:Y:S01]  /*15790*/  IABS R9, R7 ;  /* 0x0000000700097213 */ /* 0x000fe20000000000 */
[--C-:B------:R-:W-:Y:S01]  /*157a0*/  @!P4 IMAD.IADD R12, R12, 0x1, -R2.reuse ;  /* 0x000000010c0cc824 */ /* 0x100fe200078e0a02 */
[----:B------:R0:W-:Y:S01]  /*157b0*/  STL [R1+0x120], R5 ;  /* 0x0001200501007387 */ /* 0x0001e20000100800 */
[--C-:B------:R-:W-:Y:S01]  /*157c0*/  @!P5 IMAD.IADD R11, R11, 0x1, -R2.reuse ;  /* 0x000000010b0bd824 */ /* 0x100fe200078e0a02 */
[----:B------:R-:W-:Y:S01]  /*157d0*/  ISETP.GT.U32.AND P5, PT, R2, R16, PT ;  /* 0x000000100200720c */ /* 0x000fe20003fa4070 */
[----:B------:R-:W-:Y:S01]  /*157e0*/  @!P1 IMAD.IADD R10, R10, 0x1, -R2 ;  /* 0x000000010a0a9824 */ /* 0x000fe200078e0a02 */
[----:B------:R-:W-:Y:S01]  /*157f0*/  ISETP.GE.AND P4, PT, R0, RZ, PT ;  /* 0x000000ff0000720c */ /* 0x000fe20003f86270 */
[----:B------:R-:W-:Y:S01]  /*15800*/  IMAD.HI.U32 R0, R3, R9, RZ ;  /* 0x0000000903007227 */ /* 0x000fe200078e00ff */
[----:B------:R-:W-:-:S03]  /*15810*/  ISETP.GE.AND P1, PT, R18, RZ, PT ;  /* 0x000000ff1200720c */ /* 0x000fc60003f26270 */
[----:B------:R-:W-:Y:S02]  /*15820*/  IMAD.MOV R0, RZ, RZ, -R0 ;  /* 0x000000ffff007224 */ /* 0x000fe400078e0a00 */
[----:B0-----:R-:W-:Y:S02]  /*15830*/  IMAD.MOV.U32 R5, RZ, RZ, R19 ;  /* 0x000000ffff057224 */ /* 0x001fe400078e0013 */
[----:B------:R-:W-:Y:S02]  /*15840*/  VIADD R8, R28, 0x60 ;  /* 0x000000601c087836 */ /* 0x000fe40000000000 */
[----:B------:R-:W-:Y:S01]  /*15850*/  @!P6 IMAD.MOV R5, RZ, RZ, -R5 ;  /* 0x000000ffff05e224 */ /* 0x000fe200078e0a05 */
[C---:B------:R-:W-:Y:S01]  /*15860*/  ISETP.GT.U32.AND P6, PT, R2.reuse, R12, PT ;  /* 0x0000000c0200720c */ /* 0x040fe20003fc4070 */
[----:B------:R-:W-:Y:S01]  /*15870*/  IMAD R19, R2, R0, R9 ;  /* 0x0000000002137224 */ /* 0x000fe200078e0209 */
[----:B------:R-:W-:Y:S01]  /*15880*/  IABS R17, R8 ;  /* 0x0000000800117213 */ /* 0x000fe20000000000 */
[----:B------:R-:W-:Y:S01]  /*15890*/  @!P5 IMAD.IADD R16, R16, 0x1, -R2 ;  /* 0x000000011010d824 */ /* 0x000fe200078e0a02 */
[----:B------:R0:W-:Y:S01]  /*158a0*/  STL [R1+0xc0], R5 ;  /* 0x0000c00501007387 */ /* 0x0001e20000100800 */
[----:B------:R-:W-:-:S02]  /*158b0*/  VIADD R0, R28, 0x5e ;  /* 0x0000005e1c007836 */ /* 0x000fc40000000000 */
[----:B------:R-:W-:Y:S01]  /*158c0*/  VIADD R13, R28, 0x5d ;  /* 0x0000005d1c0d7836 */ /* 0x000fe20000000000 */
[----:B------:R-:W-:Y:S02]  /*158d0*/  ISETP.GT.U32.AND P5, PT, R2, R16, PT ;  /* 0x000000100200720c */ /* 0x000fe40003fa4070 */
[----:B------:R-:W-:-:S03]  /*158e0*/  IABS R9, R0 ;  /* 0x0000000000097213 */ /* 0x000fc60000000000 */
[----:B------:R-:W-:Y:S01]  /*158f0*/  @!P6 IMAD.IADD R12, R12, 0x1, -R2 ;  /* 0x000000010c0ce824 */ /* 0x000fe200078e0a02 */
[----:B------:R-:W-:Y:S01]  /*15900*/  ISETP.GT.U32.AND P6, PT, R2, R19, PT ;  /* 0x000000130200720c */ /* 0x000fe20003fc4070 */
[----:B0-----:R-:W-:Y:S02]  /*15910*/  IMAD.MOV.U32 R5, RZ, RZ, R10 ;  /* 0x000000ffff057224 */ /* 0x001fe400078e000a */
[----:B------:R-:W-:-:S04]  /*15920*/  IMAD.HI.U32 R10, R3, R17, RZ ;  /* 0x00000011030a7227 */ /* 0x000fc800078e00ff */
[----:B------:R-:W-:Y:S01]  /*15930*/  @!P3 IMAD.MOV R5, RZ, RZ, -R5 ;  /* 0x000000ffff05b224 */ /* 0x000fe200078e0a05 */
[----:B------:R-:W-:Y:S01]  /*15940*/  ISETP.GE.AND P3, PT, R7, RZ, PT ;  /* 0x000000ff0700720c */ /* 0x000fe20003f66270 */
[----:B------:R-:W-:Y:S02]  /*15950*/  IMAD.MOV R10, RZ, RZ, -R10 ;  /* 0x000000ffff0a7224 */ /* 0x000fe400078e0a0a */
[----:B------:R-:W-:Y:S01]  /*15960*/  VIADD R7, R28, 0x5f ;  /* 0x0000005f1c077836 */ /* 0x000fe20000000000 */
[----:B------:R0:W-:Y:S01]  /*15970*/  STL [R1+0xbc], R5 ;  /* 0x0000bc0501007387 */ /* 0x0001e20000100800 */
[----:B------:R-:W-:Y:S02]  /*15980*/  IMAD R17, R2, R10, R17 ;  /* 0x0000000a02117224 */ /* 0x000fe400078e0211 */
[--C-:B------:R-:W-:Y:S01]  /*15990*/  @!P6 IMAD.IADD R19, R19, 0x1, -R2.reuse ;  /* 0x000000011313e824 */ /* 0x100fe200078e0a02 */
[----:B------:R-:W-:Y:S01]  /*159a0*/  IABS R14, R7 ;  /* 0x00000007000e7213 */ /* 0x000fe20000000000 */
[----:B------:R-:W-:Y:S01]  /*159b0*/  @!P5 IMAD.IADD R16, R16, 0x1, -R2 ;  /* 0x000000011010d824 */ /* 0x000fe200078e0a02 */
[----:B------:R-:W-:Y:S01]  /*159c0*/  ISETP.GT.U32.AND P5, PT, R2, R17, PT ;  /* 0x000000110200720c */ /* 0x000fe20003fa4070 */
[----:B------:R-:W-:Y:S01]  /*159d0*/  VIADD R10, R28, 0x5a ;  /* 0x0000005a1c0a7836 */ /* 0x000fe20000000000 */
[----:B------:R-:W-:Y:S01]  /*159e0*/  ISETP.GT.U32.AND P6, PT, R2, R19, PT ;  /* 0x000000130200720c */ /* 0x000fe20003fc4070 */
[----:B0-----:R-:W-:-:S02]  /*159f0*/  IMAD.MOV.U32 R5, RZ, RZ, R11 ;  /* 0x000000ffff057224 */ /* 0x001fc400078e000b */
[----:B------:R-:W-:Y:S02]  /*15a00*/  IMAD.MOV.U32 R11, RZ, RZ, R9 ;  /* 0x000000ffff0b7224 */ /* 0x000fe400078e0009 */
[----:B------:R-:W-:Y:S01]  /*15a10*/  @!P1 IMAD.MOV R5, RZ, RZ, -R5 ;  /* 0x000000ffff059224 */ /* 0x000fe200078e0a05 */
[----:B------:R-:W-:Y:S01]  /*15a20*/  ISETP.GE.AND P1, PT, R8, RZ, PT ;  /* 0x000000ff0800720c */ /* 0x000fe20003f26270 */
[----:B------:R-:W-:-:S03]  /*15a30*/  IMAD.HI.U32 R9, R3, R14, RZ ;  /* 0x0000000e03097227 */ /* 0x000fc600078e00ff */
[----:B------:R0:W-:Y:S01]  /*15a40*/  STL [R1+0xb8], R5 ;  /* 0x0000b80501007387 */ /* 0x0001e20000100800 */
[----:B------:R-:W-:-:S04]  /*15a50*/  IMAD.HI.U32 R8, R3, R11, RZ ;  /* 0x0000000b03087227 */ /* 0x000fc800078e00ff */
[----:B------:R-:W-:Y:S02]  /*15a60*/  IMAD.MOV R9, RZ, RZ, -R9 ;  /* 0x000000ffff097224 */ /* 0x000fe400078e0a09 */
[----:B------:R-:W-:Y:S02]  /*15a70*/  IMAD.MOV R8, RZ, RZ, -R8 ;  /* 0x000000ffff087224 */ /* 0x000fe400078e0a08 */
[C---:B------:R-:W-:Y:S02]  /*15a80*/  IMAD R14, R2.reuse, R9, R14 ;  /* 0x00000009020e7224 */ /* 0x040fe400078e020e */
[----:B0-----:R-:W-:Y:S01]  /*15a90*/  IMAD.MOV.U32 R5, RZ, RZ, R12 ;  /* 0x000000ffff057224 */ /* 0x001fe200078e000c */
[----:B------:R-:W-:Y:S01]  /*15aa0*/  IABS R12, R10 ;  /* 0x0000000a000c7213 */ /* 0x000fe20000000000 */
[C---:B------:R-:W-:Y:S01]  /*15ab0*/  IMAD R11, R2.reuse, R8, R11 ;  /* 0x00000008020b7224 */ /* 0x040fe200078e020b */
[----:B------:R-:W-:Y:S01]  /*15ac0*/  IABS R8, R13 ;  /* 0x0000000d00087213 */ /* 0x000fe20000000000 */
[----:B------:R-:W-:Y:S01]  /*15ad0*/  @!P2 IMAD.MOV R5, RZ, RZ, -R5 ;  /* 0x000000ffff05a224 */ /* 0x000fe200078e0a05 */
[----:B------:R-:W-:Y:S01]  /*15ae0*/  ISETP.GE.AND P2, PT, R7, RZ, PT ;  /* 0x000000ff0700720c */ /* 0x000fe20003f46270 */
[--C-:B------:R-:W-:Y:S01]  /*15af0*/  @!P5 IMAD.IADD R17, R17, 0x1, -R2.reuse ;  /* 0x000000011111d824 */ /* 0x100fe200078e0a02 */
[C---:B------:R-:W-:Y:S01]  /*15b00*/  ISETP.GT.U32.AND P5, PT, R2.reuse, R11, PT ;  /* 0x0000000b0200720c */ /* 0x040fe20003fa4070 */
[----:B------:R-:W-:Y:S01]  /*15b10*/  @!P6 IMAD.IADD R19, R19, 0x1, -R2 ;  /* 0x000000011313e824 */ /* 0x000fe200078e0a02 */
[----:B------:R0:W-:Y:S01]  /*15b20*/  STL [R1+0x208], R5 ;  /* 0x0002080501007387 */ /* 0x0001e20000100800 */
[----:B------:R-:W-:Y:S01]  /*15b30*/  ISETP.GT.U32.AND P6, PT, R2, R14, PT ;  /* 0x0000000e0200720c */ /* 0x000fe20003fc4070 */
[----:B------:R-:W-:-:S02]  /*15b40*/  VIADD R7, R28, 0x5c ;  /* 0x0000005c1c077836 */ /* 0x000fc40000000000 */
[----:B------:R-:W-:-:S03]  /*15b50*/  VIADD R9, R28, 0x5b ;  /* 0x0000005b1c097836 */ /* 0x000fc60000000000 */
[----:B------:R-:W-:Y:S02]  /*15b60*/  IABS R18, R7 ;  /* 0x0000000700127213 */ /* 0x000fe40000000000 */
[----:B------:R-:W-:Y:S01]  /*15b70*/  IABS R15, R9 ;  /* 0x00000009000f7213 */ /* 0x000fe20000000000 */
[----:B0-----:R-:W-:Y:S02]  /*15b80*/  IMAD.MOV.U32 R5, RZ, RZ, R16 ;  /* 0x000000ffff057224 */ /* 0x001fe400078e0010 */
[----:B------:R-:W-:-:S04]  /*15b90*/  IMAD.HI.U32 R16, R3, R8, RZ ;  /* 0x0000000803107227 */ /* 0x000fc800078e00ff */
        /* <DEDUP_REMOVED lines=14> */
[----:B------:R-:W-:Y:S01]  /*15c80*/  IMAD.HI.U32 R8, R3, R15, RZ ;  /* 0x0000000f03087227 */ /* 0x000fe200078e00ff */
[----:B------:R0:W-:Y:S02]  /*15c90*/  STL [R1+0x1fc], R5 ;  /* 0x0001fc0501007387 */ /* 0x0001e40000100800 */
[----:B------:R-:W-:Y:S01]  /*15ca0*/  ISETP.GT.U32.AND P4, PT, R2, R0, PT ;  /* 0x000000000200720c */ /* 0x000fe20003f84070 */
[----:B------:R-:W-:Y:S02]  /*15cb0*/  IMAD.MOV R19, RZ, RZ, -R19 ;  /* 0x000000ffff137224 */ /* 0x000fe400078e0a13 */
[----:B------:R-:W-:-:S02]  /*15cc0*/  IMAD.MOV R8, RZ, RZ, -R8 ;  /* 0x000000ffff087224 */ /* 0x000fc400078e0a08 */
[----:B------:R-:W-:Y:S01]  /*15cd0*/  @!P6 IMAD.IADD R14, R14, 0x1, -R2 ;  /* 0x000000010e0ee824 */ /* 0x000fe200078e0a02 */
[----:B------:R-:W-:Y:S01]  /*15ce0*/  ISETP.GE.AND P6, PT, R13, RZ, PT ;  /* 0x000000ff0d00720c */ /* 0x000fe20003fc6270 */
[C---:B------:R-:W-:Y:S02]  /*15cf0*/  IMAD R13, R2.reuse, R19, R18 ;  /* 0x00000013020d7224 */ /* 0x040fe400078e0212 */
[----:B0-----:R-:W-:Y:S02]  /*15d00*/  IMAD.MOV.U32 R5, RZ, RZ, R17 ;  /* 0x000000ffff057224 */ /* 0x001fe400078e0011 */
[----:B------:R-:W-:Y:S02]  /*15d10*/  IMAD R15, R2, R8, R15 ;  /* 0x00000008020f7224 */ /* 0x000fe400078e020f */
[----:B------:R-:W-:Y:S01]  /*15d20*/  @!P4 IMAD.IADD R0, R0, 0x1, -R2 ;  /* 0x000000010000c824 */ /* 0x000fe200078e0a02 */
[----:B------:R-:W-:Y:S01]  /*15d30*/  ISETP.GT.U32.AND P4, PT, R2, R13, PT ;  /* 0x0000000d0200720c */ /* 0x000fe20003f84070 */
[----:B------:R-:W-:-:S02]  /*15d40*/  @!P1 IMAD.MOV R5, RZ, RZ, -R5 ;  /* 0x000000ffff059224 */ /* 0x000fc400078e0a05 */
[----:B------:R-:W-:Y:S01]  /*15d50*/  IMAD.HI.U32 R16, R3, R12, RZ ;  /* 0x0000000c03107227 */ /* 0x000fe200078e00ff */
[C---:B------:R-:W-:Y:S02]  /*15d60*/  ISETP.GT.U32.AND P1, PT, R2.reuse, R0, PT ;  /* 0x000000000200720c */ /* 0x040fe40003f24070 */
[----:B------:R0:W-:Y:S01]  /*15d70*/  STL [R1+0x1e4], R5 ;  /* 0x0001e40501007387 */ /* 0x0001e20000100800 */
[----:B------:R-:W-:Y:S01]  /*15d80*/  @!P5 IMAD.IADD R11, R11, 0x1, -R2 ;  /* 0x000000010b0bd824 */ /* 0x000fe200078e0a02 */
[----:B------:R-:W-:Y:S01]  /*15d90*/  ISETP.GT.U32.AND P5, PT, R2, R15, PT ;  /* 0x0000000f0200720c */ /* 0x000fe20003fa4070 */
[----:B------:R-:W-:Y:S02]  /*15da0*/  IMAD.MOV.U32 R6, RZ, RZ, R14 ;  /* 0x000000ffff067224 */ /* 0x000fe400078e000e */
[----:B------:R-:W-:Y:S02]  /*15db0*/  IMAD.MOV R16, RZ, RZ, -R16 ;  /* 0x000000ffff107224 */ /* 0x000fe400078e0a10 */
[----:B------:R-:W-:-:S02]  /*15dc0*/  VIADD R8, R28, 0x59 ;  /* 0x000000591c087836 */ /* 0x000fc40000000000 */
[----:B------:R-:W-:Y:S01]  /*15dd0*/  @!P2 IMAD.MOV R6, RZ, RZ, -R6 ;  /* 0x000000ffff06a224 */ /* 0x000fe200078e0a06 */
[----:B------:R-:W-:Y:S01]  /*15de0*/  ISETP.GE.AND P2, PT, R7, RZ, PT ;  /* 0x000000ff0700720c */ /* 0x000fe20003f46270 */
[----:B0-----:R-:W-:Y:S02]  /*15df0*/  IMAD.MOV.U32 R5, RZ, RZ, R11 ;  /* 0x000000ffff057224 */ /* 0x001fe400078e000b */
[----:B------:R-:W-:Y:S01]  /*15e00*/  IMAD R12, R2, R16, R12 ;  /* 0x00000010020c7224 */ /* 0x000fe200078e020c */
[----:B------:R-:W-:Y:S01]  /*15e10*/  IABS R16, R8 ;  /* 0x0000000800107213 */ /* 0x000fe20000000000 */
[----:B------:R-:W-:Y:S01]  /*15e20*/  VIADD R7, R28, 0x58 ;  /* 0x000000581c077836 */ /* 0x000fe20000000000 */
[----:B------:R-:W-:Y:S01]  /*15e30*/  STL [R1+0x1f0], R6 ;  /* 0x0001f00601007387 */ /* 0x000fe20000100800 */
[----:B------:R-:W-:Y:S01]  /*15e40*/  @!P3 IMAD.MOV R5, RZ, RZ, -R5 ;  /* 0x000000ffff05b224 */ /* 0x000fe200078e0a05 */
[----:B------:R-:W-:Y:S01]  /*15e50*/  ISETP.GT.U32.AND P3, PT, R2, R12, PT ;  /* 0x0000000c0200720c */ /* 0x000fe20003f64070 */
[--C-:B------:R-:W-:Y:S01]  /*15e60*/  @!P1 IMAD.IADD R0, R0, 0x1, -R2.reuse ;  /* 0x0000000100009824 */ /* 0x100fe200078e0a02 */
[----:B------:R-:W-:Y:S01]  /*15e70*/  ISETP.GE.AND P1, PT, R9, RZ, PT ;  /* 0x000000ff0900720c */ /* 0x000fe20003f26270 */
[----:B------:R-:W-:Y:S01]  /*15e80*/  IMAD.HI.U32 R11, R3, R16, RZ ;  /* 0x00000010030b7227 */ /* 0x000fe200078e00ff */
[----:B------:R-:W-:Y:S01]  /*15e90*/  IABS R9, R7 ;  /* 0x0000000700097213 */ /* 0x000fe20000000000 */
[----:B------:R0:W-:Y:S02]  /*15ea0*/  STL [R1+0x1f4], R5 ;  /* 0x0001f40501007387 */ /* 0x0001e40000100800 */
[--C-:B------:R-:W-:Y:S01]  /*15eb0*/  @!P4 IMAD.IADD R13, R13, 0x1, -R2.reuse ;  /* 0x000000010d0dc824 */ /* 0x100fe200078e0a02 */
[----:B------:R-:W-:Y:S01]  /*15ec0*/  ISETP.GE.AND P4, PT, R10, RZ, PT ;  /* 0x000000ff0a00720c */ /* 0x000fe20003f86270 */
[----:B------:R-:W-:-:S02]  /*15ed0*/  @!P5 IMAD.IADD R15, R15, 0x1, -R2 ;  /* 0x000000010f0fd824 */ /* 0x000fc400078e0a02 */
[----:B------:R-:W-:Y:S01]  /*15ee0*/  IMAD.MOV R10, RZ, RZ, -R11 ;  /* 0x000000ffff0a7224 */ /* 0x000fe200078e0a0b */
[----:B------:R-:W-:Y:S01]  /*15ef0*/  ISETP.GT.U32.AND P5, PT, R2, R13, PT ;  /* 0x0000000d0200720c */ /* 0x000fe20003fa4070 */
[----:B------:R-:W-:Y:S02]  /*15f00*/  IMAD.MOV.U32 R11, RZ, RZ, R9 ;  /* 0x000000ffff0b7224 */ /* 0x000fe400078e0009 */
[----:B0-----:R-:W-:Y:S02]  /*15f10*/  IMAD.MOV.U32 R5, RZ, RZ, R0 ;  /* 0x000000ffff057224 */ /* 0x001fe400078e0000 */
[----:B------:R-:W-:-:S04]  /*15f20*/  IMAD.HI.U32 R9, R3, R11, RZ ;  /* 0x0000000b03097227 */ /* 0x000fc800078e00ff */
[----:B------:R-:W-:Y:S01]  /*15f30*/  @!P6 IMAD.MOV R5, RZ, RZ, -R5 ;  /* 0x000000ffff05e224 */ /* 0x000fe200078e0a05 */
[----:B------:R-:W-:Y:S01]  /*15f40*/  ISETP.GT.U32.AND P6, PT, R2, R15, PT ;  /* 0x0000000f0200720c */ /* 0x000fe20003fc4070 */
[----:B------:R-:W-:Y:S02]  /*15f50*/  IMAD.MOV R9, RZ, RZ, -R9 ;  /* 0x000000ffff097224 */ /* 0x000fe400078e0a09 */
[----:B------:R-:W-:Y:S01]  /*15f60*/  @!P3 IMAD.IADD R12, R12, 0x1, -R2 ;  /* 0x000000010c0cb824 */ /* 0x000fe200078e0a02 */
[----:B------:R0:W-:Y:S01]  /*15f70*/  STL [R1+0x1f8], R5 ;  /* 0x0001f80501007387 */ /* 0x0001e20000100800 */
[C---:B------:R-:W-:Y:S02]  /*15f80*/  IMAD R11, R2.reuse, R9, R11 ;  /* 0x00000009020b7224 */ /* 0x040fe400078e020b */
[C---:B------:R-:W-:Y:S01]  /*15f90*/  IMAD R16, R2.reuse, R10, R16 ;  /* 0x0000000a02107224 */ /* 0x040fe200078e0210 */
[----:B------:R-:W-:Y:S01]  /*15fa0*/  ISETP.GT.U32.AND P3, PT, R2, R12, PT ;  /* 0x0000000c0200720c */ /* 0x000fe20003f64070 */
[----:B------:R-:W-:-:S02]  /*15fb0*/  @!P5 IMAD.IADD R13, R13, 0x1, -R2 ;  /* 0x000000010d0dd824 */ /* 0x000fc400078e0a02 */
[----:B------:R-:W-:Y:S01]  /*15fc0*/  VIADD R14, R28, 0x56 ;  /* 0x000000561c0e7836 */ /* 0x000fe20000000000 */
[C---:B------:R-:W-:Y:S01]  /*15fd0*/  ISETP.GT.U32.AND P5, PT, R2.reuse, R16, PT ;  /* 0x000000100200720c */ /* 0x040fe20003fa4070 */
[--C-:B------:R-:W-:Y:S01]  /*15fe0*/  @!P6 IMAD.IADD R15, R15, 0x1, -R2.reuse ;  /* 0x000000010f0fe824 */ /* 0x100fe200078e0a02 */
[----:B------:R-:W-:Y:S01]  /*15ff0*/  ISETP.GT.U32.AND P6, PT, R2, R11, PT ;  /* 0x0000000b0200720c */ /* 0x000fe20003fc4070 */
[C---:B------:R-:W-:Y:S01]  /*16000*/  VIADD R19, R28.reuse, 0x55 ;  /* 0x000000551c137836 */ /* 0x040fe20000000000 */
[----:B------:R-:W-:Y:S01]  /*16010*/  IABS R9, R14 ;  /* 0x0000000e00097213 */ /* 0x000fe20000000000 */
[----:B0-----:R-:W-:Y:S02]  /*16020*/  IMAD.MOV.U32 R5, RZ, RZ, R13 ;  /* 0x000000ffff057224 */ /* 0x001fe400078e000d */
[----:B------:R-:W-:Y:S01]  /*16030*/  VIADD R0, R28, 0x57 ;  /* 0x000000571c007836 */ /* 0x000fe20000000000 */
[----:B------:R-:W-:Y:S01]  /*16040*/  IABS R17, R19 ;  /* 0x0000001300117213 */ /* 0x000fe20000000000 */
[----:B------:R-:W-:Y:S01]  /*16050*/  @!P3 IMAD.IADD R12, R12, 0x1, -R2 ;  /* 0x000000010c0cb824 */ /* 0x000fe200078e0a02 */
[----:B------:R-:W-:Y:S01]  /*16060*/  ISETP.GE.AND P3, PT, R8, RZ, PT ;  /* 0x000000ff0800720c */ /* 0x000fe20003f66270 */
[----:B------:R-:W-:Y:S01]  /*16070*/  IMAD.HI.U32 R18, R3, R9, RZ ;  /* 0x0000000903127227 */ /* 0x000fe200078e00ff */
[----:B------:R-:W-:-:S03]  /*16080*/  IABS R10, R0 ;  /* 0x00000000000a7213 */ /* 0x000fc60000000000 */
[--C-:B------:R-:W-:Y:S02]  /*16090*/  @!P6 IMAD.IADD R11, R11, 0x1, -R2.reuse ;  /* 0x000000010b0be824 */ /* 0x100fe400078e0a02 */
[----:B------:R-:W-:Y:S02]  /*160a0*/  IMAD.MOV.U32 R8, RZ, RZ, R17 ;  /* 0x000000ffff087224 */ /* 0x000fe400078e0011 */
[----:B------:R-:W-:Y:S01]  /*160b0*/  @!P5 IMAD.IADD R16, R16, 0x1, -R2 ;  /* 0x000000011010d824 */ /* 0x000fe200078e0a02 */
[----:B------:R-:W-:Y:S01]  /*160c0*/  ISETP.GE.AND P5, PT, R7, RZ, PT ;  /* 0x000000ff0700720c */ /* 0x000fe20003fa6270 */
[----:B------:R-:W-:Y:S01]  /*160d0*/  @!P2 IMAD.MOV R5, RZ, RZ, -R5 ;  /* 0x000000ffff05a224 */ /* 0x000fe200078e0a05 */
[C---:B------:R-:W-:Y:S01]  /*160e0*/  ISETP.GT.U32.AND P6, PT, R2.reuse, R11, PT ;  /* 0x0000000b0200720c */ /* 0x040fe20003fc4070 */
[----:B------:R-:W-:Y:S01]  /*160f0*/  IMAD.HI.U32 R7, R3, R8, RZ ;  /* 0x0000000803077227 */ /* 0x000fe200078e00ff */
[----:B------:R-:W-:Y:S02]  /*16100*/  ISETP.GT.U32.AND P2, PT, R2, R16, PT ;  /* 0x000000100200720c */ /* 0x000fe40003f44070 */
[----:B------:R0:W-:Y:S01]  /*16110*/  STL [R1+0x1e8], R5 ;  /* 0x0001e80501007387 */ /* 0x0001e20000100800 */
[----:B------:R-:W-:-:S02]  /*16120*/  IMAD.MOV R13, RZ, RZ, -R18 ;  /* 0x000000ffff0d7224 */ /* 0x000fc400078e0a12 */
[----:B------:R-:W-:Y:S02]  /*16130*/  IMAD.MOV R7, RZ, RZ, -R7 ;  /* 0x000000ffff077224 */ /* 0x000fe400078e0a07 */
        /* <DEDUP_REMOVED lines=10> */
[----:B------:R-:W-:Y:S02]  /*161e0*/  IMAD.MOV.U32 R6, RZ, RZ, R15 ;  /* 0x000000ffff067224 */ /* 0x000fe400078e000f */
[----:B------:R-:W-:Y:S02]  /*161f0*/  VIADD R13, R28, 0x53 ;  /* 0x000000531c0d7836 */ /* 0x000fe40000000000 */
[----:B------:R-:W-:Y:S01]  /*16200*/  @!P1 IMAD.MOV R6, RZ, RZ, -R6 ;  /* 0x000000ffff069224 */ /* 0x000fe200078e0a06 */
[----:B------:R-:W-:Y:S01]  /*16210*/  ISETP.GT.U32.AND P1, PT, R2, R10, PT ;  /* 0x0000000a0200720c */ /* 0x000fe20003f24070 */
[--C-:B------:R-:W-:Y:S01]  /*16220*/  @!P2 IMAD.IADD R16, R16, 0x1, -R2.reuse ;  /* 0x000000011010a824 */ /* 0x100fe200078e0a02 */
[----:B------:R-:W-:Y:S01]  /*16230*/  ISETP.GE.AND P2, PT, R0, RZ, PT ;  /* 0x000000ff0000720c */ /* 0x000fe20003f46270 */
[--C-:B------:R-:W-:Y:S01]  /*16240*/  @!P4 IMAD.IADD R9, R9, 0x1, -R2.reuse ;  /* 0x000000010909c824 */ /* 0x100fe200078e0a02 */
[----:B------:R-:W-:Y:S01]  /*16250*/  IABS R0, R13 ;  /* 0x0000000d00007213 */ /* 0x000fe20000000000 */
[----:B------:R-:W-:Y:S01]  /*16260*/  @!P6 IMAD.IADD R8, R8, 0x1, -R2 ;  /* 0x000000010808e824 */ /* 0x000fe200078e0a02 */
[----:B------:R-:W-:Y:S01]  /*16270*/  STL [R1+0x1d8], R6 ;  /* 0x0001d80601007387 */ /* 0x000fe20000100800 */
        /* <DEDUP_REMOVED lines=35> */
[----:B------:R-:W-:Y:S02]  /*164b0*/  IMAD.MOV R21, RZ, RZ, -R21 ;  /* 0x000000ffff157224 */ /* 0x000fe400078e0a15 */
[----:B------:R-:W-:Y:S01]  /*164c0*/  @!P4 IMAD.IADD R7, R7, 0x1, -R2 ;  /* 0x000000010707c824 */ /* 0x000fe200078e0a02 */
[----:B------:R-:W-:Y:S01]  /*164d0*/  ISETP.GE.AND P4, PT, R12, RZ, PT ;  /* 0x000000ff0c00720c */ /* 0x000fe20003f86270 */
[----:B0-----:R-:W-:Y:S02]  /*164e0*/  IMAD.MOV.U32 R5, RZ, RZ, R11 ;  /* 0x000000ffff057224 */ /* 0x001fe400078e000b */
[C---:B------:R-:W-:Y:S02]  /*164f0*/  IMAD R18, R2.reuse, R21, R18 ;  /* 0x0000001502127224 */ /* 0x040fe400078e0212 */
[----:B------:R-:W-:Y:S01]  /*16500*/  @!P5 IMAD.MOV R5, RZ, RZ, -R5 ;  /* 0x000000ffff05d224 */ /* 0x000fe200078e0a05 */
[----:B------:R-:W-:Y:S01]  /*16510*/  ISETP.GT.U32.AND P5, PT, R2, R7, PT ;  /* 0x000000070200720c */ /* 0x000fe20003fa4070 */
[--C-:B------:R-:W-:Y:S01]  /*16520*/  @!P6 IMAD.IADD R0, R0, 0x1, -R2.reuse ;  /* 0x000000010000e824 */ /* 0x100fe200078e0a02 */
[----:B------:R-:W-:Y:S01]  /*16530*/  ISETP.GT.U32.AND P6, PT, R2, R18, PT ;  /* 0x000000120200720c */ /* 0x000fe20003fc4070 */
[----:B------:R-:W-:Y:S01]  /*16540*/  IMAD.MOV.U32 R6, RZ, RZ, R9 ;  /* 0x000000ffff067224 */ /* 0x000fe200078e0009 */
[----:B------:R0:W-:Y:S01]  /*16550*/  STL [R1+0x1d4], R5 ;  /* 0x0001d40501007387 */ /* 0x0001e20000100800 */
[----:B------:R-:W-:-:S02]  /*16560*/  @!P2 IMAD.IADD R16, R16, 0x1, -R2 ;  /* 0x000000011010a824 */ /* 0x000fc400078e0a02 */
[C---:B------:R-:W-:Y:S01]  /*16570*/  VIADD R17, R28.reuse, 0x50 ;  /* 0x000000501c117836 */ /* 0x040fe20000000000 */
[----:B------:R1:W-:Y:S01]  /*16580*/  STL [R1+0x1d0], R10 ;  /* 0x0001d00a01007387 */ /* 0x0003e20000100800 */
[----:B------:R-:W-:Y:S01]  /*16590*/  @!P1 IMAD.MOV R6, RZ, RZ, -R6 ;  /* 0x000000ffff069224 */ /* 0x000fe200078e0a06 */
[----:B------:R-:W-:Y:S01]  /*165a0*/  ISETP.GE.AND P1, PT, R13, RZ, PT ;  /* 0x000000ff0d00720c */ /* 0x000fe20003f26270 */
[----:B------:R-:W-:Y:S01]  /*165b0*/  VIADD R9, R28, 0x4f ;  /* 0x0000004f1c097836 */ /* 0x000fe20000000000 */
[----:B------:R-:W-:Y:S01]  /*165c0*/  ISETP.GT.U32.AND P2, PT, R2, R16, PT ;  /* 0x000000100200720c */ /* 0x000fe20003f44070 */
[----:B------:R-:W-:Y:S01]  /*165d0*/  @!P5 IMAD.IADD R7, R7, 0x1, -R2 ;  /* 0x000000010707d824 */ /* 0x000fe200078e0a02 */
[----:B------:R-:W-:Y:S01]  /*165e0*/  IABS R20, R17 ;  /* 0x0000001100147213 */ /* 0x000fe20000000000 */
[----:B0-----:R-:W-:Y:S01]  /*165f0*/  IMAD.MOV.U32 R5, RZ, RZ, R8 ;  /* 0x000000ffff057224 */ /* 0x001fe200078e0008 */
[----:B------:R0:W-:Y:S01]  /*16600*/  STL [R1+0x1c8], R6 ;  /* 0x0001c80601007387 */ /* 0x0001e20000100800 */
[----:B------:R-:W-:Y:S01]  /*16610*/  @!P6 IMAD.IADD R18, R18, 0x1, -R2 ;  /* 0x000000011212e824 */ /* 0x000fe200078e0a02 */
[----:B-1----:R-:W-:Y:S01]  /*16620*/  IABS R10, R9 ;  /* 0x00000009000a7213 */ /* 0x002fe20000000000 */
[----:B------:R-:W-:Y:S01]  /*16630*/  @!P3 IMAD.MOV R5, RZ, RZ, -R5 ;  /* 0x000000ffff05b224 */ /* 0x000fe200078e0a05 */
[----:B------:R-:W-:Y:S01]  /*16640*/  ISETP.GE.AND P3, PT, R14, RZ, PT ;  /* 0x000000ff0e00720c */ /* 0x000fe20003f66270 */
[----:B------:R-:W-:Y:S01]  /*16650*/  IMAD.HI.U32 R8, R3, R20, RZ ;  /* 0x0000001403087227 */ /* 0x000fe200078e00ff */
[----:B------:R-:W-:-:S02]  /*16660*/  ISETP.GT.U32.AND P6, PT, R2, R18, PT ;  /* 0x000000120200720c */ /* 0x000fc40003fc4070 */
[----:B------:R1:W-:Y:S01]  /*16670*/  STL [R1+0x1c4], R5 ;  /* 0x0001c40501007387 */ /* 0x0003e20000100800 */
[----:B------:R-:W-:Y:S01]  /*16680*/  IMAD.MOV R8, RZ, RZ, -R8 ;  /* 0x000000ffff087224 */ /* 0x000fe200078e0a08 */
[----:B------:R-:W-:Y:S01]  /*16690*/  ISETP.GE.AND P5, PT, R15, RZ, PT ;  /* 0x000000ff0f00720c */ /* 0x000fe20003fa6270 */
[----:B0-----:R-:W-:Y:S02]  /*166a0*/  IMAD.MOV.U32 R6, RZ, RZ, R7 ;  /* 0x000000ffff067224 */ /* 0x001fe400078e0007 */
[----:B------:R-:W-:Y:S01]  /*166b0*/  @!P2 IMAD.IADD R16, R16, 0x1, -R2 ;  /* 0x000000011010a824 */ /* 0x000fe200078e0a02 */
[----:B------:R-:W-:Y:S01]  /*166c0*/  ISETP.GE.AND P2, PT, R9, RZ, PT ;  /* 0x000000ff0900720c */ /* 0x000fe20003f46270 */
[----:B------:R-:W-:Y:S01]  /*166d0*/  @!P4 IMAD.MOV R6, RZ, RZ, -R6 ;  /* 0x000000ffff06c224 */ /* 0x000fe200078e0a06 */
[----:B------:R-:W-:Y:S01]  /*166e0*/  ISETP.GE.AND P4, PT, R17, RZ, PT ;  /* 0x000000ff1100720c */ /* 0x000fe20003f86270 */
[----:B------:R-:W-:Y:S02]  /*166f0*/  IMAD R8, R2, R8, R20 ;  /* 0x0000000802087224 */ /* 0x000fe400078e0214 */
[----:B-1----:R-:W-:Y:S01]  /*16700*/  IMAD.MOV.U32 R5, RZ, RZ, R0 ;  /* 0x000000ffff057224 */ /* 0x002fe200078e0000 */
[----:B------:R-:W-:Y:S01]  /*16710*/  STL [R1+0x1bc], R6 ;  /* 0x0001bc0601007387 */ /* 0x000fe20000100800 */
        /* <DEDUP_REMOVED lines=10> */
[----:B------:R-:W-:Y:S01]  /*167c0*/  ISETP.GE.AND P6, PT, R0, RZ, PT ;  /* 0x000000ff0000720c */ /* 0x000fe20003fc6270 */
[----:B0-----:R-:W-:Y:S02]  /*167d0*/  IMAD.MOV.U32 R5, RZ, RZ, R16 ;  /* 0x000000ffff057224 */ /* 0x001fe400078e0010 */
[C---:B------:R-:W-:Y:S02]  /*167e0*/  IMAD R10, R2.reuse, R11, R10 ;  /* 0x0000000b020a7224 */ /* 0x040fe400078e020a */
[----:B------:R-:W-:Y:S02]  /*167f0*/  @!P3 IMAD.MOV R5, RZ, RZ, -R5 ;  /* 0x000000ffff05b224 */ /* 0x000fe400078e0a05 */
[C---:B------:R-:W-:Y:S01]  /*16800*/  IMAD R12, R2.reuse, R13, R12 ;  /* 0x0000000d020c7224 */ /* 0x040fe200078e020c */
[----:B------:R-:W-:Y:S01]  /*16810*/  ISETP.GT.U32.AND P3, PT, R2, R10, PT ;  /* 0x0000000a0200720c */ /* 0x000fe20003f64070 */
[----:B------:R-:W-:Y:S01]  /*16820*/  @!P1 IMAD.IADD R8, R8, 0x1, -R2 ;  /* 0x0000000108089824 */ /* 0x000fe200078e0a02 */
[----:B------:R0:W-:Y:S01]  /*16830*/  STL [R1+0x158], R5 ;  /* 0x0001580501007387 */ /* 0x0001e20000100800 */
[----:B------:R-:W-:-:S02]  /*16840*/  VIADD R7, R28, 0x4d ;  /* 0x0000004d1c077836 */ /* 0x000fc40000000000 */
[----:B------:R-:W-:Y:S01]  /*16850*/  VIADD R0, R28, 0x4b ;  /* 0x0000004b1c007836 */ /* 0x000fe20000000000 */
[----:B------:R-:W-:Y:S01]  /*16860*/  ISETP.GT.U32.AND P1, PT, R2, R8, PT ;  /* 0x000000080200720c */ /* 0x000fe20003f24070 */
[C---:B------:R-:W-:Y:S01]  /*16870*/  VIADD R9, R28.reuse, 0x4c ;  /* 0x0000004c1c097836 */ /* 0x040fe20000000000 */
[----:B------:R-:W-:Y:S01]  /*16880*/  IABS R17, R7 ;  /* 0x0000000700117213 */ /* 0x000fe20000000000 */
[----:B------:R-:W-:Y:S01]  /*16890*/  VIADD R13, R28, 0x48 ;  /* 0x000000481c0d7836 */ /* 0x000fe20000000000 */
[----:B------:R-:W-:Y:S01]  /*168a0*/  IABS R15, R0 ;  /* 0x00000000000f7213 */ /* 0x000fe20000000000 */
[----:B0-----:R-:W-:Y:S01]  /*168b0*/  IMAD.MOV.U32 R5, RZ, RZ, R18 ;  /* 0x000000ffff057224 */ /* 0x001fe200078e0012 */
[----:B------:R-:W-:Y:S01]  /*168c0*/  IABS R16, R9 ;  /* 0x0000000900107213 */ /* 0x000fe20000000000 */
[----:B------:R-:W-:Y:S02]  /*168d0*/  @!P3 IMAD.IADD R10, R10, 0x1, -R2 ;  /* 0x000000010a0ab824 */ /* 0x000fe400078e0a02 */
[----:B------:R-:W-:Y:S01]  /*168e0*/  @!P5 IMAD.MOV R5, RZ, RZ, -R5 ;  /* 0x000000ffff05d224 */ /* 0x000fe200078e0a05 */
[C---:B------:R-:W-:Y:S01]  /*168f0*/  ISETP.GT.U32.AND P5, PT, R2.reuse, R12, PT ;  /* 0x0000000c0200720c */ /* 0x040fe20003fa4070 */
[----:B------:R-:W-:Y:S01]  /*16900*/  IMAD.HI.U32 R11, R3, R17, RZ ;  /* 0x00000011030b7227 */ /* 0x000fe200078e00ff */
[----:B------:R-:W-:-:S02]  /*16910*/  ISETP.GT.U32.AND P3, PT, R2, R10, PT ;  /* 0x0000000a0200720c */ /* 0x000fc40003f64070 */
[----:B------:R0:W-:Y:S01]  /*16920*/  STL [R1+0x184], R5 ;  /* 0x0001840501007387 */ /* 0x0001e20000100800 */
[----:B------:R-:W-:Y:S02]  /*16930*/  IMAD.MOV R11, RZ, RZ, -R11 ;  /* 0x000000ffff0b7224 */ /* 0x000fe400078e0a0b */
[----:B------:R-:W-:Y:S01]  /*16940*/  @!P1 IMAD.IADD R8, R8, 0x1, -R2 ;  /* 0x0000000108089824 */ /* 0x000fe200078e0a02 */
[----:B------:R-:W-:Y:S01]  /*16950*/  ISETP.GE.AND P1, PT, R7, RZ, PT ;  /* 0x000000ff0700720c */ /* 0x000fe20003f26270 */
[----:B------:R-:W-:-:S04]  /*16960*/  IMAD.HI.U32 R14, R3, R15, RZ ;  /* 0x0000000f030e7227 */ /* 0x000fc800078e00ff */
[----:B------:R-:W-:Y:S02]  /*16970*/  @!P5 IMAD.IADD R12, R12, 0x1, -R2 ;  /* 0x000000010c0cd824 */ /* 0x000fe400078e0a02 */
[C---:B------:R-:W-:Y:S02]  /*16980*/  IMAD R17, R2.reuse, R11, R17 ;  /* 0x0000000b02117224 */ /* 0x040fe400078e0211 */
[----:B------:R-:W-:Y:S01]  /*16990*/  IMAD.HI.U32 R7, R3, R16, RZ ;  /* 0x0000001003077227 */ /* 0x000fe200078e00ff */
[----:B------:R-:W-:-:S03]  /*169a0*/  ISETP.GT.U32.AND P5, PT, R2, R12, PT ;  /* 0x0000000c0200720c */ /* 0x000fc60003fa4070 */
[----:B0-----:R-:W-:Y:S02]  /*169b0*/  IMAD.MOV.U32 R5, RZ, RZ, R8 ;  /* 0x000000ffff057224 */ /* 0x001fe400078e0008 */
[----:B------:R-:W-:Y:S02]  /*169c0*/  IMAD.MOV R14, RZ, RZ, -R14 ;  /* 0x000000ffff0e7224 */ /* 0x000fe400078e0a0e */
[----:B------:R-:W-:Y:S02]  /*169d0*/  IMAD.MOV R7, RZ, RZ, -R7 ;  /* 0x000000ffff077224 */ /* 0x000fe400078e0a07 */
[----:B------:R-:W-:Y:S01]  /*169e0*/  @!P4 IMAD.MOV R5, RZ, RZ, -R5 ;  /* 0x000000ffff05c224 */ /* 0x000fe200078e0a05 */
[C---:B------:R-:W-:Y:S01]  /*169f0*/  ISETP.GT.U32.AND P4, PT, R2.reuse, R17, PT ;  /* 0x000000110200720c */ /* 0x040fe20003f84070 */
[C---:B------:R-:W-:Y:S01]  /*16a00*/  IMAD R15, R2.reuse, R14, R15 ;  /* 0x0000000e020f7224 */ /* 0x040fe200078e020f */
[----:B------:R-:W-:Y:S01]  /*16a10*/  IABS R14, R13 ;  /* 0x0000000d000e7213 */ /* 0x000fe20000000000 */
[----:B------:R-:W-:Y:S01]  /*16a20*/  IMAD R16, R2, R7, R16 ;  /* 0x0000000702107224 */ /* 0x000fe200078e0210 */
[----:B------:R0:W-:Y:S01]  /*16a30*/  STL [R1+0x1c0], R5 ;  /* 0x0001c00501007387 */ /* 0x0001e20000100800 */
[----:B------:R-:W-:-:S02]  /*16a40*/  @!P3 IMAD.IADD R10, R10, 0x1, -R2 ;  /* 0x000000010a0ab824 */ /* 0x000fc400078e0a02 */
[--C-:B------:R-:W-:Y:S01]  /*16a50*/  @!P5 IMAD.IADD R12, R12, 0x1, -R2.reuse ;  /* 0x000000010c0cd824 */ /* 0x100fe200078e0a02 */
[----:B------:R-:W-:Y:S01]  /*16a60*/  ISETP.GT.U32.AND P5, PT, R2, R15, PT ;  /* 0x0000000f0200720c */ /* 0x000fe20003fa4070 */
[----:B------:R-:W-:Y:S01]  /*16a70*/  VIADD R8, R28, 0x4a ;  /* 0x0000004a1c087836 */ /* 0x000fe20000000000 */
[----:B------:R-:W-:Y:S01]  /*16a80*/  ISETP.GT.U32.AND P3, PT, R2, R16, PT ;  /* 0x000000100200720c */ /* 0x000fe20003f64070 */
[----:B------:R-:W-:Y:S02]  /*16a90*/  VIADD R7, R28, 0x49 ;  /* 0x000000491c077836 */ /* 0x000fe40000000000 */
[----:B------:R-:W-:Y:S01]  /*16aa0*/  @!P4 IMAD.IADD R17, R17, 0x1, -R2 ;  /* 0x000000011111c824 */ /* 0x000fe200078e0a02 */
[----:B------:R-:W-:Y:S01]  /*16ab0*/  IABS R11, R8 ;  /* 0x00000008000b7213 */ /* 0x000fe20000000000 */
[----:B0-----:R-:W-:Y:S01]  /*16ac0*/  IMAD.MOV.U32 R5, RZ, RZ, R10 ;  /* 0x000000ffff057224 */ /* 0x001fe200078e000a */
[----:B------:R-:W-:Y:S02]  /*16ad0*/  IABS R18, R7 ;  /* 0x0000000700127213 */ /* 0x000fe40000000000 */
[----:B------:R-:W-:Y:S01]  /*16ae0*/  ISETP.GT.U32.AND P4, PT, R2, R17, PT ;  /* 0x000000110200720c */ /* 0x000fe20003f84070 */
[----:B------:R-:W-:-:S02]  /*16af0*/  @!P2 IMAD.MOV R5, RZ, RZ, -R5 ;  /* 0x000000ffff05a224 */ /* 0x000fc400078e0a05 */
[----:B------:R-:W-:Y:S01]  /*16b00*/  @!P5 IMAD.IADD R15, R15, 0x1, -R2 ;  /* 0x000000010f0fd824 */ /* 0x000fe200078e0a02 */
[----:B------:R-:W-:Y:S01]  /*16b10*/  ISETP.GE.AND P5, PT, R0, RZ, PT ;  /* 0x000000ff0000720c */ /* 0x000fe20003fa6270 */
[----:B------:R-:W-:Y:S01]  /*16b20*/  IMAD.HI.U32 R19, R3, R11, RZ ;  /* 0x0000000b03137227 */ /* 0x000fe200078e00ff */
[----:B------:R0:W-:Y:S03]  /*16b30*/  STL [R1+0x1a0], R5 ;  /* 0x0001a00501007387 */ /* 0x0001e60000100800 */
[----:B------:R-:W-:Y:S02]  /*16b40*/  IMAD.MOV.U32 R10, RZ, RZ, R18 ;  /* 0x000000ffff0a7224 */ /* 0x000fe400078e0012 */
[----:B------:R-:W-:Y:S01]  /*16b50*/  @!P3 IMAD.IADD R16, R16, 0x1, -R2 ;  /* 0x000000011010b824 */ /* 0x000fe200078e0a02 */
[----:B------:R-:W-:Y:S01]  /*16b60*/  ISETP.GE.AND P3, PT, R9, RZ, PT ;  /* 0x000000ff0900720c */ /* 0x000fe20003f66270 */
[----:B------:R-:W-:-:S02]  /*16b70*/  IMAD.MOV R19, RZ, RZ, -R19 ;  /* 0x000000ffff137224 */ /* 0x000fc400078e0a13 */
[----:B------:R-:W-:Y:S01]  /*16b80*/  IMAD.MOV.U32 R9, RZ, RZ, R14 ;  /* 0x000000ffff097224 */ /* 0x000fe200078e000e */
[----:B------:R-:W-:Y:S01]  /*16b90*/  ISETP.GT.U32.AND P2, PT, R2, R16, PT ;  /* 0x000000100200720c */ /* 0x000fe20003f44070 */
[----:B0-----:R-:W-:Y:S02]  /*16ba0*/  IMAD.MOV.U32 R5, RZ, RZ, R12 ;  /* 0x000000ffff057224 */ /* 0x001fe400078e000c */
[----:B------:R-:W-:-:S04]  /*16bb0*/  IMAD.HI.U32 R14, R3, R10, RZ ;  /* 0x0000000a030e7227 */ /* 0x000fc800078e00ff */
[----:B------:R-:W-:Y:S01]  /*16bc0*/  @!P6 IMAD.MOV R5, RZ, RZ, -R5 ;  /* 0x000000ffff05e224 */ /* 0x000fe200078e0a05 */
[C---:B------:R-:W-:Y:S01]  /*16bd0*/  ISETP.GT.U32.AND P6, PT, R2.reuse, R15, PT ;  /* 0x0000000f0200720c */ /* 0x040fe20003fc4070 */
[C---:B------:R-:W-:Y:S02]  /*16be0*/  IMAD R11, R2.reuse, R19, R11 ;  /* 0x00000013020b7224 */ /* 0x040fe400078e020b */
[----:B------:R-:W-:Y:S01]  /*16bf0*/  IMAD.MOV R18, RZ, RZ, -R14 ;  /* 0x000000ffff127224 */ /* 0x000fe200078e0a0e */
[----:B------:R0:W-:Y:S01]  /*16c00*/  STL [R1+0x160], R5 ;  /* 0x0001600501007387 */ /* 0x0001e20000100800 */
[----:B------:R-:W-:Y:S01]  /*16c10*/  @!P4 IMAD.IADD R17, R17, 0x1, -R2 ;  /* 0x000000011111c824 */ /* 0x000fe200078e0a02 */
[C---:B------:R-:W-:Y:S01]  /*16c20*/  ISETP.GT.U32.AND P4, PT, R2.reuse, R11, PT ;  /* 0x0000000b0200720c */ /* 0x040fe20003f84070 */
[----:B------:R-:W-:Y:S02]  /*16c30*/  IMAD R10, R2, R18, R10 ;  /* 0x00000012020a7224 */ /* 0x000fe400078e020a */
[----:B------:R-:W-:-:S04]  /*16c40*/  IMAD.HI.U32 R12, R3, R9, RZ ;  /* 0x00000009030c7227 */ /* 0x000fc800078e00ff */
[----:B------:R-:W-:Y:S01]  /*16c50*/  @!P6 IMAD.IADD R15, R15, 0x1, -R2 ;  /* 0x000000010f0fe824 */ /* 0x000fe200078e0a02 */
[----:B------:R-:W-:Y:S01]  /*16c60*/  ISETP.GT.U32.AND P6, PT, R2, R10, PT ;  /* 0x0000000a0200720c */ /* 0x000fe20003fc4070 */
[----:B------:R-:W-:Y:S02]  /*16c70*/  IMAD.MOV R14, RZ, RZ, -R12 ;  /* 0x000000ffff0e7224 */ /* 0x000fe400078e0a0c */
[--C-:B------:R-:W-:Y:S01]  /*16c80*/  @!P2 IMAD.IADD R16, R16, 0x1, -R2.reuse ;  /* 0x000000011010a824 */ /* 0x100fe200078e0a02 */
[----:B------:R-:W-:Y:S01]  /*16c90*/  ISETP.GE.AND P2, PT, R8, RZ, PT ;  /* 0x000000ff0800720c */ /* 0x000fe20003f46270 */
[----:B------:R-:W-:Y:S02]  /*16ca0*/  IMAD R9, R2, R14, R9 ;  /* 0x0000000e02097224 */ /* 0x000fe400078e0209 */
[----:B------:R-:W-:Y:S02]  /*16cb0*/  VIADD R12, R28, 0x46 ;  /* 0x000000461c0c7836 */ /* 0x000fe40000000000 */
[----:B------:R-:W-:-:S02]  /*16cc0*/  @!P4 IMAD.IADD R11, R11, 0x1, -R2 ;  /* 0x000000010b0bc824 */ /* 0x000fc400078e0a02 */
        /* <DEDUP_REMOVED lines=13> */
[----:B------:R0:W-:Y:S01]  /*16da0*/  STL [R1+0x164], R17 ;  /* 0x0001641101007387 */ /* 0x0001e20000100800 */
[----:B------:R-:W-:-:S03]  /*16db0*/  IMAD.HI.U32 R14, R3, R8, RZ ;  /* 0x00000008030e7227 */ /* 0x000fc600078e00ff */
[----:B------:R-:W-:Y:S01]  /*16dc0*/  STL [R1+0x168], R6 ;  /* 0x0001680601007387 */ /* 0x000fe20000100800 */
        /* <DEDUP_REMOVED lines=18> */
[----:B------:R-:W-:Y:S02]  /*16ef0*/  VIADD R14, R28, 0x44 ;  /* 0x000000441c0e7836 */ /* 0x000fe40000000000 */
[----:B------:R-:W-:Y:S01]  /*16f00*/  @!P1 IMAD.IADD R9, R9, 0x1, -R2 ;  /* 0x0000000109099824 */ /* 0x000fe200078e0a02 */
[C---:B------:R-:W-:Y:S01]  /*16f10*/  ISETP.GT.U32.AND P1, PT, R2.reuse, R7, PT ;  /* 0x000000070200720c */ /* 0x040fe20003f24070 */
[----:B------:R-:W-:Y:S01]  /*16f20*/  IMAD R0, R2, R19, R0 ;  /* 0x0000001302007224 */ /* 0x000fe200078e0200 */
[----:B0-----:R-:W-:Y:S01]  /*16f30*/  IABS R17, R14 ;  /* 0x0000000e00117213 */ /* 0x001fe20000000000 */
[----:B------:R-:W-:-:S02]  /*16f40*/  VIADD R15, R28, 0x43 ;  /* 0x000000431c0f7836 */ /* 0x000fc40000000000 */
[----:B------:R-:W-:Y:S01]  /*16f50*/  @!P6 IMAD.IADD R8, R8, 0x1, -R2 ;  /* 0x000000010808e824 */ /* 0x000fe200078e0a02 */
[----:B------:R-:W-:Y:S01]  /*16f60*/  ISETP.GT.U32.AND P6, PT, R2, R0, PT ;  /* 0x000000000200720c */ /* 0x000fe20003fc4070 */
[----:B-1----:R-:W-:Y:S01]  /*16f70*/  IMAD.MOV.U32 R5, RZ, RZ, R11 ;  /* 0x000000ffff057224 */ /* 0x002fe200078e000b */
[----:B------:R-:W-:Y:S01]  /*16f80*/  IABS R18, R15 ;  /* 0x0000000f00127213 */ /* 0x000fe20000000000 */
[----:B------:R-:W-:Y:S02]  /*16f90*/  VIADD R16, R28, 0x42 ;  /* 0x000000421c107836 */ /* 0x000fe40000000000 */
[----:B------:R-:W-:Y:S01]  /*16fa0*/  @!P2 IMAD.MOV R5, RZ, RZ, -R5 ;  /* 0x000000ffff05a224 */ /* 0x000fe200078e0a05 */
[----:B------:R-:W-:Y:S01]  /*16fb0*/  ISETP.GT.U32.AND P2, PT, R2, R8, PT ;  /* 0x000000080200720c */ /* 0x000fe20003f44070 */
[C---:B------:R-:W-:Y:S01]  /*16fc0*/  IMAD.HI.U32 R21, R3.reuse, R17, RZ ;  /* 0x0000001103157227 */ /* 0x040fe200078e00ff */
[----:B------:R-:W-:Y:S02]  /*16fd0*/  IABS R20, R16 ;  /* 0x0000001000147213 */ /* 0x000fe40000000000 */
[----:B------:R0:W-:Y:S01]  /*16fe0*/  STL [R1+0x15c], R5 ;  /* 0x00015c0501007387 */ /* 0x0001e20000100800 */
[----:B------:R-:W-:-:S04]  /*16ff0*/  IMAD.HI.U32 R22, R3, R18, RZ ;  /* 0x0000001203167227 */ /* 0x000fc800078e00ff */
[----:B------:R-:W-:Y:S02]  /*17000*/  IMAD.MOV R21, RZ, RZ, -R21 ;  /* 0x000000ffff157224 */ /* 0x000fe400078e0a15 */
[----:B------:R-:W-:Y:S01]  /*17010*/  @!P1 IMAD.IADD R7, R7, 0x1, -R2 ;  /* 0x0000000107079824 */ /* 0x000fe200078e0a02 */
[----:B------:R-:W-:Y:S01]  /*17020*/  ISETP.GE.AND P1, PT, R12, RZ, PT ;  /* 0x000000ff0c00720c */ /* 0x000fe20003f26270 */
[----:B------:R-:W-:Y:S02]  /*17030*/  IMAD.MOV R22, RZ, RZ, -R22 ;  /* 0x000000ffff167224 */ /* 0x000fe400078e0a16 */
[----:B------:R-:W-:Y:S02]  /*17040*/  IMAD R17, R2, R21, R17 ;  /* 0x0000001502117224 */ /* 0x000fe400078e0211 */
[----:B0-----:R-:W-:Y:S02]  /*17050*/  IMAD.MOV.U32 R5, RZ, RZ, R10 ;  /* 0x000000ffff057224 */ /* 0x001fe400078e000a */
[----:B------:R-:W-:Y:S01]  /*17060*/  @!P6 IMAD.IADD R0, R0, 0x1, -R2 ;  /* 0x000000010000e824 */ /* 0x000fe200078e0a02 */
[----:B------:R-:W-:Y:S01]  /*17070*/  ISETP.GT.U32.AND P6, PT, R2, R7, PT ;  /* 0x000000070200720c */ /* 0x000fe20003fc4070 */
[----:B------:R-:W-:-:S04]  /*17080*/  IMAD.HI.U32 R12, R3, R20, RZ ;  /* 0x00000014030c7227 */ /* 0x000fc800078e00ff */
[C---:B------:R-:W-:Y:S02]  /*17090*/  IMAD R18, R2.reuse, R22, R18 ;  /* 0x0000001602127224 */ /* 0x040fe400078e0212 */
[----:B------:R-:W-:Y:S01]  /*170a0*/  @!P3 IMAD.MOV R5, RZ, RZ, -R5 ;  /* 0x000000ffff05b224 */ /* 0x000fe200078e0a05 */
[----:B------:R-:W-:Y:S01]  /*170b0*/  ISETP.GT.U32.AND P3, PT, R2, R0, PT ;  /* 0x000000000200720c */ /* 0x000fe20003f64070 */
[----:B------:R-:W-:Y:S01]  /*170c0*/  @!P2 IMAD.IADD R8, R8, 0x1, -R2 ;  /* 0x000000010808a824 */ /* 0x000fe200078e0a02 */
[----:B------:R-:W-:Y:S01]  /*170d0*/  ISETP.GT.U32.AND P2, PT, R2, R17, PT ;  /* 0x000000110200720c */ /* 0x000fe20003f44070 */
[----:B------:R-:W-:Y:S01]  /*170e0*/  IMAD.MOV.U32 R6, RZ, RZ, R9 ;  /* 0x000000ffff067224 */ /* 0x000fe200078e0009 */
[----:B------:R0:W-:Y:S01]  /*170f0*/  STL [R1+0x154], R5 ;  /* 0x0001540501007387 */ /* 0x0001e20000100800 */
[----:B------:R-:W-:Y:S02]  /*17100*/  VIADD R19, R28, 0x41 ;  /* 0x000000411c137836 */ /* 0x000fe40000000000 */
[----:B------:R-:W-:-:S02]  /*17110*/  IMAD.MOV R12, RZ, RZ, -R12 ;  /* 0x000000ffff0c7224 */ /* 0x000fc400078e0a0c */
[----:B------:R-:W-:Y:S01]  /*17120*/  @!P5 IMAD.MOV R6, RZ, RZ, -R6 ;  /* 0x000000ffff06d224 */ /* 0x000fe200078e0a06 */
[C---:B------:R-:W-:Y:S01]  /*17130*/  ISETP.GT.U32.AND P5, PT, R2.reuse, R18, PT ;  /* 0x000000120200720c */ /* 0x040fe20003fa4070 */
[C---:B------:R-:W-:Y:S01]  /*17140*/  IMAD R20, R2.reuse, R12, R20 ;  /* 0x0000000c02147224 */ /* 0x040fe200078e0214 */
[----:B------:R-:W-:Y:S01]  /*17150*/  IABS R11, R19 ;  /* 0x00000013000b7213 */ /* 0x000fe20000000000 */
[----:B------:R-:W-:Y:S01]  /*17160*/  @!P6 IMAD.IADD R7, R7, 0x1, -R2 ;  /* 0x000000010707e824 */ /* 0x000fe200078e0a02 */
[----:B------:R-:W-:Y:S01]  /*17170*/  STL [R1+0x14c], R6 ;  /* 0x00014c0601007387 */ /* 0x000fe20000100800 */
[----:B0-----:R-:W-:Y:S01]  /*17180*/  IMAD.MOV.U32 R5, RZ, RZ, R8 ;  /* 0x000000ffff057224 */ /* 0x001fe200078e0008 */
[----:B------:R-:W-:Y:S01]  /*17190*/  ISETP.GT.U32.AND P6, PT, R2, R20, PT ;  /* 0x000000140200720c */ /* 0x000fe20003fc4070 */
[----:B------:R-:W-:-:S04]  /*171a0*/  IMAD.HI.U32 R8, R3, R11, RZ ;  /* 0x0000000b03087227 */ /* 0x000fc800078e00ff */
[----:B------:R-:W-:Y:S01]  /*171b0*/  @!P4 IMAD.MOV R5, RZ, RZ, -R5 ;  /* 0x000000ffff05c224 */ /* 0x000fe200078e0a05 */
[----:B------:R-:W-:Y:S01]  /*171c0*/  ISETP.GE.AND P4, PT, R13, RZ, PT ;  /* 0x000000ff0d00720c */ /* 0x000fe20003f86270 */
[----:B------:R-:W-:Y:S01]  /*171d0*/  @!P2 IMAD.IADD R17, R17, 0x1, -R2 ;  /* 0x000000011111a824 */ /* 0x000fe200078e0a02 */
[----:B------:R-:W-:Y:S01]  /*171e0*/  ISETP.GE.AND P2, PT, R15, RZ, PT ;  /* 0x000000ff0f00720c */ /* 0x000fe20003f46270 */
[----:B------:R-:W-:Y:S01]  /*171f0*/  IMAD.MOV R9, RZ, RZ, -R8 ;  /* 0x000000ffff097224 */ /* 0x000fe200078e0a08 */
[----:B------:R0:W-:Y:S01]  /*17200*/  STL [R1+0x148], R5 ;  /* 0x0001480501007387 */ /* 0x0001e20000100800 */
[--C-:B------:R-:W-:Y:S01]  /*17210*/  @!P5 IMAD.IADD R18, R18, 0x1, -R2.reuse ;  /* 0x000000011212d824 */ /* 0x100fe200078e0a02 */
[----:B------:R-:W-:Y:S01]  /*17220*/  ISETP.GT.U32.AND P5, PT, R2, R17, PT ;  /* 0x000000110200720c */ /* 0x000fe20003fa4070 */
[----:B------:R-:W-:Y:S01]  /*17230*/  @!P3 IMAD.IADD R0, R0, 0x1, -R2 ;  /* 0x000000010000b824 */ /* 0x000fe200078e0a02 */
[----:B------:R-:W-:Y:S01]  /*17240*/  ISETP.GE.AND P3, PT, R14, RZ, PT ;  /* 0x000000ff0e00720c */ /* 0x000fe20003f66270 */
[----:B------:R-:W-:-:S02]  /*17250*/  IMAD R9, R2, R9, R11 ;  /* 0x0000000902097224 */ /* 0x000fc400078e020b */
[----:B------:R-:W-:Y:S02]  /*17260*/  VIADD R8, R28, 0x40 ;  /* 0x000000401c087836 */ /* 0x000fe40000000000 */
[----:B------:R-:W-:Y:S02]  /*17270*/  @!P6 IMAD.IADD R20, R20, 0x1, -R2 ;  /* 0x000000011414e824 */ /* 0x000fe400078e0a02 */
[----:B0-----:R-:W-:Y:S01]  /*17280*/  IMAD.MOV.U32 R5, RZ, RZ, R7 ;  /* 0x000000ffff057224 */ /* 0x001fe200078e0007 */
[----:B------:R-:W-:Y:S01]  /*17290*/  IABS R13, R8 ;  /* 0x00000008000d7213 */ /* 0x000fe20000000000 */
[----:B------:R-:W-:Y:S01]  /*172a0*/  @!P4 IMAD.MOV R0, RZ, RZ, -R0 ;  /* 0x000000ffff00c224 */ /* 0x000fe200078e0a00 */
[----:B------:R-:W-:Y:S01]  /*172b0*/  ISETP.GT.U32.AND P4, PT, R2, R9, PT ;  /* 0x000000090200720c */ /* 0x000fe20003f84070 */
[----:B------:R-:W-:Y:S01]  /*172c0*/  VIADD R11, R28, 0x3f ;  /* 0x0000003f1c0b7836 */ /* 0x000fe20000000000 */
[C---:B------:R-:W-:Y:S01]  /*172d0*/  ISETP.GT.U32.AND P6, PT, R2.reuse, R20, PT ;  /* 0x000000140200720c */ /* 0x040fe20003fc4070 */
[----:B------:R-:W-:Y:S01]  /*172e0*/  @!P1 IMAD.MOV R5, RZ, RZ, -R5 ;  /* 0x000000ffff059224 */ /* 0x000fe200078e0a05 */
[----:B------:R-:W-:Y:S01]  /*172f0*/  ISETP.GT.U32.AND P1, PT, R2, R18, PT ;  /* 0x000000120200720c */ /* 0x000fe20003f24070 */
[----:B------:R-:W-:Y:S01]  /*17300*/  IMAD.HI.U32 R10, R3, R13, RZ ;  /* 0x0000000d030a7227 */ /* 0x000fe200078e00ff */
[----:B------:R-:W-:-:S02]  /*17310*/  IABS R7, R11 ;  /* 0x0000000b00077213 */ /* 0x000fc40000000000 */
[----:B------:R0:W-:Y:S01]  /*17320*/  STL [R1+0x144], R5 ;  /* 0x0001440501007387 */ /* 0x0001e20000100800 */
[----:B------:R-:W-:Y:S01]  /*17330*/  @!P5 IMAD.IADD R17, R17, 0x1, -R2 ;  /* 0x000000011111d824 */ /* 0x000fe200078e0a02 */
[----:B------:R-:W-:Y:S01]  /*17340*/  ISETP.GE.AND P5, PT, R16, RZ, PT ;  /* 0x000000ff1000720c */ /* 0x000fe20003fa6270 */
[----:B------:R-:W-:Y:S01]  /*17350*/  IMAD.MOV R10, RZ, RZ, -R10 ;  /* 0x000000ffff0a7224 */ /* 0x000fe200078e0a0a */
[----:B------:R1:W-:Y:S01]  /*17360*/  STL [R1+0x140], R0 ;  /* 0x0001400001007387 */ /* 0x0003e20000100800 */
[----:B------:R-:W-:-:S04]  /*17370*/  IMAD.HI.U32 R12, R3, R7, RZ ;  /* 0x00000007030c7227 */ /* 0x000fc800078e00ff */
[--C-:B------:R-:W-:Y:S01]  /*17380*/  @!P4 IMAD.IADD R9, R9, 0x1, -R2.reuse ;  /* 0x000000010909c824 */ /* 0x100fe200078e0a02 */
[----:B------:R-:W-:Y:S01]  /*17390*/  ISETP.GE.AND P4, PT, R8, RZ, PT ;  /* 0x000000ff0800720c */ /* 0x000fe20003f86270 */
[----:B0-----:R-:W-:Y:S02]  /*173a0*/  IMAD.MOV.U32 R5, RZ, RZ, R17 ;  /* 0x000000ffff057224 */ /* 0x001fe400078e0011 */
[----:B------:R-:W-:Y:S02]  /*173b0*/  IMAD R13, R2, R10, R13 ;  /* 0x0000000a020d7224 */ /* 0x000fe400078e020d */
[----:B-1----:R-:W-:Y:S02]  /*173c0*/  VIADD R0, R28, 0x3e ;  /* 0x0000003e1c007836 */ /* 0x002fe40000000000 */
[----:B------:R-:W-:Y:S01]  /*173d0*/  @!P1 IMAD.IADD R18, R18, 0x1, -R2 ;  /* 0x0000000112129824 */ /* 0x000fe200078e0a02 */
[----:B------:R-:W-:Y:S01]  /*173e0*/  ISETP.GE.AND P1, PT, R19, RZ, PT ;  /* 0x000000ff1300720c */ /* 0x000fe20003f26270 */
[----:B------:R-:W-:Y:S01]  /*173f0*/  IMAD.MOV R12, RZ, RZ, -R12 ;  /* 0x000000ffff0c7224 */ /* 0x000fe200078e0a0c */
[----:B------:R-:W-:Y:S01]  /*17400*/  IABS R14, R0 ;  /* 0x00000000000e7213 */ /* 0x000fe20000000000 */
[----:B------:R-:W-:Y:S01]  /*17410*/  @!P3 IMAD.MOV R5, RZ, RZ, -R5 ;  /* 0x000000ffff05b224 */ /* 0x000fe200078e0a05 */
[----:B------:R-:W-:Y:S01]  /*17420*/  ISETP.GT.U32.AND P3, PT, R2, R9, PT ;  /* 0x000000090200720c */ /* 0x000fe20003f64070 */
[----:B------:R-:W-:Y:S01]  /*17430*/  @!P6 IMAD.IADD R20, R20, 0x1, -R2 ;  /* 0x000000011414e824 */ /* 0x000fe200078e0a02 */
[C---:B------:R-:W-:Y:S01]  /*17440*/  ISETP.GT.U32.AND P6, PT, R2.reuse, R13, PT ;  /* 0x0000000d0200720c */ /* 0x040fe20003fc4070 */
[----:B------:R-:W-:Y:S01]  /*17450*/  IMAD R16, R2, R12, R7 ;  /* 0x0000000c02107224 */ /* 0x000fe200078e0207 */
[----:B------:R0:W-:Y:S01]  /*17460*/  STL [R1+0x13c], R5 ;  /* 0x00013c0501007387 */ /* 0x0001e20000100800 */
[----:B------:R-:W-:-:S02]  /*17470*/  IMAD.MOV.U32 R6, RZ, RZ, R18 ;  /* 0x000000ffff067224 */ /* 0x000fc400078e0012 */
[----:B------:R-:W-:-:S04]  /*17480*/  IMAD.HI.U32 R21, R3, R14, RZ ;  /* 0x0000000e03157227 */ /* 0x000fc800078e00ff */
[----:B------:R-:W-:Y:S01]  /*17490*/  @!P2 IMAD.MOV R6, RZ, RZ, -R6 ;  /* 0x000000ffff06a224 */ /* 0x000fe200078e0a06 */
[----:B------:R-:W-:Y:S01]  /*174a0*/  ISETP.GT.U32.AND P2, PT, R2, R16, PT ;  /* 0x000000100200720c */ /* 0x000fe20003f44070 */
[----:B------:R-:W-:Y:S02]  /*174b0*/  IMAD.MOV R17, RZ, RZ, -R21 ;  /* 0x000000ffff117224 */ /* 0x000fe400078e0a15 */
[----:B0-----:R-:W-:Y:S01]  /*174c0*/  IMAD.MOV.U32 R5, RZ, RZ, R20 ;  /* 0x000000ffff057224 */ /* 0x001fe200078e0014 */
        /* <DEDUP_REMOVED lines=10> */
[----:B------:R-:W-:Y:S01]  /*17570*/  VIADD R10, R28, 0x3d ;  /* 0x0000003d1c0a7836 */ /* 0x000fe20000000000 */
[----:B------:R-:W-:Y:S01]  /*17580*/  IABS R12, R8 ;  /* 0x00000008000c7213 */ /* 0x000fe20000000000 */
[----:B------:R-:W-:-:S02]  /*17590*/  @!P6 IMAD.IADD R13, R13, 0x1, -R2 ;  /* 0x000000010d0de824 */ /* 0x000fc400078e0a02 */
[----:B------:R-:W-:Y:S01]  /*175a0*/  @!P2 IMAD.IADD R16, R16, 0x1, -R2 ;  /* 0x000000011010a824 */ /* 0x000fe200078e0a02 */
[----:B------:R-:W-:Y:S01]  /*175b0*/  IABS R19, R10 ;  /* 0x0000000a00137213 */ /* 0x000fe20000000000 */
[----:B------:R-:W-:Y:S01]  /*175c0*/  IMAD.MOV.U32 R18, RZ, RZ, R15 ;  /* 0x000000ffff127224 */ /* 0x000fe200078e000f */
[C---:B------:R-:W-:Y:S01]  /*175d0*/  ISETP.GT.U32.AND P6, PT, R2.reuse, R13, PT ;  /* 0x0000000d0200720c */ /* 0x040fe20003fc4070 */
[----:B------:R-:W-:Y:S01]  /*175e0*/  IMAD.MOV.U32 R17, RZ, RZ, R12 ;  /* 0x000000ffff117224 */ /* 0x000fe200078e000c */
[----:B------:R-:W-:Y:S01]  /*175f0*/  ISETP.GT.U32.AND P2, PT, R2, R16, PT ;  /* 0x000000100200720c */ /* 0x000fe20003f44070 */
[----:B------:R-:W-:-:S04]  /*17600*/  IMAD.HI.U32 R15, R3, R19, RZ ;  /* 0x00000013030f7227 */ /* 0x000fc800078e00ff */
[----:B------:R-:W-:-:S04]  /*17610*/  IMAD.HI.U32 R12, R3, R18, RZ ;  /* 0x00000012030c7227 */ /* 0x000fc800078e00ff */
[----:B0-----:R-:W-:Y:S02]  /*17620*/  IMAD.MOV.U32 R5, RZ, RZ, R9 ;  /* 0x000000ffff057224 */ /* 0x001fe400078e0009 */
[----:B------:R-:W-:Y:S02]  /*17630*/  @!P3 IMAD.IADD R11, R11, 0x1, -R2 ;  /* 0x000000010b0bb824 */ /* 0x000fe400078e0a02 */
[----:B------:R-:W-:Y:S02]  /*17640*/  IMAD.MOV R15, RZ, RZ, -R15 ;  /* 0x000000ffff0f7224 */ /* 0x000fe400078e0a0f */
[----:B------:R-:W-:Y:S02]  /*17650*/  IMAD.MOV R12, RZ, RZ, -R12 ;  /* 0x000000ffff0c7224 */ /* 0x000fe400078e0a0c */
[----:B------:R-:W-:Y:S01]  /*17660*/  @!P1 IMAD.MOV R5, RZ, RZ, -R5 ;  /* 0x000000ffff059224 */ /* 0x000fe200078e0a05 */
[----:B------:R-:W-:Y:S01]  /*17670*/  ISETP.GT.U32.AND P1, PT, R2, R11, PT ;  /* 0x0000000b0200720c */ /* 0x000fe20003f24070 */
[----:B------:R-:W-:Y:S01]  /*17680*/  @!P6 IMAD.IADD R13, R13, 0x1, -R2 ;  /* 0x000000010d0de824 */ /* 0x000fe200078e0a02 */
[----:B------:R-:W-:Y:S01]  /*17690*/  ISETP.GE.AND P6, PT, R0, RZ, PT ;  /* 0x000000ff0000720c */ /* 0x000fe20003fc6270 */
[C---:B------:R-:W-:Y:S01]  /*176a0*/  IMAD R15, R2.reuse, R15, R19 ;  /* 0x0000000f020f7224 */ /* 0x040fe200078e0213 */
[----:B------:R0:W-:Y:S01]  /*176b0*/  STL [R1+0xb0], R5 ;  /* 0x0000b00501007387 */ /* 0x0001e20000100800 */
[----:B------:R-:W-:-:S02]  /*176c0*/  IMAD R12, R2, R12, R18 ;  /* 0x0000000c020c7224 */ /* 0x000fc400078e0212 */
[----:B------:R-:W-:Y:S01]  /*176d0*/  @!P2 IMAD.IADD R16, R16, 0x1, -R2 ;  /* 0x000000011010a824 */ /* 0x000fe200078e0a02 */
[C---:B------:R-:W-:Y:S01]  /*176e0*/  ISETP.GT.U32.AND P3, PT, R2.reuse, R15, PT ;  /* 0x0000000f0200720c */ /* 0x040fe20003f64070 */
[----:B------:R-:W-:Y:S01]  /*176f0*/  IMAD.MOV.U32 R6, RZ, RZ, R13 ;  /* 0x000000ffff067224 */ /* 0x000fe200078e000d */
[----:B------:R-:W-:Y:S01]  /*17700*/  ISETP.GT.U32.AND P2, PT, R2, R12, PT ;  /* 0x0000000c0200720c */ /* 0x000fe20003f44070 */
[----:B------:R-:W-:Y:S02]  /*17710*/  VIADD R14, R28, 0x3a ;  /* 0x0000003a1c0e7836 */ /* 0x000fe40000000000 */
[----:B------:R-:W-:Y:S01]  /*17720*/  @!P4 IMAD.MOV R6, RZ, RZ, -R6 ;  /* 0x000000ffff06c224 */ /* 0x000fe200078e0a06 */
[----:B------:R-:W-:Y:S01]  /*17730*/  ISETP.GE.AND P4, PT, R10, RZ, PT ;  /* 0x000000ff0a00720c */ /* 0x000fe20003f86270 */
[----:B0-----:R-:W-:Y:S01]  /*17740*/  IMAD.MOV.U32 R5, RZ, RZ, R16 ;  /* 0x000000ffff057224 */ /* 0x001fe200078e0010 */
[----:B------:R-:W-:Y:S01]  /*17750*/  IABS R18, R14 ;  /* 0x0000000e00127213 */ /* 0x000fe20000000000 */
[----:B------:R-:W-:Y:S01]  /*17760*/  VIADD R10, R28, 0x39 ;  /* 0x000000391c0a7836 */ /* 0x000fe20000000000 */
[----:B------:R-:W-:Y:S01]  /*17770*/  STL [R1+0xa8], R6 ;  /* 0x0000a80601007387 */ /* 0x000fe20000100800 */
[----:B------:R-:W-:-:S02]  /*17780*/  @!P5 IMAD.MOV R5, RZ, RZ, -R5 ;  /* 0x000000ffff05d224 */ /* 0x000fc400078e0a05 */
[----:B------:R-:W-:Y:S01]  /*17790*/  @!P1 IMAD.IADD R11, R11, 0x1, -R2 ;  /* 0x000000010b0b9824 */ /* 0x000fe200078e0a02 */
[----:B------:R-:W-:Y:S01]  /*177a0*/  ISETP.GE.AND P1, PT, R7, RZ, PT ;  /* 0x000000ff0700720c */ /* 0x000fe20003f26270 */
[----:B------:R-:W-:Y:S01]  /*177b0*/  IMAD.HI.U32 R0, R3, R17, RZ ;  /* 0x0000001103007227 */ /* 0x000fe200078e00ff */
[----:B------:R-:W-:Y:S01]  /*177c0*/  IABS R7, R10 ;  /* 0x0000000a00077213 */ /* 0x000fe20000000000 */
[----:B------:R0:W-:Y:S02]  /*177d0*/  STL [R1+0x12c], R5 ;  /* 0x00012c0501007387 */ /* 0x0001e40000100800 */
[----:B------:R-:W-:Y:S02]  /*177e0*/  IMAD.MOV R0, RZ, RZ, -R0 ;  /* 0x000000ffff007224 */ /* 0x000fe400078e0a00 */
[--C-:B------:R-:W-:Y:S01]  /*177f0*/  @!P3 IMAD.IADD R15, R15, 0x1, -R2.reuse ;  /* 0x000000010f0fb824 */ /* 0x100fe200078e0a02 */
[----:B------:R-:W-:Y:S01]  /*17800*/  ISETP.GE.AND P3, PT, R8, RZ, PT ;  /* 0x000000ff0800720c */ /* 0x000fe20003f66270 */
[----:B------:R-:W-:-:S02]  /*17810*/  @!P2 IMAD.IADD R12, R12, 0x1, -R2 ;  /* 0x000000010c0ca824 */ /* 0x000fc400078e0a02 */
[----:B------:R-:W-:Y:S01]  /*17820*/  IMAD.MOV.U32 R9, RZ, RZ, R18 ;  /* 0x000000ffff097224 */ /* 0x000fe200078e0012 */
[C---:B------:R-:W-:Y:S01]  /*17830*/  ISETP.GT.U32.AND P2, PT, R2.reuse, R15, PT ;  /* 0x0000000f0200720c */ /* 0x040fe20003f44070 */
[----:B0-----:R-:W-:Y:S02]  /*17840*/  IMAD.MOV.U32 R5, RZ, RZ, R11 ;  /* 0x000000ffff057224 */ /* 0x001fe400078e000b */
[----:B------:R-:W-:Y:S02]  /*17850*/  IMAD.MOV.U32 R8, RZ, RZ, R7 ;  /* 0x000000ffff087224 */ /* 0x000fe400078e0007 */
[C---:B------:R-:W-:Y:S02]  /*17860*/  IMAD R0, R2.reuse, R0, R17 ;  /* 0x0000000002007224 */ /* 0x040fe400078e0211 */
[----:B------:R-:W-:Y:S01]  /*17870*/  @!P6 IMAD.MOV R5, RZ, RZ, -R5 ;  /* 0x000000ffff05e224 */ /* 0x000fe200078e0a05 */
[C---:B------:R-:W-:Y:S01]  /*17880*/  ISETP.GT.U32.AND P6, PT, R2.reuse, R12, PT ;  /* 0x0000000c0200720c */ /* 0x040fe20003fc4070 */
[----:B------:R-:W-:Y:S01]  /*17890*/  IMAD.HI.U32 R13, R3, R9, RZ ;  /* 0x00000009030d7227 */ /* 0x000fe200078e00ff */
[----:B------:R-:W-:-:S02]  /*178a0*/  ISETP.GT.U32.AND P5, PT, R2, R0, PT ;  /* 0x000000000200720c */ /* 0x000fc40003fa4070 */
[----:B------:R0:W-:Y:S01]  /*178b0*/  STL [R1+0x130], R5 ;  /* 0x0001300501007387 */ /* 0x0001e20000100800 */
[----:B------:R-:W-:-:S04]  /*178c0*/  IMAD.HI.U32 R17, R3, R8, RZ ;  /* 0x0000000803117227 */ /* 0x000fc800078e00ff */
[----:B------:R-:W-:Y:S02]  /*178d0*/  IMAD.MOV R13, RZ, RZ, -R13 ;  /* 0x000000ffff0d7224 */ /* 0x000fe400078e0a0d */
[----:B------:R-:W-:Y:S02]  /*178e0*/  IMAD.MOV R17, RZ, RZ, -R17 ;  /* 0x000000ffff117224 */ /* 0x000fe400078e0a11 */
[C---:B------:R-:W-:Y:S02]  /*178f0*/  IMAD R9, R2.reuse, R13, R9 ;  /* 0x0000000d02097224 */ /* 0x040fe400078e0209 */
[C---:B------:R-:W-:Y:S02]  /*17900*/  IMAD R8, R2.reuse, R17, R8 ;  /* 0x0000001102087224 */ /* 0x040fe400078e0208 */
[--C-:B------:R-:W-:Y:S01]  /*17910*/  @!P2 IMAD.IADD R15, R15, 0x1, -R2.reuse ;  /* 0x000000010f0fa824 */ /* 0x100fe200078e0a02 */
[----:B------:R-:W-:Y:S01]  /*17920*/  ISETP.GT.U32.AND P2, PT, R2, R9, PT ;  /* 0x000000090200720c */ /* 0x000fe20003f44070 */
[--C-:B------:R-:W-:Y:S01]  /*17930*/  @!P6 IMAD.IADD R12, R12, 0x1, -R2.reuse ;  /* 0x000000010c0ce824 */ /* 0x100fe200078e0a02 */
[----:B------:R-:W-:Y:S01]  /*17940*/  ISETP.GT.U32.AND P6, PT, R2, R8, PT ;  /* 0x000000080200720c */ /* 0x000fe20003fc4070 */
[----:B------:R-:W-:-:S02]  /*17950*/  @!P5 IMAD.IADD R0, R0, 0x1, -R2 ;  /* 0x000000010000d824 */ /* 0x000fc400078e0a02 */
[C---:B------:R-:W-:Y:S02]  /*17960*/  VIADD R7, R28.reuse, 0x38 ;  /* 0x000000381c077836 */ /* 0x040fe40000000000 */
[----:B------:R-:W-:Y:S01]  /*17970*/  VIADD R11, R28, 0x36 ;  /* 0x000000361c0b7836 */ /* 0x000fe20000000000 */
[----:B------:R-:W-:Y:S01]  /*17980*/  ISETP.GT.U32.AND P5, PT, R2, R0, PT ;  /* 0x000000000200720c */ /* 0x000fe20003fa4070 */
[----:B------:R-:W-:Y:S01]  /*17990*/  IMAD.MOV.U32 R6, RZ, RZ, R15 ;  /* 0x000000ffff067224 */ /* 0x000fe200078e000f */
[----:B------:R-:W-:Y:S01]  /*179a0*/  IABS R16, R7 ;  /* 0x0000000700107213 */ /* 0x000fe20000000000 */
[----:B0-----:R-:W-:Y:S01]  /*179b0*/  IMAD.MOV.U32 R5, RZ, RZ, R12 ;  /* 0x000000ffff057224 */ /* 0x001fe200078e000c */
[----:B------:R-:W-:Y:S01]  /*179c0*/  IABS R18, R11 ;  /* 0x0000000b00127213 */ /* 0x000fe20000000000 */
[--C-:B------:R-:W-:Y:S01]  /*179d0*/  @!P2 IMAD.IADD R9, R9, 0x1, -R2.reuse ;  /* 0x000000010909a824 */ /* 0x100fe200078e0a02 */
[----:B------:R-:W-:Y:S01]  /*179e0*/  ISETP.GE.AND P2, PT, R10, RZ, PT ;  /* 0x000000ff0a00720c */ /* 0x000fe20003f46270 */
[----:B------:R-:W-:-:S02]  /*179f0*/  @!P6 IMAD.IADD R8, R8, 0x1, -R2 ;  /* 0x000000010808e824 */ /* 0x000fc400078e0a02 */
[----:B------:R-:W-:-:S03]  /*17a00*/  IMAD.HI.U32 R17, R3, R16, RZ ;  /* 0x0000001003117227 */ /* 0x000fc600078e00ff */
[C---:B------:R-:W-:Y:S01]  /*17a10*/  ISETP.GT.U32.AND P6, PT, R2.reuse, R8, PT ;  /* 0x000000080200720c */ /* 0x040fe20003fc4070 */
[----:B------:R-:W-:Y:S01]  /*17a20*/  @!P4 IMAD.MOV R6, RZ, RZ, -R6 ;  /* 0x000000ffff06c224 */ /* 0x000fe200078e0a06 */
[----:B------:R-:W-:Y:S01]  /*17a30*/  ISETP.GT.U32.AND P4, PT, R2, R9, PT ;  /* 0x000000090200720c */ /* 0x000fe20003f84070 */
[----:B------:R-:W-:Y:S02]  /*17a40*/  IMAD.MOV R17, RZ, RZ, -R17 ;  /* 0x000000ffff117224 */ /* 0x000fe400078e0a11 */
[----:B------:R-:W-:Y:S01]  /*17a50*/  IMAD.HI.U32 R10, R3, R18, RZ ;  /* 0x00000012030a7227 */ /* 0x000fe200078e00ff */
[----:B------:R-:W-:Y:S03]  /*17a60*/  STL [R1+0xa0], R6 ;  /* 0x0000a00601007387 */ /* 0x000fe60000100800 */
[----:B------:R-:W-:Y:S02]  /*17a70*/  @!P1 IMAD.MOV R5, RZ, RZ, -R5 ;  /* 0x000000ffff059224 */ /* 0x000fe400078e0a05 */
[----:B------:R-:W-:-:S02]  /*17a80*/  VIADD R13, R28, 0x37 ;  /* 0x000000371c0d7836 */ /* 0x000fc40000000000 */
[----:B------:R-:W-:Y:S01]  /*17a90*/  @!P5 IMAD.IADD R0, R0, 0x1, -R2 ;  /* 0x000000010000d824 */ /* 0x000fe200078e0a02 */
[----:B------:R0:W-:Y:S01]  /*17aa0*/  STL [R1+0x118], R5 ;  /* 0x0001180501007387 */ /* 0x0001e20000100800 */
[----:B------:R-:W-:Y:S01]  /*17ab0*/  IMAD R16, R2, R17, R16 ;  /* 0x0000001102107224 */ /* 0x000fe200078e0210 */
[----:B------:R-:W-:Y:S01]  /*17ac0*/  IABS R19, R13 ;  /* 0x0000000d00137213 */ /* 0x000fe20000000000 */
[----:B------:R-:W-:Y:S01]  /*17ad0*/  IMAD.MOV R10, RZ, RZ, -R10 ;  /* 0x000000ffff0a7224 */ /* 0x000fe200078e0a0a */
[----:B------:R-:W-:Y:S01]  /*17ae0*/  ISETP.GE.AND P5, PT, R14, RZ, PT ;  /* 0x000000ff0e00720c */ /* 0x000fe20003fa6270 */
[----:B------:R-:W-:Y:S01]  /*17af0*/  @!P4 IMAD.IADD R9, R9, 0x1, -R2 ;  /* 0x000000010909c824 */ /* 0x000fe200078e0a02 */
[C---:B------:R-:W-:Y:S01]  /*17b00*/  ISETP.GT.U32.AND P1, PT, R2.reuse, R16, PT ;  /* 0x000000100200720c */ /* 0x040fe20003f24070 */
[----:B------:R-:W-:Y:S01]  /*17b10*/  IMAD R18, R2, R10, R18 ;  /* 0x0000000a02127224 */ /* 0x000fe200078e0212 */
[----:B------:R-:W-:Y:S01]  /*17b20*/  ISETP.GE.AND P4, PT, R7, RZ, PT ;  /* 0x000000ff0700720c */ /* 0x000fe20003f86270 */
[----:B------:R-:W-:-:S04]  /*17b30*/  IMAD.HI.U32 R14, R3, R19, RZ ;  /* 0x00000013030e7227 */ /* 0x000fc800078e00ff */
[----:B0-----:R-:W-:Y:S02]  /*17b40*/  IMAD.MOV.U32 R5, RZ, RZ, R0 ;  /* 0x000000ffff057224 */ /* 0x001fe400078e0000 */
[----:B------:R-:W-:Y:S01]  /*17b50*/  @!P6 IMAD.IADD R8, R8, 0x1, -R2 ;  /* 0x000000010808e824 */ /* 0x000fe200078e0a02 */
[----:B------:R-:W-:Y:S01]  /*17b60*/  ISETP.GT.U32.AND P6, PT, R2, R18, PT ;  /* 0x000000120200720c */ /* 0x000fe20003fc4070 */
[----:B------:R-:W-:Y:S02]  /*17b70*/  @!P3 IMAD.MOV R5, RZ, RZ, -R5 ;  /* 0x000000ffff05b224 */ /* 0x000fe400078e0a05 */
[----:B------:R-:W-:Y:S02]  /*17b80*/  IMAD.MOV R14, RZ, RZ, -R14 ;  /* 0x000000ffff0e7224 */ /* 0x000fe400078e0a0e */
[----:B------:R-:W-:Y:S01]  /*17b90*/  VIADD R0, R28, 0x35 ;  /* 0x000000351c007836 */ /* 0x000fe20000000000 */
[----:B------:R0:W-:Y:S01]  /*17ba0*/  STL [R1+0x11c], R5 ;  /* 0x00011c0501007387 */ /* 0x0001e20000100800 */
[----:B------:R-:W-:-:S02]  /*17bb0*/  IMAD R19, R2, R14, R19 ;  /* 0x0000000e02137224 */ /* 0x000fc400078e0213 */
[----:B------:R-:W-:Y:S01]  /*17bc0*/  VIADD R10, R28, 0x34 ;  /* 0x000000341c0a7836 */ /* 0x000fe20000000000 */
[----:B------:R-:W-:Y:S01]  /*17bd0*/  IABS R12, R0 ;  /* 0x00000000000c7213 */ /* 0x000fe20000000000 */
[--C-:B------:R-:W-:Y:S01]  /*17be0*/  @!P1 IMAD.IADD R16, R16, 0x1, -R2.reuse ;  /* 0x0000000110109824 */ /* 0x100fe200078e0a02 */
[----:B------:R-:W-:Y:S01]  /*17bf0*/  ISETP.GT.U32.AND P3, PT, R2, R19, PT ;  /* 0x000000130200720c */ /* 0x000fe20003f64070 */
[----:B------:R-:W-:Y:S01]  /*17c00*/  @!P6 IMAD.IADD R18, R18, 0x1, -R2 ;  /* 0x000000011212e824 */ /* 0x000fe200078e0a02 */
[----:B------:R-:W-:Y:S01]  /*17c10*/  IABS R7, R10 ;  /* 0x0000000a00077213 */ /* 0x000fe20000000000 */
[----:B------:R-:W-:Y:S01]  /*17c20*/  VIADD R14, R28, 0x30 ;  /* 0x000000301c0e7836 */ /* 0x000fe20000000000 */
[----:B------:R-:W-:Y:S01]  /*17c30*/  ISETP.GE.AND P1, PT, R13, RZ, PT ;  /* 0x000000ff0d00720c */ /* 0x000fe20003f26270 */
[----:B0-----:R-:W-:Y:S01]  /*17c40*/  IMAD.MOV.U32 R5, RZ, RZ, R9 ;  /* 0x000000ffff057224 */ /* 0x001fe200078e0009 */
[----:B------:R-:W-:Y:S01]  /*17c50*/  ISETP.GE.AND P6, PT, R11, RZ, PT ;  /* 0x000000ff0b00720c */ /* 0x000fe20003fc6270 */
[----:B------:R-:W-:-:S04]  /*17c60*/  IMAD.HI.U32 R13, R3, R12, RZ ;  /* 0x0000000c030d7227 */ /* 0x000fc800078e00ff */
[----:B------:R-:W-:Y:S01]  /*17c70*/  @!P5 IMAD.MOV R5, RZ, RZ, -R5 ;  /* 0x000000ffff05d224 */ /* 0x000fe200078e0a05 */
[C---:B------:R-:W-:Y:S01]  /*17c80*/  ISETP.GT.U32.AND P5, PT, R2.reuse, R16, PT ;  /* 0x000000100200720c */ /* 0x040fe20003fa4070 */
[----:B------:R-:W-:Y:S02]  /*17c90*/  IMAD.MOV R13, RZ, RZ, -R13 ;  /* 0x000000ffff0d7224 */ /* 0x000fe400078e0a0d */
[----:B------:R-:W-:Y:S01]  /*17ca0*/  @!P3 IMAD.IADD R19, R19, 0x1, -R2 ;  /* 0x000000011313b824 */ /* 0x000fe200078e0a02 */
[----:B------:R0:W-:Y:S01]  /*17cb0*/  STL [R1+0x128], R5 ;  /* 0x0001280501007387 */ /* 0x0001e20000100800 */
[----:B------:R-:W-:Y:S02]  /*17cc0*/  IMAD R12, R2, R13, R12 ;  /* 0x0000000d020c7224 */ /* 0x000fe400078e020c */
[----:B------:R-:W-:Y:S01]  /*17cd0*/  VIADD R9, R28, 0x33 ;  /* 0x000000331c097836 */ /* 0x000fe20000000000 */
[----:B------:R-:W-:-:S04]  /*17ce0*/  ISETP.GT.U32.AND P3, PT, R2, R19, PT ;  /* 0x000000130200720c */ /* 0x000fc80003f64070 */
[----:B------:R-:W-:Y:S01]  /*17cf0*/  IABS R11, R9 ;  /* 0x00000009000b7213 */ /* 0x000fe20000000000 */
[----:B------:R-:W-:Y:S01]  /*17d00*/  @!P5 IMAD.IADD R16, R16, 0x1, -R2 ;  /* 0x000000011010d824 */ /* 0x000fe200078e0a02 */
[----:B------:R-:W-:Y:S01]  /*17d10*/  ISETP.GT.U32.AND P5, PT, R2, R12, PT ;  /* 0x0000000c0200720c */ /* 0x000fe20003fa4070 */
[----:B0-----:R-:W-:Y:S02]  /*17d20*/  IMAD.MOV.U32 R5, RZ, RZ, R8 ;  /* 0x000000ffff057224 */ /* 0x001fe400078e0008 */
[----:B------:R-:W-:-:S04]  /*17d30*/  IMAD.HI.U32 R8, R3, R7, RZ ;  /* 0x0000000703087227 */ /* 0x000fc800078e00ff */
[----:B------:R-:W-:Y:S01]  /*17d40*/  @!P2 IMAD.MOV R5, RZ, RZ, -R5 ;  /* 0x000000ffff05a224 */ /* 0x000fe200078e0a05 */
[C---:B------:R-:W-:Y:S01]  /*17d50*/  ISETP.GT.U32.AND P2, PT, R2.reuse, R18, PT ;  /* 0x000000120200720c */ /* 0x040fe20003f44070 */
[----:B------:R-:W-:Y:S02]  /*17d60*/  IMAD.MOV R8, RZ, RZ, -R8 ;  /* 0x000000ffff087224 */ /* 0x000fe400078e0a08 */
[----:B------:R-:W-:Y:S01]  /*17d70*/  IMAD.HI.U32 R17, R3, R11, RZ ;  /* 0x0000000b03117227 */ /* 0x000fe200078e00ff */
[----:B------:R0:W-:Y:S03]  /*17d80*/  STL [R1+0x124], R5 ;  /* 0x0001240501007387 */ /* 0x0001e60000100800 */
[----:B------:R-:W-:Y:S02]  /*17d90*/  IMAD R7, R2, R8, R7 ;  /* 0x0000000802077224 */ /* 0x000fe400078e0207 */
[----:B------:R-:W-:-:S02]  /*17da0*/  VIADD R8, R28, 0x32 ;  /* 0x000000321c087836 */ /* 0x000fc40000000000 */
[--C-:B------:R-:W-:Y:S01]  /*17db0*/  @!P5 IMAD.IADD R12, R12, 0x1, -R2.reuse ;  /* 0x000000010c0cd824 */ /* 0x100fe200078e0a02 */
[----:B------:R-:W-:Y:S01]  /*17dc0*/  ISETP.GE.AND P5, PT, R10, RZ, PT ;  /* 0x000000ff0a00720c */ /* 0x000fe20003fa6270 */
[--C-:B------:R-:W-:Y:S01]  /*17dd0*/  @!P2 IMAD.IADD R18, R18, 0x1, -R2.reuse ;  /* 0x000000011212a824 */ /* 0x100fe200078e0a02 */
[----:B------:R-:W-:Y:S01]  /*17de0*/  ISETP.GT.U32.AND P2, PT, R2, R7, PT ;  /* 0x000000070200720c */ /* 0x000fe20003f44070 */
[----:B------:R-:W-:Y:S01]  /*17df0*/  IMAD.MOV R17, RZ, RZ, -R17 ;  /* 0x000000ffff117224 */ /* 0x000fe200078e0a11 */
[----:B------:R-:W-:Y:S01]  /*17e00*/  IABS R15, R8 ;  /* 0x00000008000f7213 */ /* 0x000fe20000000000 */
[----:B------:R-:W-:Y:S01]  /*17e10*/  @!P3 IMAD.IADD R19, R19, 0x1, -R2 ;  /* 0x000000011313b824 */ /* 0x000fe200078e0a02 */
[----:B------:R-:W-:Y:S01]  /*17e20*/  ISETP.GE.AND P3, PT, R0, RZ, PT ;  /* 0x000000ff0000720c */ /* 0x000fe20003f66270 */
[----:B------:R-:W-:Y:S01]  /*17e30*/  VIADD R0, R28, 0x31 ;  /* 0x000000311c007836 */ /* 0x000fe20000000000 */
[----:B------:R-:W-:Y:S01]  /*17e40*/  IABS R10, R14 ;  /* 0x0000000e000a7213 */ /* 0x000fe20000000000 */
[----:B------:R-:W-:-:S02]  /*17e50*/  IMAD R11, R2, R17, R11 ;  /* 0x00000011020b7224 */ /* 0x000fc400078e020b */
[----:B------:R-:W-:Y:S01]  /*17e60*/  IMAD.HI.U32 R17, R3, R15, RZ ;  /* 0x0000000f03117227 */ /* 0x000fe200078e00ff */
[----:B------:R-:W-:-:S03]  /*17e70*/  IABS R13, R0 ;  /* 0x00000000000d7213 */ /* 0x000fc60000000000 */
[----:B------:R-:W-:Y:S01]  /*17e80*/  @!P2 IMAD.IADD R7, R7, 0x1, -R2 ;  /* 0x000000010707a824 */ /* 0x000fe200078e0a02 */
[C---:B------:R-:W-:Y:S01]  /*17e90*/  ISETP.GT.U32.AND P2, PT, R2.reuse, R12, PT ;  /* 0x0000000c0200720c */ /* 0x040fe20003f44070 */
[----:B0-----:R-:W-:Y:S02]  /*17ea0*/  IMAD.MOV.U32 R5, RZ, RZ, R16 ;  /* 0x000000ffff057224 */ /* 0x001fe400078e0010 */
[----:B------:R-:W-:Y:S02]  /*17eb0*/  IMAD.MOV.U32 R6, RZ, RZ, R19 ;  /* 0x000000ffff067224 */ /* 0x000fe400078e0013 */
[----:B------:R-:W-:Y:S02]  /*17ec0*/  IMAD.MOV R17, RZ, RZ, -R17 ;  /* 0x000000ffff117224 */ /* 0x000fe400078e0a11 */
[----:B------:R-:W-:Y:S01]  /*17ed0*/  @!P4 IMAD.MOV R5, RZ, RZ, -R5 ;  /* 0x000000ffff05c224 */ /* 0x000fe200078e0a05 */
[----:B------:R-:W-:Y:S01]  /*17ee0*/  ISETP.GT.U32.AND P4, PT, R2, R7, PT ;  /* 0x000000070200720c */ /* 0x000fe20003f84070 */
[----:B------:R-:W-:-:S03]  /*17ef0*/  IMAD.HI.U32 R16, R3, R13, RZ ;  /* 0x0000000d03107227 */ /* 0x000fc600078e00ff */
[----:B------:R0:W-:Y:S01]  /*17f00*/  STL [R1+0x114], R5 ;  /* 0x0001140501007387 */ /* 0x0001e20000100800 */
[----:B------:R-:W-:Y:S01]  /*17f10*/  @!P1 IMAD.MOV R6, RZ, RZ, -R6 ;  /* 0x000000ffff069224 */ /* 0x000fe200078e0a06 */
[C---:B------:R-:W-:Y:S01]  /*17f20*/  ISETP.GT.U32.AND P1, PT, R2.reuse, R11, PT ;  /* 0x0000000b0200720c */ /* 0x040fe20003f24070 */
[----:B------:R-:W-:Y:S02]  /*17f30*/  IMAD R15, R2, R17, R15 ;  /* 0x00000011020f7224 */ /* 0x000fe400078e020f */
[----:B------:R-:W-:Y:S01]  /*17f40*/  IMAD.MOV R16, RZ, RZ, -R16 ;  /* 0x000000ffff107224 */ /* 0x000fe200078e0a10 */
[----:B------:R-:W-:Y:S01]  /*17f50*/  STL [R1+0xcc], R6 ;  /* 0x0000cc0601007387 */ /* 0x000fe20000100800 */
[----:B------:R-:W-:Y:S01]  /*17f60*/  @!P2 IMAD.IADD R12, R12, 0x1, -R2 ;  /* 0x000000010c0ca824 */ /* 0x000fe200078e0a02 */
[C---:B------:R-:W-:Y:S01]  /*17f70*/  ISETP.GT.U32.AND P2, PT, R2.reuse, R15, PT ;  /* 0x0000000f0200720c */ /* 0x040fe20003f44070 */
[----:B------:R-:W-:Y:S01]  /*17f80*/  IMAD R13, R2, R16, R13 ;  /* 0x00000010020d7224 */ /* 0x000fe200078e020d */
[----:B------:R-:W-:Y:S01]  /*17f90*/  IABS R16, R4 ;  /* 0x0000000400107213 */ /* 0x000fe20000000000 */
[----:B0-----:R-:W-:-:S02]  /*17fa0*/  IMAD.MOV.U32 R5, RZ, RZ, R18 ;  /* 0x000000ffff057224 */ /* 0x001fc400078e0012 */
[--C-:B------:R-:W-:Y:S01]  /*17fb0*/  @!P4 IMAD.IADD R7, R7, 0x1, -R2.reuse ;  /* 0x000000010707c824 */ /* 0x100fe200078e0a02 */
[----:B------:R-:W-:Y:S01]  /*17fc0*/  ISETP.GT.U32.AND P4, PT, R2, R13, PT ;  /* 0x0000000d0200720c */ /* 0x000fe20003f84070 */
[----:B------:R-:W-:Y:S01]  /*17fd0*/  @!P1 IMAD.IADD R11, R11, 0x1, -R2 ;  /* 0x000000010b0b9824 */ /* 0x000fe200078e0a02 */
[----:B------:R-:W-:Y:S01]  /*17fe0*/  ISETP.GE.AND P1, PT, R8, RZ, PT ;  /* 0x000000ff0800720c */ /* 0x000fe20003f26270 */
[----:B------:R-:W-:Y:S01]  /*17ff0*/  @!P6 IMAD.MOV R5, RZ, RZ, -R5 ;  /* 0x000000ffff05e224 */ /* 0x000fe200078e0a05 */
[----:B------:R-:W-:Y:S01]  /*18000*/  ISETP.GE.AND P6, PT, R9, RZ, PT ;  /* 0x000000ff0900720c */ /* 0x000fe20003fc6270 */
[----:B------:R-:W-:-:S03]  /*18010*/  IMAD.HI.U32 R9, R3, R10, RZ ;  /* 0x0000000a03097227 */ /* 0x000fc600078e00ff */
[----:B------:R0:W-:Y:S01]  /*18020*/  STL [R1+0x100], R5 ;  /* 0x0001000501007387 */ /* 0x0001e20000100800 */
[----:B------:R-:W-:Y:S02]  /*18030*/  VIADD R17, R28, 0x2f ;  /* 0x0000002f1c117836 */ /* 0x000fe40000000000 */
[--C-:B------:R-:W-:Y:S01]  /*18040*/  @!P2 IMAD.IADD R15, R15, 0x1, -R2.reuse ;  /* 0x000000010f0fa824 */ /* 0x100fe200078e0a02 */
[C---:B------:R-:W-:Y:S01]  /*18050*/  ISETP.GT.U32.AND P2, PT, R2.reuse, R11, PT ;  /* 0x0000000b0200720c */ /* 0x040fe20003f44070 */
[----:B------:R-:W-:Y:S01]  /*18060*/  IMAD.MOV R9, RZ, RZ, -R9 ;  /* 0x000000ffff097224 */ /* 0x000fe200078e0a09 */
[----:B------:R-:W-:Y:S01]  /*18070*/  IABS R8, R17 ;  /* 0x0000001100087213 */ /* 0x000fe20000000000 */
[----:B------:R1:W-:Y:S01]  /*18080*/  STL [R1+0x1880], R4 ;  /* 0x0018800401007387 */ /* 0x0003e20000100800 */
[----:B------:R-:W-:Y:S01]  /*18090*/  @!P4 IMAD.IADD R13, R13, 0x1, -R2 ;  /* 0x000000010d0dc824 */ /* 0x000fe200078e0a02 */
[----:B------:R-:W-:Y:S01]  /*180a0*/  ISETP.GT.U32.AND P4, PT, R2, R15, PT ;  /* 0x0000000f0200720c */ /* 0x000fe20003f84070 */
[----:B0-----:R-:W-:-:S02]  /*180b0*/  IMAD.MOV.U32 R5, RZ, RZ, R12 ;  /* 0x000000ffff057224 */ /* 0x001fc400078e000c */
[----:B------:R-:W-:Y:S01]  /*180c0*/  IMAD R10, R2, R9, R10 ;  /* 0x00000009020a7224 */ /* 0x000fe200078e020a */
[----:B------:R-:W0:Y:S01]  /*180d0*/  I2F.RP R12, R16 ;  /* 0x00000010000c7306 */ /* 0x000e220000209400 */
[----:B------:R-:W-:-:S04]  /*180e0*/  IMAD.HI.U32 R18, R3, R8, RZ ;  /* 0x0000000803127227 */ /* 0x000fc800078e00ff */
[----:B-1----:R-:W-:Y:S02]  /*180f0*/  IMAD.MOV.U32 R4, RZ, RZ, R7 ;  /* 0x000000ffff047224 */ /* 0x002fe400078e0007 */
[----:B------:R-:W-:Y:S01]  /*18100*/  @!P3 IMAD.MOV R5, RZ, RZ, -R5 ;  /* 0x000000ffff05b224 */ /* 0x000fe200078e0a05 */
[C---:B------:R-:W-:Y:S01]  /*18110*/  ISETP.GT.U32.AND P3, PT, R2.reuse, R13, PT ;  /* 0x0000000d0200720c */ /* 0x040fe20003f64070 */
[----:B------:R-:W-:Y:S01]  /*18120*/  @!P5 IMAD.MOV R4, RZ, RZ, -R4 ;  /* 0x000000ffff04d224 */ /* 0x000fe200078e0a04 */
[----:B------:R-:W-:Y:S01]  /*18130*/  ISETP.GT.U32.AND P5, PT, R2, R10, PT ;  /* 0x0000000a0200720c */ /* 0x000fe20003fa4070 */
[----:B------:R-:W-:Y:S01]  /*18140*/  IMAD.MOV R18, RZ, RZ, -R18 ;  /* 0x000000ffff127224 */ /* 0x000fe200078e0a12 */
[----:B------:R-:W-:Y:S01]  /*18150*/  STL [R1+0x110], R5 ;  /* 0x0001100501007387 */ /* 0x000fe20000100800 */
[----:B------:R-:W-:Y:S01]  /*18160*/  @!P2 IMAD.IADD R11, R11, 0x1, -R2 ;  /* 0x000000010b0ba824 */ /* 0x000fe200078e0a02 */
[----:B------:R-:W-:Y:S01]  /*18170*/  ISETP.GE.AND P2, PT, R0, RZ, PT ;  /* 0x000000ff0000720c */ /* 0x000fe20003f46270 */
[----:B------:R-:W-:Y:S01]  /*18180*/  IMAD R8, R2, R18, R8 ;  /* 0x0000001202087224 */ /* 0x000fe200078e0208 */
[----:B------:R1:W-:Y:S01]  /*18190*/  STL [R1+0x108], R4 ;  /* 0x0001080401007387 */ /* 0x0003e20000100800 */
[--C-:B------:R-:W-:Y:S01]  /*181a0*/  @!P4 IMAD.IADD R15, R15, 0x1, -R2.reuse ;  /* 0x000000010f0fc824 */ /* 0x100fe200078e0a02 */
[----:B0-----:R-:W0:Y:S01]  /*181b0*/  MUFU.RCP R12, R12 ;  /* 0x0000000c000c7308 */ /* 0x001e220000001000 */
[----:B------:R-:W-:Y:S01]  /*181c0*/  VIADD R9, R28, 0x2e ;  /* 0x0000002e1c097836 */ /* 0x000fe20000000000 */
[----:B------:R-:W-:Y:S01]  /*181d0*/  ISETP.GT.U32.AND P4, PT, R2, R8, PT ;  /* 0x000000080200720c */ /* 0x000fe20003f84070 */
[--C-:B------:R-:W-:Y:S01]  /*181e0*/  @!P3 IMAD.IADD R13, R13, 0x1, -R2.reuse ;  /* 0x000000010d0db824 */ /* 0x100fe200078e0a02 */
[----:B------:R-:W-:Y:S01]  /*181f0*/  ISETP.GE.AND P3, PT, R14, RZ, PT ;  /* 0x000000ff0e00720c */ /* 0x000fe20003f66270 */
[----:B------:R-:W-:Y:S01]  /*18200*/  @!P5 IMAD.IADD R10, R10, 0x1, -R2 ;  /* 0x000000010a0ad824 */ /* 0x000fe200078e0a02 */
[----:B------:R-:W-:Y:S01]  /*18210*/  IABS R7, R9 ;  /* 0x0000000900077213 */ /* 0x000fe20000000000 */
[----:B------:R-:W-:-:S02]  /*18220*/  VIADD R0, R28, 0x2d ;  /* 0x0000002d1c007836 */ /* 0x000fc40000000000 */
[----:B-1----:R-:W-:Y:S01]  /*18230*/  IMAD.MOV.U32 R4, RZ, RZ, R11 ;  /* 0x000000ffff047224 */ /* 0x002fe200078e000b */
[----:B------:R-:W-:Y:S01]  /*18240*/  ISETP.GT.U32.AND P5, PT, R2, R10, PT ;  /* 0x0000000a0200720c */ /* 0x000fe20003fa4070 */
[----:B------:R-:W-:Y:S01]  /*18250*/  IMAD.HI.U32 R14, R3, R7, RZ ;  /* 0x00000007030e7227 */ /* 0x000fe200078e00ff */
[----:B------:R-:W-:-:S03]  /*18260*/  IABS R11, R0 ;  /* 0x00000000000b7213 */ /* 0x000fc60000000000 */
[----:B------:R-:W-:Y:S01]  /*18270*/  @!P6 IMAD.MOV R4, RZ, RZ, -R4 ;  /* 0x000000ffff04e224 */ /* 0x000fe200078e0a04 */
[----:B------:R-:W-:Y:S01]  /*18280*/  ISETP.GE.AND P6, PT, R17, RZ, PT ;  /* 0x000000ff1100720c */ /* 0x000fe20003fc6270 */
[----:B------:R-:W-:Y:S02]  /*18290*/  @!P4 IMAD.IADD R8, R8, 0x1, -R2 ;  /* 0x000000010808c824 */ /* 0x000fe400078e0a02 */
[----:B------:R-:W-:Y:S01]  /*182a0*/  IMAD.MOV R14, RZ, RZ, -R14 ;  /* 0x000000ffff0e7224 */ /* 0x000fe200078e0a0e */
[----:B------:R1:W-:Y:S02]  /*182b0*/  STL [R1+0xd0], R4 ;  /* 0x0000d00401007387 */ /* 0x0003e40000100800 */
[----:B------:R-:W-:Y:S01]  /*182c0*/  ISETP.GT.U32.AND P4, PT, R2, R8, PT ;  /* 0x000000080200720c */ /* 0x000fe20003f84070 */
[----:B------:R-:W-:Y:S02]  /*182d0*/  @!P5 IMAD.IADD R10, R10, 0x1, -R2 ;  /* 0x000000010a0ad824 */ /* 0x000fe400078e0a02 */
[----:B------:R-:W-:-:S02]  /*182e0*/  IMAD R7, R2, R14, R7 ;  /* 0x0000000e02077224 */ /* 0x000fc400078e0207 */
[----:B-1----:R-:W-:-:S03]  /*182f0*/  IMAD.MOV.U32 R4, RZ, RZ, R15 ;  /* 0x000000ffff047224 */ /* 0x002fc600078e000f */
[----:B------:R-:W-:Y:S01]  /*18300*/  ISETP.GT.U32.AND P5, PT, R2, R7, PT ;  /* 0x000000070200720c */ /* 0x000fe20003fa4070 */
[----:B------:R-:W-:Y:S01]  /*18310*/  @!P1 IMAD.MOV R4, RZ, RZ, -R4 ;  /* 0x000000ffff049224 */ /* 0x000fe200078e0a04 */
[----:B------:R-:W-:Y:S01]  /*18320*/  ISETP.GE.AND P1, PT, R9, RZ, PT ;  /* 0x000000ff0900720c */ /* 0x000fe20003f26270 */
[----:B0-----:R-:W-:Y:S02]  /*18330*/  VIADD R9, R12, 0xffffffe ;  /* 0x0ffffffe0c097836 */ /* 0x001fe40000000000 */
[----:B------:R-:W-:Y:S01]  /*18340*/  @!P4 IMAD.IADD R8, R8, 0x1, -R2 ;  /* 0x000000010808c824 */ /* 0x000fe200078e0a02 */
[----:B------:R0:W-:Y:S01]  /*18350*/  STL [R1+0xd4], R4 ;  /* 0x0000d40401007387 */ /* 0x0001e20000100800 */
[----:B------:R-:W-:Y:S02]  /*18360*/  IMAD.HI.U32 R12, R3, R11, RZ ;  /* 0x0000000b030c7227 */ /* 0x000fe400078e00ff */
[----:B------:R-:W1:Y:S02]  /*18370*/  F2I.FTZ.U32.TRUNC.NTZ R9, R9 ;  /* 0x0000000900097305 */ /* 0x000e64000021f000 */
[----:B------:R-:W-:-:S02]  /*18380*/  IMAD.MOV R12, RZ, RZ, -R12 ;  /* 0x000000ffff0c7224 */ /* 0x000fc400078e0a0c */
[----:B------:R-:W-:Y:S02]  /*18390*/  @!P5 IMAD.IADD R7, R7, 0x1, -R2 ;  /* 0x000000010707d824 */ /* 0x000fe400078e0a02 */
[----:B0-----:R-:W-:-:S04]  /*183a0*/  IMAD.MOV.U32 R4, RZ, RZ, R13 ;  /* 0x000000ffff047224 */ /* 0x001fc800078e000d */
[----:B------:R-:W-:Y:S01]  /*183b0*/  @!P2 IMAD.MOV R4, RZ, RZ, -R4 ;  /* 0x000000ffff04a224 */ /* 0x000fe200078e0a04 */
[----:B------:R-:W-:Y:S01]  /*183c0*/  ISETP.GE.AND P2, PT, R0, RZ, PT ;  /* 0x000000ff0000720c */ /* 0x000fe20003f46270 */
[----:B------:R-:W-:Y:S02]  /*183d0*/  IMAD R0, R2, R12, R11 ;  /* 0x0000000c02007224 */ /* 0x000fe400078e020b */
[----:B-1----:R-:W-:Y:S01]  /*183e0*/  IMAD.MOV R13, RZ, RZ, -R9 ;  /* 0x000000ffff0d7224 */ /* 0x002fe200078e0a09 */
[----:B------:R0:W-:Y:S01]  /*183f0*/  STL [R1+0xec], R4 ;  /* 0x0000ec0401007387 */ /* 0x0001e20000100800 */
[C---:B------:R-:W-:Y:S02]  /*18400*/  VIADD R12, R28.reuse, 0x2c ;  /* 0x0000002c1c0c7836 */ /* 0x040fe40000000000 */
[----:B------:R-:W-:Y:S02]  /*18410*/  IMAD R13, R13, R16, RZ ;  /* 0x000000100d0d7224 */ /* 0x000fe400078e02ff */
[----:B------:R-:W-:Y:S01]  /*18420*/  VIADD R28, R28, 0x2b ;  /* 0x0000002b1c1c7836 */ /* 0x000fe20000000000 */
[----:B------:R-:W-:-:S02]  /*18430*/  ISETP.GE.AND P4, PT, R12, RZ, PT ;  /* 0x000000ff0c00720c */ /* 0x000fc40003f86270 */
[----:B------:R-:W-:Y:S01]  /*18440*/  IABS R12, R12 ;  /* 0x0000000c000c7213 */ /* 0x000fe20000000000 */
[----:B0-----:R-:W-:Y:S01]  /*18450*/  IMAD.MOV.U32 R4, RZ, RZ, R10 ;  /* 0x000000ffff047224 */ /* 0x001fe200078e000a */
[----:B------:R-:W-:-:S03]  /*18460*/  ISETP.GE.AND P5, PT, R28, RZ, PT ;  /* 0x000000ff1c00720c */ /* 0x000fc60003fa6270 */
[----:B------:R-:W-:Y:S01]  /*18470*/  IMAD.HI.U32 R11, R3, R12, RZ ;  /* 0x0000000c030b7227 */ /* 0x000fe200078e00ff */
[----:B------:R-:W-:-:S03]  /*18480*/  IABS R28, R28 ;  /* 0x0000001c001c7213 */ /* 0x000fc60000000000 */
[----:B------:R-:W-:Y:S01]  /*18490*/  @!P3 IMAD.MOV R4, RZ, RZ, -R4 ;  /* 0x000000ffff04b224 */ /* 0x000fe200078e0a04 */
[----:B------:R-:W-:-:S04]  /*184a0*/  ISETP.GT.U32.AND P3, PT, R2, R0, PT ;  /* 0x000000000200720c */ /* 0x000fc80003f64070 */
[----:B------:R0:W-:Y:S02]  /*184b0*/  STL [R1+0xf0], R4 ;  /* 0x0000f00401007387 */ /* 0x0001e40000100800 */
[----:B0-----:R-:W-:-:S07]  /*184c0*/  IMAD.MOV.U32 R4, RZ, RZ, R8 ;  /* 0x000000ffff047224 */ /* 0x001fce00078e0008 */
[----:B------:R-:W-:Y:S02]  /*184d0*/  @!P3 IMAD.IADD R0, R0, 0x1, -R2 ;  /* 0x000000010000b824 */ /* 0x000fe400078e0a02 */
[----:B------:R-:W-:Y:S01]  /*184e0*/  @!P6 IMAD.MOV R4, RZ, RZ, -R4 ;  /* 0x000000ffff04e224 */ /* 0x000fe200078e0a04 */
[C---:B------:R-:W-:Y:S01]  /*184f0*/  ISETP.GT.U32.AND P6, PT, R2.reuse, R7, PT ;  /* 0x000000070200720c */ /* 0x040fe20003fc4070 */
[----:B------:R-:W-:Y:S02]  /*18500*/  IMAD.MOV R11, RZ, RZ, -R11 ;  /* 0x000000ffff0b7224 */ /* 0x000fe400078e0a0b */
[----:B------:R-:W-:Y:S01]  /*18510*/  IMAD.HI.U32 R10, R3, R28, RZ ;  /* 0x0000001c030a7227 */ /* 0x000fe200078e00ff */
[----:B------:R-:W-:Y:S03]  /*18520*/  STL [R1+0xf8], R4 ;  /* 0x0000f80401007387 */ /* 0x000fe60000100800 */
[----:B------:R-:W-:Y:S01]  /*18530*/  IMAD.MOV.U32 R8, RZ, RZ, RZ ;  /* 0x000000ffff087224 */ /* 0x000fe200078e00ff */
[----:B------:R0:W-:Y:S04]  /*18540*/  STL [R1+0x1884], R16 ;  /* 0x0018841001007387 */ /* 0x0001e80000100800 */
[----:B0-----:R-:W2:Y:S01]  /*18550*/  LDL R16, [R1+0x260] ;  /* 0x0002600001107983 */ /* 0x001ea20000100800 */
[C---:B------:R-:W-:Y:S01]  /*18560*/  ISETP.GT.U32.AND P3, PT, R2.reuse, R0, PT ;  /* 0x000000000200720c */ /* 0x040fe20003f64070 */
[----:B------:R-:W-:-:S02]  /*18570*/  IMAD R12, R2, R11, R12 ;  /* 0x0000000b020c7224 */ /* 0x000fc400078e020c */
[----:B------:R-:W-:Y:S02]  /*18580*/  IMAD.MOV R10, RZ, RZ, -R10 ;  /* 0x000000ffff0a7224 */ /* 0x000fe400078e0a0a */
[----:B------:R-:W-:Y:S02]  /*18590*/  @!P6 IMAD.IADD R7, R7, 0x1, -R2 ;  /* 0x000000010707e824 */ /* 0x000fe400078e0a02 */
[----:B------:R-:W-:Y:S02]  /*185a0*/  IMAD R28, R2, R10, R28 ;  /* 0x0000000a021c7224 */ /* 0x000fe400078e021c */
[----:B------:R-:W-:Y:S02]  /*185b0*/  IMAD.MOV.U32 R5, RZ, RZ, R7 ;  /* 0x000000ffff057224 */ /* 0x000fe400078e0007 */
[----:B------:R-:W-:-:S04]  /*185c0*/  IMAD.HI.U32 R6, R9, R13, R8 ;  /* 0x0000000d09067227 */ /* 0x000fc800078e0008 */
[----:B------:R-:W-:Y:S01]  /*185d0*/  @!P3 IMAD.IADD R0, R0, 0x1, -R2 ;  /* 0x000000010000b824 */ /* 0x000fe200078e0a02 */
[----:B------:R-:W-:Y:S01]  /*185e0*/  ISETP.GT.U32.AND P3, PT, R2, R12, PT ;  /* 0x0000000c0200720c */ /* 0x000fe20003f64070 */
[----:B------:R-:W-:Y:S01]  /*185f0*/  @!P1 IMAD.MOV R5, RZ, RZ, -R5 ;  /* 0x000000ffff059224 */ /* 0x000fe200078e0a05 */
[----:B------:R-:W-:Y:S01]  /*18600*/  STL [R1+0x1888], R6 ;  /* 0x0018880601007387 */ /* 0x000fe20000100800 */
[----:B------:R-:W-:-:S03]  /*18610*/  IMAD.MOV.U32 R4, RZ, RZ, R0 ;  /* 0x000000ffff047224 */ /* 0x000fc600078e0000 */
[----:B------:R-:W-:Y:S01]  /*18620*/  STL [R1+0xe4], R5 ;  /* 0x0000e40501007387 */ /* 0x000fe20000100800 */
[----:B------:R-:W-:-:S05]  /*18630*/  @!P2 IMAD.MOV R4, RZ, RZ, -R4 ;  /* 0x000000ffff04a224 */ /* 0x000fca00078e0a04 */
[----:B------:R0:W-:Y:S01]  /*18640*/  STL [R1+0xdc], R4 ;  /* 0x0000dc0401007387 */ /* 0x0001e20000100800 */
[----:B------:R-:W-:-:S05]  /*18650*/  @!P3 IMAD.IADD R12, R12, 0x1, -R2 ;  /* 0x000000010c0cb824 */ /* 0x000fca00078e0a02 */
[----:B------:R-:W-:-:S13]  /*18660*/  ISETP.GT.U32.AND P3, PT, R2, R12, PT ;  /* 0x0000000c0200720c */ /* 0x000fda0003f64070 */
[----:B------:R-:W-:Y:S01]  /*18670*/  @!P3 IMAD.IADD R12, R12, 0x1, -R2 ;  /* 0x000000010c0cb824 */ /* 0x000fe200078e0a02 */
[----:B------:R-:W-:-:S03]  /*18680*/  ISETP.GT.U32.AND P3, PT, R2, R28, PT ;  /* 0x0000001c0200720c */ /* 0x000fc60003f64070 */
[----:B0-----:R-:W-:-:S04]  /*18690*/  IMAD.MOV.U32 R4, RZ, RZ, R12 ;  /* 0x000000ffff047224 */ /* 0x001fc800078e000c */
[----:B------:R-:W-:-:S05]  /*186a0*/  @!P4 IMAD.MOV R4, RZ, RZ, -R4 ;  /* 0x000000ffff04c224 */ /* 0x000fca00078e0a04 */
[----:B------:R0:W-:Y:S01]  /*186b0*/  STL [R1+0xc4], R4 ;  /* 0x0000c40401007387 */ /* 0x0001e20000100800 */
[----:B------:R-:W-:-:S05]  /*186c0*/  @!P3 IMAD.IADD R28, R28, 0x1, -R2 ;  /* 0x000000011c1cb824 */ /* 0x000fca00078e0a02 */
[----:B------:R-:W-:Y:S01]  /*186d0*/  ISETP.GT.U32.AND P3, PT, R2, R28, PT ;  /* 0x0000001c0200720c */ /* 0x000fe20003f64070 */
[----:B0-----:R-:W-:-:S12]  /*186e0*/  IMAD.MOV.U32 R4, RZ, RZ, R29 ;  /* 0x000000ffff047224 */ /* 0x001fd800078e001d */
[----:B------:R-:W-:-:S04]  /*186f0*/  @!P3 IMAD.IADD R28, R28, 0x1, -R2 ;  /* 0x000000011c1cb824 */ /* 0x000fc800078e0a02 */
[----:B------:R-:W-:-:S04]  /*18700*/  IMAD.MOV.U32 R6, RZ, RZ, R28 ;  /* 0x000000ffff067224 */ /* 0x000fc800078e001c */
[----:B------:R-:W-:-:S05]  /*18710*/  @!P5 IMAD.MOV R6, RZ, RZ, -R6 ;  /* 0x000000ffff06d224 */ /* 0x000fca00078e0a06 */
[----:B------:R0:W-:Y:S04]  /*18720*/  STL [R1+0x98], R6 ;  /* 0x0000980601007387 */ /* 0x0001e80000100800 */
[----:B0-----:R-:W3:Y:S01]  /*18730*/  LDL.LU R6, [R1+0x1888] ;  /* 0x0018880001067983 */ /* 0x001ee20000300800 */
[C---:B--2---:R-:W-:Y:S02]  /*18740*/  VIADD R27, R16.reuse, 0x2a ;  /* 0x0000002a101b7836 */ /* 0x044fe40000000000 */
[C---:B------:R-:W-:Y:S02]  /*18750*/  VIADD R9, R16.reuse, 0x29 ;  /* 0x0000002910097836 */ /* 0x040fe40000000000 */
[C---:B------:R-:W-:Y:S01]  /*18760*/  VIADD R17, R16.reuse, 0x27 ;  /* 0x0000002710117836 */ /* 0x040fe20000000000 */
[----:B------:R-:W-:Y:S01]  /*18770*/  ISETP.GE.AND P6, PT, R27, RZ, PT ;  /* 0x000000ff1b00720c */ /* 0x000fe20003fc6270 */
[C---:B------:R-:W-:Y:S01]  /*18780*/  VIADD R8, R16.reuse, 0x28 ;  /* 0x0000002810087836 */ /* 0x040fe20000000000 */
[----:B------:R-:W-:Y:S01]  /*18790*/  IABS R27, R27 ;  /* 0x0000001b001b7213 */ /* 0x000fe20000000000 */
[C---:B------:R-:W-:Y:S01]  /*187a0*/  VIADD R19, R16.reuse, 0x25 ;  /* 0x0000002510137836 */ /* 0x040fe20000000000 */
[----:B------:R-:W-:Y:S01]  /*187b0*/  ISETP.GE.AND P1, PT, R9, RZ, PT ;  /* 0x000000ff0900720c */ /* 0x000fe20003f26270 */
[----:B------:R-:W-:Y:S01]  /*187c0*/  VIADD R20, R16, 0x24 ;  /* 0x0000002410147836 */ /* 0x000fe20000000000 */
[----:B------:R-:W-:Y:S01]  /*187d0*/  ISETP.GE.AND P2, PT, R8, RZ, PT ;  /* 0x000000ff0800720c */ /* 0x000fe20003f46270 */
[----:B------:R-:W-:Y:S01]  /*187e0*/  IMAD.HI.U32 R7, R3, R27, RZ ;  /* 0x0000001b03077227 */ /* 0x000fe200078e00ff */
[----:B------:R-:W-:-:S02]  /*187f0*/  IABS R8, R8 ;  /* 0x0000000800087213 */ /* 0x000fc40000000000 */
[----:B------:R-:W-:Y:S01]  /*18800*/  IABS R11, R19 ;  /* 0x00000013000b7213 */ /* 0x000fe20000000000 */
[----:B------:R-:W-:Y:S01]  /*18810*/  IMAD.MOV R0, RZ, RZ, -R7 ;  /* 0x000000ffff007224 */ /* 0x000fe200078e0a07 */
[----:B------:R-:W-:Y:S01]  /*18820*/  IABS R7, R9 ;  /* 0x0000000900077213 */ /* 0x000fe20000000000 */
[C---:B------:R-:W-:Y:S01]  /*18830*/  IMAD.HI.U32 R13, R3.reuse, R8, RZ ;  /* 0x00000008030d7227 */ /* 0x040fe200078e00ff */
[----:B------:R-:W-:Y:S02]  /*18840*/  IABS R9, R17 ;  /* 0x0000001100097213 */ /* 0x000fe40000000000 */
[----:B------:R-:W-:Y:S01]  /*18850*/  IABS R12, R20 ;  /* 0x00000014000c7213 */ /* 0x000fe20000000000 */
[----:B------:R-:W-:Y:S02]  /*18860*/  IMAD R27, R2, R0, R27 ;  /* 0x00000000021b7224 */ /* 0x000fe400078e021b */
[----:B------:R-:W-:-:S03]  /*18870*/  IMAD.HI.U32 R0, R3, R9, RZ ;  /* 0x0000000903007227 */ /* 0x000fc600078e00ff */
[C---:B------:R-:W-:Y:S01]  /*18880*/  ISETP.GT.U32.AND P4, PT, R2.reuse, R27, PT ;  /* 0x0000001b0200720c */ /* 0x040fe20003f84070 */
[----:B------:R-:W-:Y:S02]  /*18890*/  IMAD.MOV R0, RZ, RZ, -R0 ;  /* 0x000000ffff007224 */ /* 0x000fe400078e0a00 */
[----:B------:R-:W-:Y:S02]  /*188a0*/  IMAD.MOV R13, RZ, RZ, -R13 ;  /* 0x000000ffff0d7224 */ /* 0x000fe400078e0a0d */
[----:B------:R-:W-:Y:S02]  /*188b0*/  IMAD R9, R2, R0, R9 ;  /* 0x0000000002097224 */ /* 0x000fe400078e0209 */
[C---:B------:R-:W-:Y:S02]  /*188c0*/  VIADD R21, R16.reuse, 0x23 ;  /* 0x0000002310157836 */ /* 0x040fe40000000000 */
[----:B------:R-:W-:Y:S02]  /*188d0*/  VIADD R18, R16, 0x26 ;  /* 0x0000002610127836 */ /* 0x000fe40000000000 */
[----:B------:R-:W-:-:S03]  /*188e0*/  IMAD.HI.U32 R0, R3, R11, RZ ;  /* 0x0000000b03007227 */ /* 0x000fc600078e00ff */
[----:B------:R-:W-:Y:S01]  /*188f0*/  IABS R10, R18 ;  /* 0x00000012000a7213 */ /* 0x000fe20000000000 */
[----:B------:R-:W-:-:S04]  /*18900*/  IMAD.HI.U32 R14, R3, R7, RZ ;  /* 0x00000007030e7227 */ /* 0x000fc800078e00ff */
[----:B------:R-:W-:Y:S02]  /*18910*/  VIADD R23, R16, 0x21 ;  /* 0x0000002110177836 */ /* 0x000fe40000000000 */
[----:B------:R-:W-:Y:S01]  /*18920*/  IMAD R8, R2, R13, R8 ;  /* 0x0000000d02087224 */ /* 0x000fe200078e0208 */
[----:B------:R-:W-:Y:S01]  /*18930*/  IABS R13, R21 ;  /* 0x00000015000d7213 */ /* 0x000fe20000000000 */
[----:B------:R-:W-:Y:S01]  /*18940*/  IMAD.MOV R0, RZ, RZ, -R0 ;  /* 0x000000ffff007224 */ /* 0x000fe200078e0a00 */
[----:B------:R-:W-:Y:S01]  /*18950*/  IABS R15, R23 ;  /* 0x00000017000f7213 */ /* 0x000fe20000000000 */
[----:B------:R-:W-:-:S04]  /*18960*/  IMAD.HI.U32 R24, R3, R12, RZ ;  /* 0x0000000c03187227 */ /* 0x000fc800078e00ff */
[----:B------:R-:W-:Y:S02]  /*18970*/  IMAD.MOV R14, RZ, RZ, -R14 ;  /* 0x000000ffff0e7224 */ /* 0x000fe400078e0a0e */
[----:B------:R-:W-:Y:S02]  /*18980*/  @!P4 IMAD.IADD R27, R27, 0x1, -R2 ;  /* 0x000000011b1bc824 */ /* 0x000fe400078e0a02 */
[C---:B------:R-:W-:Y:S02]  /*18990*/  IMAD R11, R2.reuse, R0, R11 ;  /* 0x00000000020b7224 */ /* 0x040fe400078e020b */
[----:B------:R-:W-:Y:S01]  /*189a0*/  IMAD.MOV R24, RZ, RZ, -R24 ;  /* 0x000000ffff187224 */ /* 0x000fe200078e0a18 */
[C---:B------:R-:W-:Y:S01]  /*189b0*/  ISETP.GT.U32.AND P4, PT, R2.reuse, R27, PT ;  /* 0x0000001b0200720c */ /* 0x040fe20003f84070 */
[----:B------:R-:W-:Y:S02]  /*189c0*/  IMAD R7, R2, R14, R7 ;  /* 0x0000000e02077224 */ /* 0x000fe400078e0207 */
[----:B------:R-:W-:-:S03]  /*189d0*/  IMAD.HI.U32 R0, R3, R13, RZ ;  /* 0x0000000d03007227 */ /* 0x000fc600078e00ff */
[----:B------:R-:W-:Y:S01]  /*189e0*/  ISETP.GT.U32.AND P3, PT, R2, R7, PT ;  /* 0x000000070200720c */ /* 0x000fe20003f64070 */
[----:B------:R-:W-:-:S04]  /*189f0*/  IMAD.HI.U32 R14, R3, R10, RZ ;  /* 0x0000000a030e7227 */ /* 0x000fc800078e00ff */
[----:B------:R-:W-:Y:S02]  /*18a00*/  VIADD R5, R16, 0x1f ;  /* 0x0000001f10057836 */ /* 0x000fe40000000000 */
[----:B------:R-:W-:-:S03]  /*18a10*/  IMAD.HI.U32 R26, R3, R15, RZ ;  /* 0x0000000f031a7227 */ /* 0x000fc600078e00ff */
[----:B------:R-:W-:Y:S01]  /*18a20*/  IABS R29, R5 ;  /* 0x00000005001d7213 */ /* 0x000fe20000000000 */
[----:B------:R-:W-:Y:S02]  /*18a30*/  IMAD R12, R2, R24, R12 ;  /* 0x00000018020c7224 */ /* 0x000fe400078e020c */
[----:B------:R-:W-:Y:S02]  /*18a40*/  IMAD.MOV R0, RZ, RZ, -R0 ;  /* 0x000000ffff007224 */ /* 0x000fe400078e0a00 */
[C---:B------:R-:W-:Y:S02]  /*18a50*/  VIADD R24, R16.reuse, 0x20 ;  /* 0x0000002010187836 */ /* 0x040fe40000000000 */
[----:B------:R-:W-:Y:S02]  /*18a60*/  IMAD.MOV R14, RZ, RZ, -R14 ;  /* 0x000000ffff0e7224 */ /* 0x000fe400078e0a0e */
[----:B------:R-:W-:Y:S02]  /*18a70*/  VIADD R22, R16, 0x22 ;  /* 0x0000002210167836 */ /* 0x000fe40000000000 */
[----:B------:R-:W-:-:S02]  /*18a80*/  IMAD.MOV R26, RZ, RZ, -R26 ;  /* 0x000000ffff1a7224 */ /* 0x000fc400078e0a1a */
[C---:B------:R-:W-:Y:S01]  /*18a90*/  IMAD R13, R2.reuse, R0, R13 ;  /* 0x00000000020d7224 */ /* 0x040fe200078e020d */
[----:B------:R-:W-:Y:S01]  /*18aa0*/  IABS R0, R24 ;  /* 0x0000001800007213 */ /* 0x000fe20000000000 */
[C---:B------:R-:W-:Y:S01]  /*18ab0*/  IMAD R10, R2.reuse, R14, R10 ;  /* 0x0000000e020a7224 */ /* 0x040fe200078e020a */
[----:B------:R-:W-:Y:S01]  /*18ac0*/  IABS R14, R22 ;  /* 0x00000016000e7213 */ /* 0x000fe20000000000 */
[----:B------:R-:W-:Y:S02]  /*18ad0*/  IMAD R15, R2, R26, R15 ;  /* 0x0000001a020f7224 */ /* 0x000fe400078e020f */
[----:B------:R-:W-:Y:S02]  /*18ae0*/  IMAD.MOV.U32 R26, RZ, RZ, R29 ;  /* 0x000000ffff1a7224 */ /* 0x000fe400078e001d */
[----:B------:R-:W-:-:S04]  /*18af0*/  IMAD.HI.U32 R29, R3, R0, RZ ;  /* 0x00000000031d7227 */ /* 0x000fc800078e00ff */
[----:B------:R-:W-:-:S04]  /*18b00*/  IMAD.HI.U32 R25, R3, R14, RZ ;  /* 0x0000000e03197227 */ /* 0x000fc800078e00ff */
[----:B------:R-:W-:Y:S01]  /*18b10*/  @!P4 IMAD.IADD R27, R27, 0x1, -R2 ;  /* 0x000000011b1bc824 */ /* 0x000fe200078e0a02 */
[----:B------:R-:W-:Y:S01]  /*18b20*/  ISETP.GT.U32.AND P4, PT, R2, R8, PT ;  /* 0x000000080200720c */ /* 0x000fe20003f84070 */
[----:B------:R-:W-:-:S04]  /*18b30*/  IMAD.HI.U32 R28, R3, R26, RZ ;  /* 0x0000001a031c7227 */ /* 0x000fc800078e00ff */
[----:B------:R-:W-:Y:S02]  /*18b40*/  IMAD.MOV R29, RZ, RZ, -R29 ;  /* 0x000000ffff1d7224 */ /* 0x000fe400078e0a1d */
[----:B------:R-:W-:Y:S02]  /*18b50*/  IMAD.MOV R25, RZ, RZ, -R25 ;  /* 0x000000ffff197224 */ /* 0x000fe400078e0a19 */
[----:B------:R-:W-:Y:S02]  /*18b60*/  @!P6 IMAD.MOV R27, RZ, RZ, -R27 ;  /* 0x000000ffff1be224 */ /* 0x000fe400078e0a1b */
[----:B------:R-:W-:Y:S02]  /*18b70*/  IMAD.MOV R28, RZ, RZ, -R28 ;  /* 0x000000ffff1c7224 */ /* 0x000fe400078e0a1c */
[C---:B------:R-:W-:Y:S01]  /*18b80*/  IMAD R29, R2.reuse, R29, R0 ;  /* 0x0000001d021d7224 */ /* 0x040fe200078e0200 */
[----:B------:R-:W-:Y:S01]  /*18b90*/  STL [R1+0x90], R27 ;  /* 0x0000901b01007387 */ /* 0x000fe20000100800 */
[C---:B------:R-:W-:Y:S01]  /*18ba0*/  IMAD R14, R2.reuse, R25, R14 ;  /* 0x00000019020e7224 */ /* 0x040fe200078e020e */
[----:B------:R-:W-:Y:S01]  /*18bb0*/  IABS R25, R16 ;  /* 0x0000001000197213 */ /* 0x000fe20000000000 */
[----:B------:R-:W-:-:S02]  /*18bc0*/  IMAD R0, R2, R28, R26 ;  /* 0x0000001c02007224 */ /* 0x000fc400078e021a */
[----:B------:R-:W-:Y:S02]  /*18bd0*/  IMAD.MOV.U32 R28, RZ, RZ, R16 ;  /* 0x000000ffff1c7224 */ /* 0x000fe400078e0010 */
[----:B------:R-:W2:Y:S01]  /*18be0*/  LDL.LU R16, [R1+0x1884] ;  /* 0x0018840001107983 */ /* 0x000ea20000300800 */
[--C-:B------:R-:W-:Y:S02]  /*18bf0*/  @!P3 IMAD.IADD R7, R7, 0x1, -R2.reuse ;  /* 0x000000010707b824 */ /* 0x100fe400078e0a02 */
[----:B------:R-:W-:-:S03]  /*18c00*/  @!P4 IMAD.IADD R8, R8, 0x1, -R2 ;  /* 0x000000010808c824 */ /* 0x000fc600078e0a02 */
[C---:B------:R-:W-:Y:S02]  /*18c10*/  ISETP.GT.U32.AND P3, PT, R2.reuse, R7, PT ;  /* 0x000000070200720c */ /* 0x040fe40003f64070 */
[----:B------:R-:W-:Y:S01]  /*18c20*/  ISETP.GT.U32.AND P4, PT, R2, R8, PT ;  /* 0x000000080200720c */ /* 0x000fe20003f84070 */
[----:B------:R-:W-:-:S10]  /*18c30*/  IMAD.MOV.U32 R26, RZ, RZ, R4 ;  /* 0x000000ffff1a7224 */ /* 0x000fd400078e0004 */
[--C-:B------:R-:W-:Y:S02]  /*18c40*/  @!P3 IMAD.IADD R7, R7, 0x1, -R2.reuse ;  /* 0x000000010707b824 */ /* 0x100fe400078e0a02 */
[----:B------:R-:W-:Y:S02]  /*18c50*/  @!P4 IMAD.IADD R8, R8, 0x1, -R2 ;  /* 0x000000010808c824 */ /* 0x000fe400078e0a02 */
[----:B------:R-:W-:Y:S01]  /*18c60*/  IMAD.MOV.U32 R4, RZ, RZ, R7 ;  /* 0x000000ffff047224 */ /* 0x000fe200078e0007 */
[----:B------:R-:W-:Y:S01]  /*18c70*/  IABS R7, R26 ;  /* 0x0000001a00077213 */ /* 0x000fe20000000000 */
[----:B------:R-:W-:Y:S02]  /*18c80*/  @!P2 IMAD.MOV R8, RZ, RZ, -R8 ;  /* 0x000000ffff08a224 */ /* 0x000fe400078e0a08 */
[----:B------:R-:W-:-:S05]  /*18c90*/  @!P1 IMAD.MOV R4, RZ, RZ, -R4 ;  /* 0x000000ffff049224 */ /* 0x000fca00078e0a04 */
[----:B------:R0:W-:Y:S04]  /*18ca0*/  STL [R1+0x88], R4 ;  /* 0x0000880401007387 */ /* 0x0001e80000100800 */
[----:B0-----:R-:W4:Y:S04]  /*18cb0*/  LDL.LU R4, [R1+0x1880] ;  /* 0x0018800001047983 */ /* 0x001f280000300800 */
[----:B------:R3:W-:Y:S02]  /*18cc0*/  STL [R1+0x80], R8 ;  /* 0x0000800801007387 */ /* 0x0007e40000100800 */
[----:B---3--:R-:W-:-:S02]  /*18cd0*/  IMAD.HI.U32 R8, R6, R7, RZ ;  /* 0x0000000706087227 */ /* 0x008fc400078e00ff */
[----:B------:R-:W3:Y:S01]  /*18ce0*/  LDL.LU R6, [R1+0x187c] ;  /* 0x00187c0001067983 */ /* 0x000ee20000300800 */
[C---:B------:R-:W-:Y:S02]  /*18cf0*/  ISETP.GT.U32.AND P5, PT, R2.reuse, R9, PT ;  /* 0x000000090200720c */ /* 0x040fe40003fa4070 */
[C---:B------:R-:W-:Y:S02]  /*18d00*/  ISETP.GT.U32.AND P6, PT, R2.reuse, R10, PT ;  /* 0x0000000a0200720c */ /* 0x040fe40003fc4070 */
[----:B------:R-:W-:-:S09]  /*18d10*/  ISETP.GT.U32.AND P3, PT, R2, R11, PT ;  /* 0x0000000b0200720c */ /* 0x000fd20003f64070 */
[--C-:B------:R-:W-:Y:S01]  /*18d20*/  @!P5 IMAD.IADD R9, R9, 0x1, -R2.reuse ;  /* 0x000000010909d824 */ /* 0x100fe200078e0a02 */
[----:B------:R-:W-:Y:S01]  /*18d30*/  ISETP.GT.U32.AND P5, PT, R2, R13, PT ;  /* 0x0000000d0200720c */ /* 0x000fe20003fa4070 */
[--C-:B------:R-:W-:Y:S01]  /*18d40*/  @!P6 IMAD.IADD R10, R10, 0x1, -R2.reuse ;  /* 0x000000010a0ae824 */ /* 0x100fe200078e0a02 */
[C---:B------:R-:W-:Y:S02]  /*18d50*/  ISETP.GT.U32.AND P6, PT, R2.reuse, R14, PT ;  /* 0x0000000e0200720c */ /* 0x040fe40003fc4070 */
[C---:B------:R-:W-:Y:S02]  /*18d60*/  ISETP.GT.U32.AND P1, PT, R2.reuse, R9, PT ;  /* 0x000000090200720c */ /* 0x040fe40003f24070 */
[C---:B------:R-:W-:Y:S01]  /*18d70*/  ISETP.GT.U32.AND P4, PT, R2.reuse, R12, PT ;  /* 0x0000000c0200720c */ /* 0x040fe20003f84070 */
[----:B------:R-:W-:Y:S01]  /*18d80*/  @!P3 IMAD.IADD R11, R11, 0x1, -R2 ;  /* 0x000000010b0bb824 */ /* 0x000fe200078e0a02 */
[----:B------:R-:W-:-:S05]  /*18d90*/  ISETP.GT.U32.AND P3, PT, R2, R10, PT ;  /* 0x0000000a0200720c */ /* 0x000fca0003f64070 */
[--C-:B------:R-:W-:Y:S02]  /*18da0*/  @!P5 IMAD.IADD R13, R13, 0x1, -R2.reuse ;  /* 0x000000010d0dd824 */ /* 0x100fe400078e0a02 */
[--C-:B------:R-:W-:Y:S02]  /*18db0*/  @!P6 IMAD.IADD R14, R14, 0x1, -R2.reuse ;  /* 0x000000010e0ee824 */ /* 0x100fe400078e0a02 */
[--C-:B------:R-:W-:Y:S01]  /*18dc0*/  @!P1 IMAD.IADD R9, R9, 0x1, -R2.reuse ;  /* 0x0000000109099824 */ /* 0x100fe200078e0a02 */
[C---:B------:R-:W-:Y:S01]  /*18dd0*/  ISETP.GT.U32.AND P6, PT, R2.reuse, R13, PT ;  /* 0x0000000d0200720c */ /* 0x040fe20003fc4070 */
[----:B------:R-:W-:Y:S01]  /*18de0*/  IMAD.HI.U32 R27, R3, R25, RZ ;  /* 0x00000019031b7227 */ /* 0x000fe200078e00ff */
[C---:B------:R-:W-:Y:S02]  /*18df0*/  ISETP.GT.U32.AND P1, PT, R2.reuse, R15, PT ;  /* 0x0000000f0200720c */ /* 0x040fe40003f24070 */
[----:B------:R-:W-:Y:S01]  /*18e00*/  ISETP.GT.U32.AND P2, PT, R2, R14, PT ;  /* 0x0000000e0200720c */ /* 0x000fe20003f44070 */
[----:B------:R-:W-:Y:S01]  /*18e10*/  @!P4 IMAD.IADD R12, R12, 0x1, -R2 ;  /* 0x000000010c0cc824 */ /* 0x000fe200078e0a02 */
[----:B------:R-:W-:Y:S01]  /*18e20*/  ISETP.GT.U32.AND P4, PT, R2, R11, PT ;  /* 0x0000000b0200720c */ /* 0x000fe20003f84070 */
[----:B------:R-:W-:-:S02]  /*18e30*/  IMAD.MOV R27, RZ, RZ, -R27 ;  /* 0x000000ffff1b7224 */ /* 0x000fc400078e0a1b */
[----:B------:R-:W-:Y:S02]  /*18e40*/  IMAD.MOV R8, RZ, RZ, -R8 ;  /* 0x000000ffff087224 */ /* 0x000fe400078e0a08 */
[----:B------:R-:W-:Y:S02]  /*18e50*/  IMAD R25, R2, R27, R25 ;  /* 0x0000001b02197224 */ /* 0x000fe400078e0219 */
[--C-:B------:R-:W-:Y:S01]  /*18e60*/  @!P3 IMAD.IADD R10, R10, 0x1, -R2.reuse ;  /* 0x000000010a0ab824 */ /* 0x100fe200078e0a02 */
[C---:B------:R-:W-:Y:S01]  /*18e70*/  ISETP.GT.U32.AND P3, PT, R2.reuse, R29, PT ;  /* 0x0000001d0200720c */ /* 0x040fe20003f64070 */
[--C-:B------:R-:W-:Y:S01]  /*18e80*/  @!P6 IMAD.IADD R13, R13, 0x1, -R2.reuse ;  /* 0x000000010d0de824 */ /* 0x100fe200078e0a02 */
[C---:B------:R-:W-:Y:S01]  /*18e90*/  ISETP.GT.U32.AND P5, PT, R2.reuse, R12, PT ;  /* 0x0000000c0200720c */ /* 0x040fe20003fa4070 */
[--C-:B------:R-:W-:Y:S01]  /*18ea0*/  @!P1 IMAD.IADD R15, R15, 0x1, -R2.reuse ;  /* 0x000000010f0f9824 */ /* 0x100fe200078e0a02 */
[----:B------:R-:W-:Y:S01]  /*18eb0*/  ISETP.GT.U32.AND P6, PT, R2, R25, PT ;  /* 0x000000190200720c */ /* 0x000fe20003fc4070 */
[--C-:B------:R-:W-:Y:S01]  /*18ec0*/  @!P2 IMAD.IADD R14, R14, 0x1, -R2.reuse ;  /* 0x000000010e0ea824 */ /* 0x100fe200078e0a02 */
[----:B------:R-:W-:Y:S01]  /*18ed0*/  ISETP.GE.AND P2, PT, R18, RZ, PT ;  /* 0x000000ff1200720c */ /* 0x000fe20003f46270 */
[----:B------:R-:W-:Y:S01]  /*18ee0*/  @!P4 IMAD.IADD R11, R11, 0x1, -R2 ;  /* 0x000000010b0bc824 */ /* 0x000fe200078e0a02 */
[----:B------:R-:W-:Y:S01]  /*18ef0*/  ISETP.GT.U32.AND P4, PT, R2, R0, PT ;  /* 0x000000000200720c */ /* 0x000fe20003f84070 */
[----:B------:R-:W-:-:S04]  /*18f00*/  IMAD.MOV.U32 R27, RZ, RZ, R10 ;  /* 0x000000ffff1b7224 */ /* 0x000fc800078e000a */
[--C-:B------:R-:W-:Y:S02]  /*18f10*/  @!P3 IMAD.IADD R29, R29, 0x1, -R2.reuse ;  /* 0x000000011d1db824 */ /* 0x100fe400078e0a02 */
[--C-:B------:R-:W-:Y:S01]  /*18f20*/  @!P5 IMAD.IADD R12, R12, 0x1, -R2.reuse ;  /* 0x000000010c0cd824 */ /* 0x100fe200078e0a02 */
[----:B------:R-:W-:Y:S01]  /*18f30*/  ISETP.GE.AND P5, PT, R17, RZ, PT ;  /* 0x000000ff1100720c */ /* 0x000fe20003fa6270 */
[--C-:B------:R-:W-:Y:S01]  /*18f40*/  @!P6 IMAD.IADD R25, R25, 0x1, -R2.reuse ;  /* 0x000000011919e824 */ /* 0x100fe200078e0a02 */
[----:B------:R-:W-:Y:S01]  /*18f50*/  ISETP.GE.AND P6, PT, R21, RZ, PT ;  /* 0x000000ff1500720c */ /* 0x000fe20003fc6270 */
[----:B------:R-:W-:Y:S01]  /*18f60*/  @!P2 IMAD.MOV R27, RZ, RZ, -R27 ;  /* 0x000000ffff1ba224 */ /* 0x000fe200078e0a1b */
[----:B------:R-:W-:Y:S01]  /*18f70*/  ISETP.GT.U32.AND P2, PT, R2, R29, PT ;  /* 0x0000001d0200720c */ /* 0x000fe20003f44070 */
[----:B------:R-:W-:Y:S01]  /*18f80*/  VIADD R17, R28, 0x1d ;  /* 0x0000001d1c117836 */ /* 0x000fe20000000000 */
[----:B------:R-:W-:Y:S01]  /*18f90*/  ISETP.GE.AND P3, PT, R19, RZ, PT ;  /* 0x000000ff1300720c */ /* 0x000fe20003f66270 */
[----:B------:R-:W-:Y:S01]  /*18fa0*/  @!P4 IMAD.IADD R0, R0, 0x1, -R2 ;  /* 0x000000010000c824 */ /* 0x000fe200078e0a02 */
[----:B------:R-:W-:Y:S01]  /*18fb0*/  ISETP.GE.AND P4, PT, R20, RZ, PT ;  /* 0x000000ff1400720c */ /* 0x000fe20003f86270 */
[----:B------:R-:W-:Y:S01]  /*18fc0*/  IMAD.MOV.U32 R20, RZ, RZ, R9 ;  /* 0x000000ffff147224 */ /* 0x000fe200078e0009 */
[----:B------:R-:W-:Y:S01]  /*18fd0*/  IABS R19, R17 ;  /* 0x0000001100137213 */ /* 0x000fe20000000000 */
[----:B------:R-:W-:-:S02]  /*18fe0*/  IMAD.MOV.U32 R10, RZ, RZ, R13 ;  /* 0x000000ffff0a7224 */ /* 0x000fc400078e000d */
[----:B------:R-:W-:Y:S02]  /*18ff0*/  @!P5 IMAD.MOV R20, RZ, RZ, -R20 ;  /* 0x000000ffff14d224 */ /* 0x000fe400078e0a14 */
[----:B------:R-:W-:Y:S02]  /*19000*/  IMAD.MOV.U32 R9, RZ, RZ, R19 ;  /* 0x000000ffff097224 */ /* 0x000fe400078e0013 */
[----:B------:R-:W-:Y:S02]  /*19010*/  IMAD.MOV.U32 R19, RZ, RZ, R11 ;  /* 0x000000ffff137224 */ /* 0x000fe400078e000b */
[----:B------:R-:W-:Y:S01]  /*19020*/  @!P6 IMAD.MOV R10, RZ, RZ, -R10 ;  /* 0x000000ffff0ae224 */ /* 0x000fe200078e0a0a */
[----:B------:R-:W-:Y:S01]  /*19030*/  ISETP.GE.AND P6, PT, R22, RZ, PT ;  /* 0x000000ff1600720c */ /* 0x000fe20003fc6270 */
[----:B------:R-:W-:Y:S02]  /*19040*/  IMAD.MOV.U32 R11, RZ, RZ, R12 ;  /* 0x000000ffff0b7224 */ /* 0x000fe400078e000c */
[----:B------:R-:W-:Y:S01]  /*19050*/  @!P2 IMAD.IADD R29, R29, 0x1, -R2 ;  /* 0x000000011d1da824 */ /* 0x000fe200078e0a02 */
[----:B------:R-:W-:Y:S01]  /*19060*/  ISETP.GE.AND P2, PT, R24, RZ, PT ;  /* 0x000000ff1800720c */ /* 0x000fe20003f46270 */
[----:B------:R-:W-:-:S02]  /*19070*/  @!P3 IMAD.MOV R19, RZ, RZ, -R19 ;  /* 0x000000ffff13b224 */ /* 0x000fc400078e0a13 */
[----:B------:R-:W-:Y:S01]  /*19080*/  @!P4 IMAD.MOV R11, RZ, RZ, -R11 ;  /* 0x000000ffff0bc224 */ /* 0x000fe200078e0a0b */
[----:B------:R-:W-:Y:S01]  /*19090*/  ISETP.GT.U32.AND P4, PT, R2, R25, PT ;  /* 0x000000190200720c */ /* 0x000fe20003f84070 */
[----:B------:R-:W-:Y:S01]  /*190a0*/  STL [R1+0x78], R20 ;  /* 0x0000781401007387 */ /* 0x000fe20000100800 */
[----:B------:R-:W-:Y:S02]  /*190b0*/  IMAD.MOV.U32 R13, RZ, RZ, R29 ;  /* 0x000000ffff0d7224 */ /* 0x000fe400078e001d */
[----:B------:R-:W-:Y:S01]  /*190c0*/  IMAD.MOV.U32 R29, RZ, RZ, R28 ;  /* 0x000000ffff1d7224 */ /* 0x000fe200078e001c */
[----:B------:R-:W-:Y:S04]  /*190d0*/  STL [R1+0x70], R27 ;  /* 0x0000701b01007387 */ /* 0x000fe80000100800 */
[----:B------:R-:W-:Y:S01]  /*190e0*/  STL [R1+0x68], R19 ;  /* 0x0000681301007387 */ /* 0x000fe20000100800 */
[----:B------:R-:W-:-:S03]  /*190f0*/  @!P6 IMAD.MOV R14, RZ, RZ, -R14 ;  /* 0x000000ffff0ee224 */ /* 0x000fc600078e0a0e */
[----:B------:R0:W-:Y:S01]  /*19100*/  STL [R1+0x64], R11 ;  /* 0x0000640b01007387 */ /* 0x0001e20000100800 */
[----:B------:R-:W-:-:S03]  /*19110*/  @!P2 IMAD.MOV R13, RZ, RZ, -R13 ;  /* 0x000000ffff0da224 */ /* 0x000fc600078e0a0d */
[----:B------:R1:W-:Y:S01]  /*19120*/  STL [R1+0x60], R10 ;  /* 0x0000600a01007387 */ /* 0x0003e20000100800 */
[----:B------:R-:W-:Y:S02]  /*19130*/  @!P4 IMAD.IADD R25, R25, 0x1, -R2 ;  /* 0x000000011919c824 */ /* 0x000fe400078e0a02 */
[----:B0-----:R-:W-:Y:S01]  /*19140*/  IMAD.HI.U32 R11, R3, R9, RZ ;  /* 0x00000009030b7227 */ /* 0x001fe200078e00ff */
[----:B------:R-:W-:Y:S03]  /*19150*/  STL [R1+0x5c], R14 ;  /* 0x00005c0e01007387 */ /* 0x000fe60000100800 */
[----:B------:R-:W-:Y:S01]  /*19160*/  IMAD.MOV R12, RZ, RZ, -R11 ;  /* 0x000000ffff0c7224 */ /* 0x000fe200078e0a0b */
[----:B------:R-:W-:Y:S02]  /*19170*/  ISETP.GT.U32.AND P3, PT, R2, R0, PT ;  /* 0x000000000200720c */ /* 0x000fe40003f64070 */
[----:B------:R-:W-:-:S11]  /*19180*/  ISETP.GE.AND P4, PT, R17, RZ, PT ;  /* 0x000000ff1100720c */ /* 0x000fd60003f86270 */
[----:B------:R-:W-:Y:S02]  /*19190*/  @!P3 IMAD.IADD R0, R0, 0x1, -R2 ;  /* 0x000000010000b824 */ /* 0x000fe400078e0a02 */
[----:B--2---:R-:W-:-:S05]  /*191a0*/  IMAD R7, R16, R8, R7 ;  /* 0x0000000810077224 */ /* 0x004fca00078e0207 */
[----:B------:R-:W-:-:S13]  /*191b0*/  ISETP.GT.U32.AND P1, PT, R16, R7, PT ;  /* 0x000000071000720c */ /* 0x000fda0003f24070 */
[----:B------:R-:W-:Y:S01]  /*191c0*/  @!P1 IMAD.IADD R7, R7, 0x1, -R16 ;  /* 0x0000000107079824 */ /* 0x000fe200078e0a10 */
[----:B------:R-:W-:-:S04]  /*191d0*/  ISETP.GT.U32.AND P1, PT, R2, R15, PT ;  /* 0x0000000f0200720c */ /* 0x000fc80003f24070 */
[----:B------:R-:W-:Y:S01]  /*191e0*/  ISETP.GT.U32.AND P5, PT, R16, R7, PT ;  /* 0x000000071000720c */ /* 0x000fe20003fa4070 */
[----:B------:R-:W-:-:S08]  /*191f0*/  VIADD R8, R28, 0x1e ;  /* 0x0000001e1c087836 */ /* 0x000fd00000000000 */
[----:B------:R-:W-:Y:S01]  /*19200*/  @!P1 IMAD.IADD R15, R15, 0x1, -R2 ;  /* 0x000000010f0f9824 */ /* 0x000fe200078e0a02 */
[----:B------:R-:W-:Y:S02]  /*19210*/  ISETP.GE.AND P1, PT, R23, RZ, PT ;  /* 0x000000ff1700720c */ /* 0x000fe40003f26270 */
[----:B------:R-:W-:Y:S01]  /*19220*/  IABS R18, R8 ;  /* 0x0000000800127213 */ /* 0x000fe20000000000 */
[----:B------:R-:W-:Y:S02]  /*19230*/  IMAD.MOV.U32 R19, RZ, RZ, R15 ;  /* 0x000000ffff137224 */ /* 0x000fe400078e000f */
[----:B------:R-:W-:Y:S01]  /*19240*/  @!P5 IMAD.IADD R7, R7, 0x1, -R16 ;  /* 0x000000010707d824 */ /* 0x000fe200078e0a10 */
[----:B------:R-:W-:Y:S01]  /*19250*/  ISETP.GE.AND P5, PT, R29, RZ, PT ;  /* 0x000000ff1d00720c */ /* 0x000fe20003fa6270 */
[----:B-1----:R-:W-:-:S06]  /*19260*/  IMAD.HI.U32 R10, R3, R18, RZ ;  /* 0x00000012030a7227 */ /* 0x002fcc00078e00ff */
[----:B------:R-:W-:Y:S02]  /*19270*/  @!P1 IMAD.MOV R19, RZ, RZ, -R19 ;  /* 0x000000ffff139224 */ /* 0x000fe400078e0a13 */
[----:B------:R-:W-:-:S03]  /*19280*/  IMAD.MOV R10, RZ, RZ, -R10 ;  /* 0x000000ffff0a7224 */ /* 0x000fc600078e0a0a */
[----:B------:R-:W-:Y:S01]  /*19290*/  STL [R1+0x54], R19 ;  /* 0x0000541301007387 */ /* 0x000fe20000100800 */
[C---:B------:R-:W-:Y:S02]  /*192a0*/  IMAD R11, R2.reuse, R10, R18 ;  /* 0x0000000a020b7224 */ /* 0x040fe400078e0212 */
[----:B---3--:R-:W-:Y:S01]  /*192b0*/  @!P0 IMAD.MOV R6, RZ, RZ, -R6 ;  /* 0x000000ffff068224 */ /* 0x008fe200078e0a06 */
[----:B------:R-:W-:Y:S01]  /*192c0*/  STL [R1+0x4c], R13 ;  /* 0x00004c0d01007387 */ /* 0x000fe20000100800 */
[----:B------:R-:W-:-:S03]  /*192d0*/  IMAD R10, R2, R12, R9 ;  /* 0x0000000c020a7224 */ /* 0x000fc600078e0209 */
[----:B------:R0:W-:Y:S01]  /*192e0*/  STL [R1+0x44], R6 ;  /* 0x0000440601007387 */ /* 0x0001e20000100800 */
[----:B------:R-:W-:Y:S01]  /*192f0*/  ISETP.GE.AND P1, PT, R26, RZ, PT ;  /* 0x000000ff1a00720c */ /* 0x000fe20003f26270 */
[----:B0-----:R-:W-:-:S04]  /*19300*/  IMAD.MOV.U32 R6, RZ, RZ, R25 ;  /* 0x000000ffff067224 */ /* 0x001fc800078e0019 */
[----:B------:R-:W-:Y:S01]  /*19310*/  @!P5 IMAD.MOV R6, RZ, RZ, -R6 ;  /* 0x000000ffff06d224 */ /* 0x000fe200078e0a06 */
[C---:B------:R-:W-:Y:S01]  /*19320*/  ISETP.GT.U32.AND P5, PT, R2.reuse, R10, PT ;  /* 0x0000000a0200720c */ /* 0x040fe20003fa4070 */
[----:B------:R-:W-:Y:S02]  /*19330*/  VIADD R19, R29, 0x1b ;  /* 0x0000001b1d137836 */ /* 0x000fe40000000000 */
[----:B------:R-:W-:Y:S01]  /*19340*/  IMAD.MOV.U32 R15, RZ, RZ, R7 ;  /* 0x000000ffff0f7224 */ /* 0x000fe200078e0007 */
[----:B------:R-:W-:-:S03]  /*19350*/  ISETP.GT.U32.AND P0, PT, R2, R11, PT ;  /* 0x0000000b0200720c */ /* 0x000fc60003f04070 */
[----:B------:R-:W-:Y:S01]  /*19360*/  @!P1 IMAD.MOV R15, RZ, RZ, -R15 ;  /* 0x000000ffff0f9224 */ /* 0x000fe200078e0a0f */
[----:B------:R-:W-:Y:S02]  /*19370*/  ISETP.GE.AND P1, PT, R19, RZ, PT ;  /* 0x000000ff1300720c */ /* 0x000fe40003f26270 */
[----:B------:R-:W-:-:S03]  /*19380*/  IABS R19, R19 ;  /* 0x0000001300137213 */ /* 0x000fc60000000000 */
[----:B------:R-:W-:Y:S02]  /*19390*/  @!P5 IMAD.IADD R10, R10, 0x1, -R2 ;  /* 0x000000010a0ad824 */ /* 0x000fe400078e0a02 */
[----:B------:R-:W-:-:S03]  /*193a0*/  IMAD.HI.U32 R14, R3, R19, RZ ;  /* 0x00000013030e7227 */ /* 0x000fc600078e00ff */
[----:B------:R-:W-:Y:S01]  /*193b0*/  ISETP.GT.U32.AND P5, PT, R2, R10, PT ;  /* 0x0000000a0200720c */ /* 0x000fe20003fa4070 */
[C---:B------:R-:W-:Y:S01]  /*193c0*/  VIADD R16, R29.reuse, 0x1c ;  /* 0x0000001c1d107836 */ /* 0x040fe20000000000 */
[----:B----4-:R-:W-:Y:S01]  /*193d0*/  ISETP.NE.AND P2, PT, R4, RZ, PT ;  /* 0x000000ff0400720c */ /* 0x010fe20003f45270 */
[----:B------:R-:W-:Y:S02]  /*193e0*/  VIADD R12, R29, 0x19 ;  /* 0x000000191d0c7836 */ /* 0x000fe40000000000 */
[----:B------:R-:W-:Y:S02]  /*193f0*/  @!P0 IMAD.IADD R11, R11, 0x1, -R2 ;  /* 0x000000010b0b8824 */ /* 0x000fe400078e0a02 */
[----:B------:R-:W-:Y:S01]  /*19400*/  IMAD.MOV R14, RZ, RZ, -R14 ;  /* 0x000000ffff0e7224 */ /* 0x000fe200078e0a0e */
[----:B------:R0:W-:Y:S01]  /*19410*/  STL [R1+0x40], R6 ;  /* 0x0000400601007387 */ /* 0x0001e20000100800 */
[----:B------:R-:W-:Y:S02]  /*19420*/  ISETP.GE.AND P6, PT, R16, RZ, PT ;  /* 0x000000ff1000720c */ /* 0x000fe40003fc6270 */
[----:B------:R-:W-:Y:S01]  /*19430*/  IMAD R19, R2, R14, R19 ;  /* 0x0000000e02137224 */ /* 0x000fe200078e0213 */
[----:B------:R-:W-:-:S02]  /*19440*/  IABS R16, R16 ;  /* 0x0000001000107213 */ /* 0x000fc40000000000 */
[----:B------:R-:W-:Y:S02]  /*19450*/  ISETP.GT.U32.AND P0, PT, R2, R11, PT ;  /* 0x0000000b0200720c */ /* 0x000fe40003f04070 */
[----:B0-----:R-:W-:Y:S01]  /*19460*/  IABS R6, R12 ;  /* 0x0000000c00067213 */ /* 0x001fe20000000000 */
[----:B------:R-:W-:Y:S01]  /*19470*/  @!P5 IMAD.IADD R10, R10, 0x1, -R2 ;  /* 0x000000010a0ad824 */ /* 0x000fe200078e0a02 */
[----:B------:R-:W-:Y:S01]  /*19480*/  ISETP.GT.U32.AND P5, PT, R2, R19, PT ;  /* 0x000000130200720c */ /* 0x000fe20003fa4070 */
[----:B------:R-:W-:Y:S01]  /*19490*/  IMAD.HI.U32 R7, R3, R16, RZ ;  /* 0x0000001003077227 */ /* 0x000fe200078e00ff */
[----:B------:R-:W-:-:S03]  /*194a0*/  @!P2 LOP3.LUT R15, RZ, R4, RZ, 0x33, !PT ;  /* 0x00000004ff0fa212 */ /* 0x000fc600078e33ff */
[----:B------:R-:W-:Y:S01]  /*194b0*/  IMAD.HI.U32 R9, R3, R6, RZ ;  /* 0x0000000603097227 */ /* 0x000fe200078e00ff */
[----:B------:R-:W-:-:S03]  /*194c0*/  ISETP.GE.AND P3, PT, R8, RZ, PT ;  /* 0x000000ff0800720c */ /* 0x000fc60003f66270 */
[----:B------:R-:W-:Y:S02]  /*194d0*/  IMAD.MOV R4, RZ, RZ, -R9 ;  /* 0x000000ffff047224 */ /* 0x000fe400078e0a09 */
[----:B------:R-:W-:Y:S02]  /*194e0*/  VIADD R8, R29, 0x1a ;  /* 0x0000001a1d087836 */ /* 0x000fe40000000000 */
[----:B------:R-:W-:Y:S02]  /*194f0*/  IMAD.MOV R7, RZ, RZ, -R7 ;  /* 0x000000ffff077224 */ /* 0x000fe400078e0a07 */
[C---:B------:R-:W-:Y:S01]  /*19500*/  IMAD R6, R2.reuse, R4, R6 ;  /* 0x0000000402067224 */ /* 0x040fe200078e0206 */
[----:B------:R-:W-:Y:S01]  /*19510*/  IABS R13, R8 ;  /* 0x00000008000d7213 */ /* 0x000fe20000000000 */
[----:B------:R-:W-:Y:S02]  /*19520*/  IMAD R16, R2, R7, R16 ;  /* 0x0000000702107224 */ /* 0x000fe400078e0210 */
[----:B------:R-:W-:-:S02]  /*19530*/  @!P0 IMAD.IADD R11, R11, 0x1, -R2 ;  /* 0x000000010b0b8824 */ /* 0x000fc400078e0a02 */
[----:B------:R-:W-:Y:S01]  /*19540*/  VIADD R4, R29, 0x18 ;  /* 0x000000181d047836 */ /* 0x000fe20000000000 */
[----:B------:R-:W-:Y:S01]  /*19550*/  ISETP.GT.U32.AND P2, PT, R2, R16, PT ;  /* 0x000000100200720c */ /* 0x000fe20003f44070 */
[----:B------:R-:W-:Y:S02]  /*19560*/  @!P5 IMAD.IADD R19, R19, 0x1, -R2 ;  /* 0x000000011313d824 */ /* 0x000fe400078e0a02 */
[----:B------:R-:W-:Y:S01]  /*19570*/  IMAD.MOV.U32 R21, RZ, RZ, R11 ;  /* 0x000000ffff157224 */ /* 0x000fe200078e000b */
[----:B------:R-:W-:Y:S01]  /*19580*/  IABS R14, R4 ;  /* 0x00000004000e7213 */ /* 0x000fe20000000000 */
[----:B------:R-:W-:-:S04]  /*19590*/  IMAD.HI.U32 R7, R3, R13, RZ ;  /* 0x0000000d03077227 */ /* 0x000fc800078e00ff */
[----:B------:R-:W-:Y:S01]  /*195a0*/  @!P3 IMAD.MOV R21, RZ, RZ, -R21 ;  /* 0x000000ffff15b224 */ /* 0x000fe200078e0a15 */
[----:B------:R-:W-:Y:S01]  /*195b0*/  ISETP.GT.U32.AND P3, PT, R2, R19, PT ;  /* 0x000000130200720c */ /* 0x000fe20003f64070 */
[----:B------:R-:W-:Y:S02]  /*195c0*/  IMAD.MOV R7, RZ, RZ, -R7 ;  /* 0x000000ffff077224 */ /* 0x000fe400078e0a07 */
[----:B------:R-:W-:-:S04]  /*195d0*/  IMAD.HI.U32 R20, R3, R14, RZ ;  /* 0x0000000e03147227 */ /* 0x000fc800078e00ff */
[----:B------:R-:W-:Y:S02]  /*195e0*/  IMAD R13, R2, R7, R13 ;  /* 0x00000007020d7224 */ /* 0x000fe400078e020d */
[----:B------:R-:W-:Y:S02]  /*195f0*/  IMAD.MOV R20, RZ, RZ, -R20 ;  /* 0x000000ffff147224 */ /* 0x000fe400078e0a14 */
[----:B------:R-:W-:Y:S01]  /*19600*/  @!P2 IMAD.IADD R16, R16, 0x1, -R2 ;  /* 0x000000011010a824 */ /* 0x000fe200078e0a02 */
[C---:B------:R-:W-:Y:S01]  /*19610*/  ISETP.GT.U32.AND P2, PT, R2.reuse, R13, PT ;  /* 0x0000000d0200720c */ /* 0x040fe20003f44070 */
[----:B------:R-:W-:Y:S01]  /*19620*/  @!P4 IMAD.MOV R10, RZ, RZ, -R10 ;  /* 0x000000ffff0ac224 */ /* 0x000fe200078e0a0a */
[C---:B------:R-:W-:Y:S01]  /*19630*/  ISETP.GT.U32.AND P4, PT, R2.reuse, R6, PT ;  /* 0x000000060200720c */ /* 0x040fe20003f84070 */
[C---:B------:R-:W-:Y:S02]  /*19640*/  IMAD R14, R2.reuse, R20, R14 ;  /* 0x00000014020e7224 */ /* 0x040fe400078e020e */
[----:B------:R-:W-:Y:S01]  /*19650*/  VIADD R7, R29, 0x17 ;  /* 0x000000171d077836 */ /* 0x000fe20000000000 */
[----:B------:R0:W-:Y:S01]  /*19660*/  STL [R1+0x74], R15 ;  /* 0x0000740f01007387 */ /* 0x0001e20000100800 */
[----:B------:R-:W-:Y:S01]  /*19670*/  @!P3 IMAD.IADD R19, R19, 0x1, -R2 ;  /* 0x000000011313b824 */ /* 0x000fe200078e0a02 */
[----:B------:R-:W-:Y:S01]  /*19680*/  ISETP.GT.U32.AND P3, PT, R2, R14, PT ;  /* 0x0000000e0200720c */ /* 0x000fe20003f64070 */
[----:B------:R-:W-:Y:S01]  /*19690*/  VIADD R9, R29, 0x15 ;  /* 0x000000151d097836 */ /* 0x000fe20000000000 */
[----:B0-----:R-:W-:-:S03]  /*196a0*/  IABS R15, R7 ;  /* 0x00000007000f7213 */ /* 0x001fc60000000000 */
[----:B------:R-:W-:Y:S02]  /*196b0*/  @!P2 IMAD.IADD R13, R13, 0x1, -R2 ;  /* 0x000000010d0da824 */ /* 0x000fe400078e0a02 */
[----:B------:R-:W-:Y:S01]  /*196c0*/  IMAD.HI.U32 R11, R3, R15, RZ ;  /* 0x0000000f030b7227 */ /* 0x000fe200078e00ff */
[----:B------:R-:W-:-:S03]  /*196d0*/  IABS R18, R9 ;  /* 0x0000000900127213 */ /* 0x000fc60000000000 */
[--C-:B------:R-:W-:Y:S02]  /*196e0*/  @!P4 IMAD.IADD R6, R6, 0x1, -R2.reuse ;  /* 0x000000010606c824 */ /* 0x100fe400078e0a02 */
[----:B------:R-:W-:Y:S01]  /*196f0*/  IMAD.MOV R11, RZ, RZ, -R11 ;  /* 0x000000ffff0b7224 */ /* 0x000fe200078e0a0b */
[----:B------:R-:W-:Y:S01]  /*19700*/  ISETP.GE.AND P0, PT, R8, RZ, PT ;  /* 0x000000ff0800720c */ /* 0x000fe20003f06270 */
[----:B------:R-:W-:Y:S01]  /*19710*/  VIADD R8, R29, 0x16 ;  /* 0x000000161d087836 */ /* 0x000fe20000000000 */
[----:B------:R-:W-:Y:S01]  /*19720*/  ISETP.GT.U32.AND P5, PT, R2, R16, PT ;  /* 0x000000100200720c */ /* 0x000fe20003fa4070 */
[----:B------:R-:W-:Y:S01]  /*19730*/  @!P3 IMAD.IADD R14, R14, 0x1, -R2 ;  /* 0x000000010e0eb824 */ /* 0x000fe200078e0a02 */
[C---:B------:R-:W-:Y:S01]  /*19740*/  ISETP.GT.U32.AND P2, PT, R2.reuse, R13, PT ;  /* 0x0000000d0200720c */ /* 0x040fe20003f44070 */
[C---:B------:R-:W-:Y:S01]  /*19750*/  IMAD R15, R2.reuse, R11, R15 ;  /* 0x0000000b020f7224 */ /* 0x040fe200078e020f */
[----:B------:R-:W-:Y:S01]  /*19760*/  ISETP.GT.U32.AND P3, PT, R2, R6, PT ;  /* 0x000000060200720c */ /* 0x000fe20003f64070 */
[----:B------:R-:W-:Y:S01]  /*19770*/  IMAD.HI.U32 R11, R3, R18, RZ ;  /* 0x00000012030b7227 */ /* 0x000fe200078e00ff */
[----:B------:R-:W-:Y:S01]  /*19780*/  IABS R17, R8 ;  /* 0x0000000800117213 */ /* 0x000fe20000000000 */
[----:B------:R-:W-:Y:S02]  /*19790*/  STL [R1+0x38], R21 ;  /* 0x0000381501007387 */ /* 0x000fe40000100800 */
[----:B------:R-:W-:-:S02]  /*197a0*/  IMAD.MOV R11, RZ, RZ, -R11 ;  /* 0x000000ffff0b7224 */ /* 0x000fc400078e0a0b */
[----:B------:R0:W-:Y:S02]  /*197b0*/  STL [R1+0x30], R10 ;  /* 0x0000300a01007387 */ /* 0x0001e40000100800 */
[----:B------:R-:W-:Y:S02]  /*197c0*/  IMAD R18, R2, R11, R18 ;  /* 0x0000000b02127224 */ /* 0x000fe400078e0212 */
[--C-:B------:R-:W-:Y:S01]  /*197d0*/  @!P5 IMAD.IADD R16, R16, 0x1, -R2.reuse ;  /* 0x000000011010d824 */ /* 0x100fe200078e0a02 */
[----:B------:R-:W-:Y:S01]  /*197e0*/  ISETP.GE.AND P5, PT, R12, RZ, PT ;  /* 0x000000ff0c00720c */ /* 0x000fe20003fa6270 */
[----:B------:R-:W-:Y:S02]  /*197f0*/  @!P2 IMAD.IADD R13, R13, 0x1, -R2 ;  /* 0x000000010d0da824 */ /* 0x000fe400078e0a02 */
[----:B0-----:R-:W-:Y:S01]  /*19800*/  IMAD.HI.U32 R10, R3, R17, RZ ;  /* 0x00000011030a7227 */ /* 0x001fe200078e00ff */
[----:B------:R-:W-:-:S03]  /*19810*/  ISETP.GT.U32.AND P2, PT, R2, R15, PT ;  /* 0x0000000f0200720c */ /* 0x000fc60003f44070 */
[----:B------:R-:W-:Y:S02]  /*19820*/  IMAD.MOV R12, RZ, RZ, -R10 ;  /* 0x000000ffff0c7224 */ /* 0x000fe400078e0a0a */
[----:B------:R-:W-:Y:S01]  /*19830*/  @!P3 IMAD.IADD R6, R6, 0x1, -R2 ;  /* 0x000000010606b824 */ /* 0x000fe200078e0a02 */
[C---:B------:R-:W-:Y:S01]  /*19840*/  ISETP.GT.U32.AND P3, PT, R2.reuse, R18, PT ;  /* 0x000000120200720c */ /* 0x040fe20003f64070 */
[----:B------:R-:W-:Y:S02]  /*19850*/  IMAD.MOV.U32 R21, RZ, RZ, R16 ;  /* 0x000000ffff157224 */ /* 0x000fe400078e0010 */
[----:B------:R-:W-:Y:S02]  /*19860*/  IMAD.MOV.U32 R16, RZ, RZ, R19 ;  /* 0x000000ffff107224 */ /* 0x000fe400078e0013 */
[----:B------:R-:W-:Y:S02]  /*19870*/  VIADD R10, R29, 0x14 ;  /* 0x000000141d0a7836 */ /* 0x000fe40000000000 */
[----:B------:R-:W-:-:S02]  /*19880*/  IMAD R17, R2, R12, R17 ;  /* 0x0000000c02117224 */ /* 0x000fc400078e0211 */
[----:B------:R-:W-:Y:S02]  /*19890*/  @!P6 IMAD.MOV R21, RZ, RZ, -R21 ;  /* 0x000000ffff15e224 */ /* 0x000fe400078e0a15 */
[----:B------:R-:W-:Y:S01]  /*198a0*/  @!P1 IMAD.MOV R16, RZ, RZ, -R16 ;  /* 0x000000ffff109224 */ /* 0x000fe200078e0a10 */
[----:B------:R-:W-:Y:S01]  /*198b0*/  IABS R11, R10 ;  /* 0x0000000a000b7213 */ /* 0x000fe20000000000 */
[----:B------:R-:W-:Y:S01]  /*198c0*/  @!P0 IMAD.MOV R13, RZ, RZ, -R13 ;  /* 0x000000ffff0d8224 */ /* 0x000fe200078e0a0d */
[C---:B------:R-:W-:Y:S02]  /*198d0*/  ISETP.GT.U32.AND P6, PT, R2.reuse, R14, PT ;  /* 0x0000000e0200720c */ /* 0x040fe40003fc4070 */
[----:B------:R-:W-:Y:S01]  /*198e0*/  ISETP.GT.U32.AND P1, PT, R2, R17, PT ;  /* 0x000000110200720c */ /* 0x000fe20003f24070 */
[----:B------:R-:W-:Y:S01]  /*198f0*/  STL [R1+0x28], R21 ;  /* 0x0000281501007387 */ /* 0x000fe20000100800 */
[----:B------:R-:W-:Y:S01]  /*19900*/  ISETP.GE.AND P4, PT, R4, RZ, PT ;  /* 0x000000ff0400720c */ /* 0x000fe20003f86270 */
[----:B------:R-:W-:Y:S01]  /*19910*/  @!P2 IMAD.IADD R15, R15, 0x1, -R2 ;  /* 0x000000010f0fa824 */ /* 0x000fe200078e0a02 */
[----:B------:R-:W-:Y:S01]  /*19920*/  ISETP.GE.AND P0, PT, R7, RZ, PT ;  /* 0x000000ff0700720c */ /* 0x000fe20003f06270 */
[----:B------:R-:W-:Y:S01]  /*19930*/  STL [R1+0x24], R16 ;  /* 0x0000241001007387 */ /* 0x000fe20000100800 */
[----:B------:R-:W-:-:S03]  /*19940*/  IMAD.HI.U32 R7, R3, R11, RZ ;  /* 0x0000000b03077227 */ /* 0x000fc600078e00ff */
[----:B------:R0:W-:Y:S01]  /*19950*/  STL [R1+0x20], R13 ;  /* 0x0000200d01007387 */ /* 0x0001e20000100800 */
[----:B------:R-:W-:Y:S01]  /*19960*/  @!P3 IMAD.IADD R18, R18, 0x1, -R2 ;  /* 0x000000011212b824 */ /* 0x000fe200078e0a02 */
[----:B------:R-:W-:Y:S01]  /*19970*/  ISETP.GT.U32.AND P2, PT, R2, R15, PT ;  /* 0x0000000f0200720c */ /* 0x000fe20003f44070 */
[----:B------:R-:W-:Y:S02]  /*19980*/  IMAD.MOV R7, RZ, RZ, -R7 ;  /* 0x000000ffff077224 */ /* 0x000fe400078e0a07 */
[----:B0-----:R-:W-:-:S04]  /*19990*/  IMAD.MOV.U32 R13, RZ, RZ, R6 ;  /* 0x000000ffff0d7224 */ /* 0x001fc800078e0006 */
[----:B------:R-:W-:Y:S01]  /*199a0*/  @!P5 IMAD.MOV R13, RZ, RZ, -R13 ;  /* 0x000000ffff0dd224 */ /* 0x000fe200078e0a0d */
[----:B------:R-:W-:Y:S01]  /*199b0*/  ISETP.GT.U32.AND P5, PT, R2, R18, PT ;  /* 0x000000120200720c */ /* 0x000fe20003fa4070 */
[----:B------:R-:W-:Y:S02]  /*199c0*/  VIADD R4, R29, 0x13 ;  /* 0x000000131d047836 */ /* 0x000fe40000000000 */
[--C-:B------:R-:W-:Y:S02]  /*199d0*/  @!P6 IMAD.IADD R14, R14, 0x1, -R2.reuse ;  /* 0x000000010e0ee824 */ /* 0x100fe400078e0a02 */
[----:B------:R-:W-:Y:S02]  /*199e0*/  @!P1 IMAD.IADD R17, R17, 0x1, -R2 ;  /* 0x0000000111119824 */ /* 0x000fe400078e0a02 */
[C---:B------:R-:W-:Y:S02]  /*199f0*/  IMAD R19, R2.reuse, R7, R11 ;  /* 0x0000000702137224 */ /* 0x040fe400078e020b */
[----:B------:R-:W-:Y:S01]  /*19a00*/  VIADD R7, R29, 0x12 ;  /* 0x000000121d077836 */ /* 0x000fe20000000000 */
[----:B------:R-:W-:Y:S01]  /*19a10*/  IABS R12, R4 ;  /* 0x00000004000c7213 */ /* 0x000fe20000000000 */
[----:B------:R-:W-:Y:S01]  /*19a20*/  @!P4 IMAD.MOV R14, RZ, RZ, -R14 ;  /* 0x000000ffff0ec224 */ /* 0x000fe200078e0a0e */
[----:B------:R-:W-:-:S02]  /*19a30*/  ISETP.GT.U32.AND P3, PT, R2, R17, PT ;  /* 0x000000110200720c */ /* 0x000fc40003f64070 */
[----:B------:R-:W-:Y:S02]  /*19a40*/  ISETP.GT.U32.AND P4, PT, R2, R19, PT ;  /* 0x000000130200720c */ /* 0x000fe40003f84070 */
[----:B------:R-:W-:Y:S01]  /*19a50*/  IABS R21, R7 ;  /* 0x0000000700157213 */ /* 0x000fe20000000000 */
[----:B------:R-:W-:Y:S01]  /*19a60*/  @!P2 IMAD.IADD R15, R15, 0x1, -R2 ;  /* 0x000000010f0fa824 */ /* 0x000fe200078e0a02 */
[----:B------:R-:W-:Y:S01]  /*19a70*/  ISETP.GE.AND P6, PT, R8, RZ, PT ;  /* 0x000000ff0800720c */ /* 0x000fe20003fc6270 */
[----:B------:R-:W-:Y:S01]  /*19a80*/  IMAD.HI.U32 R8, R3, R12, RZ ;  /* 0x0000000c03087227 */ /* 0x000fe200078e00ff */
[----:B------:R-:W-:-:S03]  /*19a90*/  ISETP.GE.AND P2, PT, R9, RZ, PT ;  /* 0x000000ff0900720c */ /* 0x000fc60003f46270 */
[----:B------:R-:W-:Y:S01]  /*19aa0*/  @!P5 IMAD.IADD R18, R18, 0x1, -R2 ;  /* 0x000000011212d824 */ /* 0x000fe200078e0a02 */
[----:B------:R-:W-:Y:S01]  /*19ab0*/  ISETP.GE.AND P5, PT, R7, RZ, PT ;  /* 0x000000ff0700720c */ /* 0x000fe20003fa6270 */
[----:B------:R-:W-:-:S04]  /*19ac0*/  IMAD.HI.U32 R7, R3, R21, RZ ;  /* 0x0000001503077227 */ /* 0x000fc800078e00ff */
[----:B------:R-:W-:Y:S02]  /*19ad0*/  IMAD.MOV R8, RZ, RZ, -R8 ;  /* 0x000000ffff087224 */ /* 0x000fe400078e0a08 */
[----:B------:R-:W-:Y:S02]  /*19ae0*/  VIADD R6, R29, 0x11 ;  /* 0x000000111d067836 */ /* 0x000fe40000000000 */
[----:B------:R-:W-:Y:S02]  /*19af0*/  IMAD.MOV R7, RZ, RZ, -R7 ;  /* 0x000000ffff077224 */ /* 0x000fe400078e0a07 */
[----:B------:R-:W-:Y:S01]  /*19b00*/  IMAD R20, R2, R8, R12 ;  /* 0x0000000802147224 */ /* 0x000fe200078e020c */
[----:B------:R-:W-:Y:S01]  /*19b10*/  IABS R22, R6 ;  /* 0x0000000600167213 */ /* 0x000fe20000000000 */
[--C-:B------:R-:W-:Y:S02]  /*19b20*/  @!P3 IMAD.IADD R17, R17, 0x1, -R2.reuse ;  /* 0x000000011111b824 */ /* 0x100fe400078e0a02 */
[----:B------:R-:W-:-:S02]  /*19b30*/  @!P4 IMAD.IADD R19, R19, 0x1, -R2 ;  /* 0x000000011313c824 */ /* 0x000fc400078e0a02 */
[C---:B------:R-:W-:Y:S01]  /*19b40*/  IMAD R21, R2.reuse, R7, R21 ;  /* 0x0000000702157224 */ /* 0x040fe200078e0215 */
[----:B------:R-:W-:Y:S01]  /*19b50*/  ISETP.GT.U32.AND P3, PT, R2, R20, PT ;  /* 0x000000140200720c */ /* 0x000fe20003f64070 */
[----:B------:R-:W-:Y:S01]  /*19b60*/  @!P0 IMAD.MOV R15, RZ, RZ, -R15 ;  /* 0x000000ffff0f8224 */ /* 0x000fe200078e0a0f */
[----:B------:R-:W-:Y:S01]  /*19b70*/  ISETP.GE.AND P0, PT, R4, RZ, PT ;  /* 0x000000ff0400720c */ /* 0x000fe20003f06270 */
[----:B------:R-:W-:Y:S01]  /*19b80*/  @!P6 IMAD.MOV R17, RZ, RZ, -R17 ;  /* 0x000000ffff11e224 */ /* 0x000fe200078e0a11 */
[----:B------:R-:W-:Y:S01]  /*19b90*/  ISETP.GE.AND P4, PT, R6, RZ, PT ;  /* 0x000000ff0600720c */ /* 0x000fe20003f86270 */
[----:B------:R-:W-:Y:S01]  /*19ba0*/  VIADD R4, R29, 0x10 ;  /* 0x000000101d047836 */ /* 0x000fe20000000000 */
[----:B------:R-:W-:Y:S01]  /*19bb0*/  ISETP.GT.U32.AND P6, PT, R2, R19, PT ;  /* 0x000000130200720c */ /* 0x000fe20003fc4070 */
[----:B------:R-:W-:-:S04]  /*19bc0*/  IMAD.HI.U32 R6, R3, R22, RZ ;  /* 0x0000001603067227 */ /* 0x000fc800078e00ff */
[----:B------:R-:W-:Y:S01]  /*19bd0*/  @!P2 IMAD.MOV R18, RZ, RZ, -R18 ;  /* 0x000000ffff12a224 */ /* 0x000fe200078e0a12 */
[----:B------:R-:W-:Y:S01]  /*19be0*/  ISETP.GT.U32.AND P2, PT, R2, R21, PT ;  /* 0x000000150200720c */ /* 0x000fe20003f44070 */
[----:B------:R-:W-:Y:S01]  /*19bf0*/  IMAD.MOV R6, RZ, RZ, -R6 ;  /* 0x000000ffff067224 */ /* 0x000fe200078e0a06 */
[----:B------:R-:W-:Y:S02]  /*19c00*/  IABS R23, R4 ;  /* 0x0000000400177213 */ /* 0x000fe40000000000 */
[----:B------:R-:W-:Y:S01]  /*19c10*/  ISETP.GE.AND P1, PT, R10, RZ, PT ;  /* 0x000000ff0a00720c */ /* 0x000fe20003f26270 */
[----:B------:R-:W-:Y:S02]  /*19c20*/  IMAD R22, R2, R6, R22 ;  /* 0x0000000602167224 */ /* 0x000fe400078e0216 */
[----:B------:R-:W-:-:S04]  /*19c30*/  IMAD.HI.U32 R6, R3, R23, RZ ;  /* 0x0000001703067227 */ /* 0x000fc800078e00ff */
[--C-:B------:R-:W-:Y:S02]  /*19c40*/  @!P3 IMAD.IADD R20, R20, 0x1, -R2.reuse ;  /* 0x000000011414b824 */ /* 0x100fe400078e0a02 */
[----:B------:R-:W-:Y:S01]  /*19c50*/  @!P6 IMAD.IADD R19, R19, 0x1, -R2 ;  /* 0x000000011313e824 */ /* 0x000fe200078e0a02 */
[C---:B------:R-:W-:Y:S01]  /*19c60*/  ISETP.GT.U32.AND P6, PT, R2.reuse, R22, PT ;  /* 0x000000160200720c */ /* 0x040fe20003fc4070 */
[----:B------:R-:W-:Y:S02]  /*19c70*/  VIADD R7, R29, 0xe ;  /* 0x0000000e1d077836 */ /* 0x000fe40000000000 */
[----:B------:R-:W-:Y:S02]  /*19c80*/  IMAD.MOV R6, RZ, RZ, -R6 ;  /* 0x000000ffff067224 */ /* 0x000fe400078e0a06 */
[----:B------:R-:W-:Y:S01]  /*19c90*/  @!P2 IMAD.IADD R21, R21, 0x1, -R2 ;  /* 0x000000011515a824 */ /* 0x000fe200078e0a02 */
[C---:B------:R-:W-:Y:S01]  /*19ca0*/  ISETP.GT.U32.AND P3, PT, R2.reuse, R20, PT ;  /* 0x000000140200720c */ /* 0x040fe20003f64070 */
[----:B------:R-:W-:Y:S01]  /*19cb0*/  IMAD R23, R2, R6, R23 ;  /* 0x0000000602177224 */ /* 0x000fe200078e0217 */
[----:B------:R-:W-:-:S02]  /*19cc0*/  IABS R10, R7 ;  /* 0x00000007000a7213 */ /* 0x000fc40000000000 */
[C---:B------:R-:W-:Y:S01]  /*19cd0*/  ISETP.GT.U32.AND P2, PT, R2.reuse, R21, PT ;  /* 0x000000150200720c */ /* 0x040fe20003f44070 */
[----:B------:R-:W-:Y:S02]  /*19ce0*/  VIADD R8, R29, 0xf ;  /* 0x0000000f1d087836 */ /* 0x000fe40000000000 */
[----:B------:R-:W-:Y:S01]  /*19cf0*/  @!P1 IMAD.MOV R19, RZ, RZ, -R19 ;  /* 0x000000ffff139224 */ /* 0x000fe200078e0a13 */
[----:B------:R-:W-:Y:S01]  /*19d00*/  ISETP.GT.U32.AND P1, PT, R2, R23, PT ;  /* 0x000000170200720c */ /* 0x000fe20003f24070 */
[----:B------:R-:W-:Y:S01]  /*19d10*/  IMAD.HI.U32 R6, R3, R10, RZ ;  /* 0x0000000a03067227 */ /* 0x000fe200078e00ff */
[----:B------:R-:W-:-:S03]  /*19d20*/  IABS R16, R8 ;  /* 0x0000000800107213 */ /* 0x000fc60000000000 */
[----:B------:R-:W-:Y:S02]  /*19d30*/  @!P6 IMAD.IADD R22, R22, 0x1, -R2 ;  /* 0x000000011616e824 */ /* 0x000fe400078e0a02 */
[----:B------:R-:W-:Y:S02]  /*19d40*/  IMAD.MOV R6, RZ, RZ, -R6 ;  /* 0x000000ffff067224 */ /* 0x000fe400078e0a06 */
[----:B------:R-:W-:Y:S01]  /*19d50*/  @!P3 IMAD.IADD R20, R20, 0x1, -R2 ;  /* 0x000000011414b824 */ /* 0x000fe200078e0a02 */
[----:B------:R-:W-:Y:S01]  /*19d60*/  ISETP.GE.AND P3, PT, R4, RZ, PT ;  /* 0x000000ff0400720c */ /* 0x000fe20003f66270 */
[----:B------:R-:W-:Y:S01]  /*19d70*/  VIADD R4, R29, 0xd ;  /* 0x0000000d1d047836 */ /* 0x000fe20000000000 */
[----:B------:R-:W-:Y:S01]  /*19d80*/  ISETP.GT.U32.AND P6, PT, R2, R22, PT ;  /* 0x000000160200720c */ /* 0x000fe20003fc4070 */
[----:B------:R-:W-:-:S04]  /*19d90*/  IMAD.HI.U32 R9, R3, R16, RZ ;  /* 0x0000001003097227 */ /* 0x000fc800078e00ff */
[----:B------:R-:W-:Y:S02]  /*19da0*/  @!P2 IMAD.IADD R21, R21, 0x1, -R2 ;  /* 0x000000011515a824 */ /* 0x000fe400078e0a02 */
[----:B------:R-:W-:Y:S02]  /*19db0*/  IMAD R10, R2, R6, R10 ;  /* 0x00000006020a7224 */ /* 0x000fe400078e020a */
[----:B------:R-:W-:Y:S01]  /*19dc0*/  @!P0 IMAD.MOV R20, RZ, RZ, -R20 ;  /* 0x000000ffff148224 */ /* 0x000fe200078e0a14 */
[----:B------:R-:W-:Y:S01]  /*19dd0*/  ISETP.GE.AND P0, PT, R8, RZ, PT ;  /* 0x000000ff0800720c */ /* 0x000fe20003f06270 */
[----:B------:R-:W-:Y:S01]  /*19de0*/  IMAD.MOV R8, RZ, RZ, -R9 ;  /* 0x000000ffff087224 */ /* 0x000fe200078e0a09 */
[----:B------:R-:W-:Y:S01]  /*19df0*/  IABS R11, R4 ;  /* 0x00000004000b7213 */ /* 0x000fe20000000000 */
[----:B------:R-:W-:Y:S02]  /*19e00*/  @!P1 IMAD.IADD R23, R23, 0x1, -R2 ;  /* 0x0000000117179824 */ /* 0x000fe400078e0a02 */
[----:B------:R-:W-:Y:S01]  /*19e10*/  @!P5 IMAD.MOV R21, RZ, RZ, -R21 ;  /* 0x000000ffff15d224 */ /* 0x000fe200078e0a15 */
[C---:B------:R-:W-:Y:S01]  /*19e20*/  ISETP.GT.U32.AND P5, PT, R2.reuse, R10, PT ;  /* 0x0000000a0200720c */ /* 0x040fe20003fa4070 */
[C---:B------:R-:W-:Y:S01]  /*19e30*/  IMAD R16, R2.reuse, R8, R16 ;  /* 0x0000000802107224 */ /* 0x040fe200078e0210 */
[----:B------:R-:W-:Y:S01]  /*19e40*/  ISETP.GT.U32.AND P1, PT, R2, R23, PT ;  /* 0x000000170200720c */ /* 0x000fe20003f24070 */
[----:B------:R-:W-:-:S04]  /*19e50*/  IMAD.HI.U32 R6, R3, R11, RZ ;  /* 0x0000000b03067227 */ /* 0x000fc800078e00ff */
[----:B------:R-:W-:Y:S01]  /*19e60*/  @!P6 IMAD.IADD R22, R22, 0x1, -R2 ;  /* 0x000000011616e824 */ /* 0x000fe200078e0a02 */
[C---:B------:R-:W-:Y:S01]  /*19e70*/  ISETP.GT.U32.AND P6, PT, R2.reuse, R16, PT ;  /* 0x000000100200720c */ /* 0x040fe20003fc4070 */
[----:B------:R-:W-:Y:S01]  /*19e80*/  IMAD.MOV R6, RZ, RZ, -R6 ;  /* 0x000000ffff067224 */ /* 0x000fe200078e0a06 */
[----:B------:R-:W-:Y:S01]  /*19e90*/  ISETP.GE.AND P2, PT, R7, RZ, PT ;  /* 0x000000ff0700720c */ /* 0x000fe20003f46270 */
[----:B------:R-:W-:Y:S02]  /*19ea0*/  VIADD R7, R29, 0xb ;  /* 0x0000000b1d077836 */ /* 0x000fe40000000000 */
[----:B------:R-:W-:Y:S02]  /*19eb0*/  IMAD R11, R2, R6, R11 ;  /* 0x00000006020b7224 */ /* 0x000fe400078e020b */
[--C-:B------:R-:W-:Y:S01]  /*19ec0*/  @!P5 IMAD.IADD R10, R10, 0x1, -R2.reuse ;  /* 0x000000010a0ad824 */ /* 0x100fe200078e0a02 */
[----:B------:R0:W-:Y:S01]  /*19ed0*/  STL [R1+0x1c], R13 ;  /* 0x00001c0d01007387 */ /* 0x0001e20000100800 */
[----:B------:R-:W-:Y:S01]  /*19ee0*/  @!P1 IMAD.IADD R23, R23, 0x1, -R2 ;  /* 0x0000000117179824 */ /* 0x000fe200078e0a02 */
[----:B------:R-:W-:-:S02]  /*19ef0*/  ISETP.GT.U32.AND P1, PT, R2, R11, PT ;  /* 0x0000000b0200720c */ /* 0x000fc40003f24070 */
[----:B------:R-:W-:Y:S01]  /*19f00*/  ISETP.GT.U32.AND P5, PT, R2, R10, PT ;  /* 0x0000000a0200720c */ /* 0x000fe20003fa4070 */
[----:B------:R-:W-:Y:S01]  /*19f10*/  @!P6 IMAD.IADD R16, R16, 0x1, -R2 ;  /* 0x000000011010e824 */ /* 0x000fe200078e0a02 */
[----:B0-----:R-:W-:Y:S01]  /*19f20*/  IABS R13, R7 ;  /* 0x00000007000d7213 */ /* 0x001fe20000000000 */
[----:B------:R-:W-:-:S03]  /*19f30*/  VIADD R9, R29, 0xc ;  /* 0x0000000c1d097836 */ /* 0x000fc60000000000 */
[----:B------:R-:W-:Y:S01]  /*19f40*/  ISETP.GT.U32.AND P6, PT, R2, R16, PT ;  /* 0x000000100200720c */ /* 0x000fe20003fc4070 */
[----:B------:R-:W-:-:S04]  /*19f50*/  IMAD.HI.U32 R6, R3, R13, RZ ;  /* 0x0000000d03067227 */ /* 0x000fc800078e00ff */
[----:B------:R-:W-:Y:S01]  /*19f60*/  IMAD.MOV R6, RZ, RZ, -R6 ;  /* 0x000000ffff067224 */ /* 0x000fe200078e0a06 */
[----:B------:R-:W-:Y:S01]  /*19f70*/  IABS R12, R9 ;  /* 0x00000009000c7213 */ /* 0x000fe20000000000 */
[--C-:B------:R-:W-:Y:S02]  /*19f80*/  @!P1 IMAD.IADD R11, R11, 0x1, -R2.reuse ;  /* 0x000000010b0b9824 */ /* 0x100fe400078e0a02 */
[----:B------:R-:W-:Y:S02]  /*19f90*/  IMAD R13, R2, R6, R13 ;  /* 0x00000006020d7224 */ /* 0x000fe400078e020d */
[----:B------:R-:W-:Y:S01]  /*19fa0*/  @!P5 IMAD.IADD R10, R10, 0x1, -R2 ;  /* 0x000000010a0ad824 */ /* 0x000fe200078e0a02 */
[C---:B------:R-:W-:Y:S01]  /*19fb0*/  ISETP.GT.U32.AND P1, PT, R2.reuse, R11, PT ;  /* 0x0000000b0200720c */ /* 0x040fe20003f24070 */
[----:B------:R-:W-:Y:S02]  /*19fc0*/  @!P4 IMAD.MOV R22, RZ, RZ, -R22 ;  /* 0x000000ffff16c224 */ /* 0x000fe400078e0a16 */
[----:B------:R-:W-:Y:S01]  /*19fd0*/  @!P2 IMAD.MOV R10, RZ, RZ, -R10 ;  /* 0x000000ffff0aa224 */ /* 0x000fe200078e0a0a */
[----:B------:R-:W-:Y:S01]  /*19fe0*/  ISETP.GT.U32.AND P2, PT, R2, R13, PT ;  /* 0x0000000d0200720c */ /* 0x000fe20003f44070 */
[----:B------:R-:W-:Y:S01]  /*19ff0*/  IMAD.HI.U32 R8, R3, R12, RZ ;  /* 0x0000000c03087227 */ /* 0x000fe200078e00ff */
[----:B------:R-:W-:-:S03]  /*1a000*/  ISETP.GE.AND P4, PT, R4, RZ, PT ;  /* 0x000000ff0400720c */ /* 0x000fc60003f86270 */
[----:B------:R-:W-:Y:S02]  /*1a010*/  VIADD R4, R29, 0xa ;  /* 0x0000000a1d047836 */ /* 0x000fe40000000000 */
[----:B------:R-:W-:Y:S02]  /*1a020*/  @!P6 IMAD.IADD R16, R16, 0x1, -R2 ;  /* 0x000000011010e824 */ /* 0x000fe400078e0a02 */
[----:B------:R-:W-:Y:S02]  /*1a030*/  IMAD.MOV R8, RZ, RZ, -R8 ;  /* 0x000000ffff087224 */ /* 0x000fe400078e0a08 */
[----:B------:R-:W-:Y:S01]  /*1a040*/  @!P3 IMAD.MOV R23, RZ, RZ, -R23 ;  /* 0x000000ffff17b224 */ /* 0x000fe200078e0a17 */
[----:B------:R-:W-:Y:S01]  /*1a050*/  ISETP.GE.AND P3, PT, R9, RZ, PT ;  /* 0x000000ff0900720c */ /* 0x000fe20003f66270 */
[----:B------:R-:W-:Y:S01]  /*1a060*/  @!P0 IMAD.MOV R16, RZ, RZ, -R16 ;  /* 0x000000ffff108224 */ /* 0x000fe200078e0a10 */
[----:B------:R-:W-:Y:S01]  /*1a070*/  IABS R9, R4 ;  /* 0x0000000400097213 */ /* 0x000fe20000000000 */
[----:B------:R-:W-:Y:S01]  /*1a080*/  IMAD R12, R2, R8, R12 ;  /* 0x00000008020c7224 */ /* 0x000fe200078e020c */
[----:B------:R-:W-:Y:S01]  /*1a090*/  ISETP.GE.AND P0, PT, R4, RZ, PT ;  /* 0x000000ff0400720c */ /* 0x000fe20003f06270 */
[----:B------:R-:W-:-:S02]  /*1a0a0*/  VIADD R4, R29, 0x9 ;  /* 0x000000091d047836 */ /* 0x000fc40000000000 */
[--C-:B------:R-:W-:Y:S01]  /*1a0b0*/  @!P1 IMAD.IADD R11, R11, 0x1, -R2.reuse ;  /* 0x000000010b0b9824 */ /* 0x100fe200078e0a02 */
[----:B------:R-:W-:Y:S01]  /*1a0c0*/  ISETP.GT.U32.AND P5, PT, R2, R12, PT ;  /* 0x0000000c0200720c */ /* 0x000fe20003fa4070 */
[----:B------:R-:W-:Y:S01]  /*1a0d0*/  @!P2 IMAD.IADD R13, R13, 0x1, -R2 ;  /* 0x000000010d0da824 */ /* 0x000fe200078e0a02 */
[----:B------:R-:W-:Y:S01]  /*1a0e0*/  IABS R8, R4 ;  /* 0x0000000400087213 */ /* 0x000fe20000000000 */
[----:B------:R-:W-:-:S03]  /*1a0f0*/  @!P4 IMAD.MOV R11, RZ, RZ, -R11 ;  /* 0x000000ffff0bc224 */ /* 0x000fc600078e0a0b */
[----:B------:R-:W-:Y:S01]  /*1a100*/  ISETP.GT.U32.AND P4, PT, R2, R13, PT ;  /* 0x0000000d0200720c */ /* 0x000fe20003f84070 */
[----:B------:R-:W-:-:S04]  /*1a110*/  IMAD.HI.U32 R24, R3, R8, RZ ;  /* 0x0000000803187227 */ /* 0x000fc800078e00ff */
[----:B------:R-:W-:Y:S02]  /*1a120*/  IMAD.MOV R24, RZ, RZ, -R24 ;  /* 0x000000ffff187224 */ /* 0x000fe400078e0a18 */
[----:B------:R-:W-:Y:S02]  /*1a130*/  @!P5 IMAD.IADD R12, R12, 0x1, -R2 ;  /* 0x000000010c0cd824 */ /* 0x000fe400078e0a02 */
[C---:B------:R-:W-:Y:S02]  /*1a140*/  IMAD R8, R2.reuse, R24, R8 ;  /* 0x0000001802087224 */ /* 0x040fe400078e0208 */
[----:B------:R-:W-:Y:S01]  /*1a150*/  IMAD.HI.U32 R6, R3, R9, RZ ;  /* 0x0000000903067227 */ /* 0x000fe200078e00ff */
[----:B------:R-:W-:-:S03]  /*1a160*/  ISETP.GT.U32.AND P5, PT, R2, R12, PT ;  /* 0x0000000c0200720c */ /* 0x000fc60003fa4070 */
[----:B------:R-:W-:Y:S01]  /*1a170*/  @!P4 IMAD.IADD R13, R13, 0x1, -R2 ;  /* 0x000000010d0dc824 */ /* 0x000fe200078e0a02 */
[C---:B------:R-:W-:Y:S01]  /*1a180*/  ISETP.GT.U32.AND P4, PT, R2.reuse, R8, PT ;  /* 0x000000080200720c */ /* 0x040fe20003f84070 */
[----:B------:R-:W-:Y:S02]  /*1a190*/  IMAD.MOV R6, RZ, RZ, -R6 ;  /* 0x000000ffff067224 */ /* 0x000fe400078e0a06 */
[----:B------:R-:W-:Y:S02]  /*1a1a0*/  VIADD R28, R29, 0x7 ;  /* 0x000000071d1c7836 */ /* 0x000fe40000000000 */
[----:B------:R-:W-:-:S03]  /*1a1b0*/  IMAD R9, R2, R6, R9 ;  /* 0x0000000602097224 */ /* 0x000fc600078e0209 */
[----:B------:R-:W-:Y:S01]  /*1a1c0*/  IABS R6, R28 ;  /* 0x0000001c00067213 */ /* 0x000fe20000000000 */
[----:B------:R-:W-:Y:S01]  /*1a1d0*/  @!P5 IMAD.IADD R12, R12, 0x1, -R2 ;  /* 0x000000010c0cd824 */ /* 0x000fe200078e0a02 */
[----:B------:R-:W-:-:S03]  /*1a1e0*/  ISETP.GT.U32.AND P5, PT, R2, R9, PT ;  /* 0x000000090200720c */ /* 0x000fc60003fa4070 */
[----:B------:R-:W-:Y:S02]  /*1a1f0*/  @!P4 IMAD.IADD R8, R8, 0x1, -R2 ;  /* 0x000000010808c824 */ /* 0x000fe400078e0a02 */
[----:B------:R-:W-:-:S03]  /*1a200*/  IMAD.HI.U32 R25, R3, R6, RZ ;  /* 0x0000000603197227 */ /* 0x000fc600078e00ff */
[----:B------:R-:W-:Y:S01]  /*1a210*/  ISETP.GT.U32.AND P4, PT, R2, R8, PT ;  /* 0x000000080200720c */ /* 0x000fe20003f84070 */
[----:B------:R-:W-:-:S04]  /*1a220*/  IMAD.MOV R25, RZ, RZ, -R25 ;  /* 0x000000ffff197224 */ /* 0x000fc800078e0a19 */
[----:B------:R-:W-:Y:S02]  /*1a230*/  @!P5 IMAD.IADD R9, R9, 0x1, -R2 ;  /* 0x000000010909d824 */ /* 0x000fe400078e0a02 */
[C---:B------:R-:W-:Y:S02]  /*1a240*/  IMAD R6, R2.reuse, R25, R6 ;  /* 0x0000001902067224 */ /* 0x040fe400078e0206 */
[----:B------:R-:W-:Y:S01]  /*1a250*/  VIADD R26, R29, 0x8 ;  /* 0x000000081d1a7836 */ /* 0x000fe20000000000 */
[----:B------:R-:W-:-:S03]  /*1a260*/  ISETP.GT.U32.AND P5, PT, R2, R9, PT ;  /* 0x000000090200720c */ /* 0x000fc60003fa4070 */
[----:B------:R-:W-:Y:S01]  /*1a270*/  @!P4 IMAD.IADD R8, R8, 0x1, -R2 ;  /* 0x000000010808c824 */ /* 0x000fe200078e0a02 */
[----:B------:R-:W-:Y:S02]  /*1a280*/  ISETP.GT.U32.AND P4, PT, R2, R6, PT ;  /* 0x000000060200720c */ /* 0x000fe40003f84070 */
[----:B------:R-:W-:Y:S02]  /*1a290*/  ISETP.GE.AND P6, PT, R7, RZ, PT ;  /* 0x000000ff0700720c */ /* 0x000fe40003fc6270 */
[----:B------:R-:W-:Y:S01]  /*1a2a0*/  ISETP.GE.AND P2, PT, R26, RZ, PT ;  /* 0x000000ff1a00720c */ /* 0x000fe20003f46270 */
[----:B------:R-:W-:Y:S01]  /*1a2b0*/  STL [R1+0x1758], R14 ;  /* 0x0017580e01007387 */ /* 0x000fe20000100800 */
[----:B------:R-:W-:-:S03]  /*1a2c0*/  IABS R26, R26 ;  /* 0x0000001a001a7213 */ /* 0x000fc60000000000 */
[----:B------:R-:W-:Y:S02]  /*1a2d0*/  STL [R1+0x175c], R15 ;  /* 0x00175c0f01007387 */ /* 0x000fe40000100800 */
[----:B------:R-:W-:Y:S02]  /*1a2e0*/  IMAD.HI.U32 R27, R3, R26, RZ ;  /* 0x0000001a031b7227 */ /* 0x000fe400078e00ff */
[----:B------:R-:W-:Y:S04]  /*1a2f0*/  STL [R1+0x1760], R17 ;  /* 0x0017601101007387 */ /* 0x000fe80000100800 */
[----:B------:R0:W-:Y:S01]  /*1a300*/  STL [R1+0x1764], R18 ;  /* 0x0017641201007387 */ /* 0x0001e20000100800 */
[----:B------:R-:W-:-:S03]  /*1a310*/  VIADD R7, R29, 0x6 ;  /* 0x000000061d077836 */ /* 0x000fc60000000000 */
[----:B------:R-:W-:Y:S01]  /*1a320*/  STL [R1+0x1768], R19 ;  /* 0x0017681301007387 */ /* 0x000fe20000100800 */
[----:B------:R-:W-:Y:S02]  /*1a330*/  IMAD.MOV R27, RZ, RZ, -R27 ;  /* 0x000000ffff1b7224 */ /* 0x000fe400078e0a1b */
[C---:B0-----:R-:W-:Y:S01]  /*1a340*/  VIADD R18, R29.reuse, 0x4 ;  /* 0x000000041d127836 */ /* 0x041fe20000000000 */
[----:B------:R-:W-:Y:S01]  /*1a350*/  STL [R1+0x176c], R20 ;  /* 0x00176c1401007387 */ /* 0x000fe20000100800 */
[----:B------:R-:W-:Y:S02]  /*1a360*/  VIADD R15, R29, 0x3 ;  /* 0x000000031d0f7836 */ /* 0x000fe40000000000 */
[--C-:B------:R-:W-:Y:S01]  /*1a370*/  @!P5 IMAD.IADD R9, R9, 0x1, -R2.reuse ;  /* 0x000000010909d824 */ /* 0x100fe200078e0a02 */
[----:B------:R-:W-:Y:S01]  /*1a380*/  STL [R1+0x1770], R21 ;  /* 0x0017701501007387 */ /* 0x000fe20000100800 */
[----:B------:R-:W-:Y:S01]  /*1a390*/  @!P4 IMAD.IADD R6, R6, 0x1, -R2 ;  /* 0x000000010606c824 */ /* 0x000fe200078e0a02 */
[----:B------:R-:W-:Y:S01]  /*1a3a0*/  IABS R25, R18 ;  /* 0x0000001200197213 */ /* 0x000fe20000000000 */
[----:B------:R-:W-:Y:S01]  /*1a3b0*/  @!P6 IMAD.MOV R13, RZ, RZ, -R13 ;  /* 0x000000ffff0de224 */ /* 0x000fe200078e0a0d */
[----:B------:R-:W-:Y:S01]  /*1a3c0*/  STL [R1+0x1774], R22 ;  /* 0x0017741601007387 */ /* 0x000fe20000100800 */
[----:B------:R-:W-:Y:S01]  /*1a3d0*/  ISETP.GE.AND P1, PT, R4, RZ, PT ;  /* 0x000000ff0400720c */ /* 0x000fe20003f26270 */
[----:B------:R-:W-:Y:S01]  /*1a3e0*/  @!P0 IMAD.MOV R9, RZ, RZ, -R9 ;  /* 0x000000ffff098224 */ /* 0x000fe200078e0a09 */
[----:B------:R-:W-:Y:S01]  /*1a3f0*/  IABS R4, R7 ;  /* 0x0000000700047213 */ /* 0x000fe20000000000 */
[----:B------:R-:W-:Y:S01]  /*1a400*/  STL [R1+0x1778], R23 ;  /* 0x0017781701007387 */ /* 0x000fe20000100800 */
[----:B------:R-:W-:Y:S01]  /*1a410*/  ISETP.GE.AND P6, PT, R7, RZ, PT ;  /* 0x000000ff0700720c */ /* 0x000fe20003fc6270 */
[----:B------:R-:W-:-:S02]  /*1a420*/  IMAD R7, R2, R27, R26 ;  /* 0x0000001b02077224 */ /* 0x000fc400078e021a */
[----:B------:R-:W-:Y:S01]  /*1a430*/  STL [R1+0x177c], R16 ;  /* 0x00177c1001007387 */ /* 0x000fe20000100800 */
[----:B------:R-:W-:Y:S02]  /*1a440*/  IABS R26, R15 ;  /* 0x0000000f001a7213 */ /* 0x000fe40000000000 */
[C---:B------:R-:W-:Y:S01]  /*1a450*/  ISETP.GT.U32.AND P0, PT, R2.reuse, R6, PT ;  /* 0x000000060200720c */ /* 0x040fe20003f04070 */
[----:B------:R0:W-:Y:S04]  /*1a460*/  STL [R1+0x1780], R10 ;  /* 0x0017800a01007387 */ /* 0x0001e80000100800 */
[----:B------:R1:W-:Y:S01]  /*1a470*/  STL [R1+0x1784], R11 ;  /* 0x0017840b01007387 */ /* 0x0003e20000100800 */
[----:B------:R-:W-:Y:S01]  /*1a480*/  ISETP.GT.U32.AND P5, PT, R2, R7, PT ;  /* 0x000000070200720c */ /* 0x000fe20003fa4070 */
[----:B------:R-:W2:Y:S01]  /*1a490*/  S2R R17, SR_TID.X ;  /* 0x0000000000117919 */ /* 0x000ea20000002100 */
[----:B0-----:R-:W-:-:S04]  /*1a4a0*/  IMAD.HI.U32 R10, R3, R26, RZ ;  /* 0x0000001a030a7227 */ /* 0x001fc800078e00ff */
[----:B-1----:R-:W-:-:S04]  /*1a4b0*/  IMAD.HI.U32 R11, R3, R25, RZ ;  /* 0x00000019030b7227 */ /* 0x002fc800078e00ff */
[----:B------:R-:W-:Y:S02]  /*1a4c0*/  IMAD.MOV R11, RZ, RZ, -R11 ;  /* 0x000000ffff0b7224 */ /* 0x000fe400078e0a0b */
[----:B------:R-:W-:-:S04]  /*1a4d0*/  IMAD.HI.U32 R24, R3, R4, RZ ;  /* 0x0000000403187227 */ /* 0x000fc800078e00ff */
[----:B------:R-:W-:Y:S02]  /*1a4e0*/  IMAD.MOV R10, RZ, RZ, -R10 ;  /* 0x000000ffff0a7224 */ /* 0x000fe400078e0a0a */
[C---:B------:R-:W-:Y:S02]  /*1a4f0*/  IMAD R25, R2.reuse, R11, R25 ;  /* 0x0000000b02197224 */ /* 0x040fe400078e0219 */
[----:B------:R-:W-:Y:S02]  /*1a500*/  IMAD.MOV R24, RZ, RZ, -R24 ;  /* 0x000000ffff187224 */ /* 0x000fe400078e0a18 */
[C---:B------:R-:W-:Y:S02]  /*1a510*/  VIADD R19, R29.reuse, 0x5 ;  /* 0x000000051d137836 */ /* 0x040fe40000000000 */
[----:B------:R-:W-:Y:S02]  /*1a520*/  IMAD R26, R2, R10, R26 ;  /* 0x0000000a021a7224 */ /* 0x000fe400078e021a */
[----:B------:R-:W-:Y:S01]  /*1a530*/  @!P0 IMAD.IADD R6, R6, 0x1, -R2 ;  /* 0x0000000106068824 */ /* 0x000fe200078e0a02 */
[----:B------:R-:W-:Y:S01]  /*1a540*/  ISETP.GT.U32.AND P0, PT, R2, R25, PT ;  /* 0x000000190200720c */ /* 0x000fe20003f04070 */
[----:B------:R-:W-:-:S02]  /*1a550*/  VIADD R14, R29, 0x2 ;  /* 0x000000021d0e7836 */ /* 0x000fc40000000000 */
[C---:B------:R-:W-:Y:S02]  /*1a560*/  IMAD R4, R2.reuse, R24, R4 ;  /* 0x0000001802047224 */ /* 0x040fe400078e0204 */
[----:B------:R-:W-:Y:S01]  /*1a570*/  VIADD R29, R29, 0x1 ;  /* 0x000000011d1d7836 */ /* 0x000fe20000000000 */
[----:B------:R-:W-:Y:S01]  /*1a580*/  IABS R24, R19 ;  /* 0x0000001300187213 */ /* 0x000fe20000000000 */
[----:B------:R-:W-:Y:S01]  /*1a590*/  @!P1 IMAD.MOV R8, RZ, RZ, -R8 ;  /* 0x000000ffff089224 */ /* 0x000fe200078e0a08 */
[----:B------:R-:W-:Y:S01]  /*1a5a0*/  ISETP.GT.U32.AND P1, PT, R2, R26, PT ;  /* 0x0000001a0200720c */ /* 0x000fe20003f24070 */
[----:B------:R-:W-:Y:S01]  /*1a5b0*/  @!P3 IMAD.MOV R12, RZ, RZ, -R12 ;  /* 0x000000ffff0cb224 */ /* 0x000fe200078e0a0c */
[----:B------:R-:W-:Y:S01]  /*1a5c0*/  ISETP.GE.AND P3, PT, R28, RZ, PT ;  /* 0x000000ff1c00720c */ /* 0x000fe20003f66270 */
[----:B------:R-:W-:Y:S01]  /*1a5d0*/  @!P5 IMAD.IADD R7, R7, 0x1, -R2 ;  /* 0x000000010707d824 */ /* 0x000fe200078e0a02 */
[----:B------:R-:W-:Y:S02]  /*1a5e0*/  IABS R27, R14 ;  /* 0x0000000e001b7213 */ /* 0x000fe40000000000 */
[----:B------:R-:W-:-:S02]  /*1a5f0*/  IABS R28, R29 ;  /* 0x0000001d001c7213 */ /* 0x000fc40000000000 */
[C---:B------:R-:W-:Y:S01]  /*1a600*/  ISETP.GT.U32.AND P5, PT, R2.reuse, R4, PT ;  /* 0x000000040200720c */ /* 0x040fe20003fa4070 */
[----:B------:R-:W-:Y:S01]  /*1a610*/  IMAD.HI.U32 R16, R3, R24, RZ ;  /* 0x0000001803107227 */ /* 0x000fe200078e00ff */
[----:B------:R0:W-:Y:S01]  /*1a620*/  STL [R1+0x1788], R12 ;  /* 0x0017880c01007387 */ /* 0x0001e20000100800 */
[----:B------:R-:W-:-:S03]  /*1a630*/  ISETP.GT.U32.AND P4, PT, R2, R7, PT ;  /* 0x000000070200720c */ /* 0x000fc60003f84070 */
[----:B------:R1:W-:Y:S01]  /*1a640*/  STL [R1+0x178c], R13 ;  /* 0x00178c0d01007387 */ /* 0x0003e20000100800 */
[----:B------:R-:W-:Y:S02]  /*1a650*/  @!P0 IMAD.IADD R25, R25, 0x1, -R2 ;  /* 0x0000000119198824 */ /* 0x000fe400078e0a02 */
[----:B0-----:R-:W-:-:S04]  /*1a660*/  IMAD.HI.U32 R12, R3, R28, RZ ;  /* 0x0000001c030c7227 */ /* 0x001fc800078e00ff */
[----:B-1----:R-:W-:-:S04]  /*1a670*/  IMAD.HI.U32 R13, R3, R27, RZ ;  /* 0x0000001b030d7227 */ /* 0x002fc800078e00ff */
[----:B------:R-:W-:Y:S02]  /*1a680*/  IMAD.MOV R3, RZ, RZ, -R16 ;  /* 0x000000ffff037224 */ /* 0x000fe400078e0a10 */
[----:B------:R-:W-:Y:S02]  /*1a690*/  @!P1 IMAD.IADD R26, R26, 0x1, -R2 ;  /* 0x000000011a1a9824 */ /* 0x000fe400078e0a02 */
[C---:B------:R-:W-:Y:S01]  /*1a6a0*/  IMAD R24, R2.reuse, R3, R24 ;  /* 0x0000000302187224 */ /* 0x040fe200078e0218 */
[----:B------:R-:W-:Y:S01]  /*1a6b0*/  ISETP.GT.U32.AND P1, PT, R2, R25, PT ;  /* 0x000000190200720c */ /* 0x000fe20003f24070 */
[----:B------:R-:W-:Y:S02]  /*1a6c0*/  IMAD.MOV R3, RZ, RZ, -R13 ;  /* 0x000000ffff037224 */ /* 0x000fe400078e0a0d */
[----:B------:R-:W-:Y:S01]  /*1a6d0*/  @!P5 IMAD.IADD R4, R4, 0x1, -R2 ;  /* 0x000000010404d824 */ /* 0x000fe200078e0a02 */
[----:B--2---:R-:W-:Y:S01]  /*1a6e0*/  SHF.R.U32.HI R17, RZ, 0x4, R17 ;  /* 0x00000004ff117819 */ /* 0x004fe20000011611 */
[----:B------:R-:W-:-:S02]  /*1a6f0*/  IMAD R27, R2, R3, R27 ;  /* 0x00000003021b7224 */ /* 0x000fc400078e021b */
[----:B------:R-:W-:Y:S01]  /*1a700*/  @!P4 IMAD.IADD R7, R7, 0x1, -R2 ;  /* 0x000000010707c824 */ /* 0x000fe200078e0a02 */
[C---:B------:R-:W-:Y:S01]  /*1a710*/  ISETP.GT.U32.AND P5, PT, R2.reuse, R4, PT ;  /* 0x000000040200720c */ /* 0x040fe20003fa4070 */
[----:B------:R-:W-:Y:S01]  /*1a720*/  @!P3 IMAD.MOV R6, RZ, RZ, -R6 ;  /* 0x000000ffff06b224 */ /* 0x000fe200078e0a06 */
[----:B------:R-:W-:Y:S02]  /*1a730*/  SGXT.U32 R17, R17, 0x3 ;  /* 0x000000031111781a */ /* 0x000fe40000000000 */
[C---:B------:R-:W-:Y:S01]  /*1a740*/  ISETP.GT.U32.AND P3, PT, R2.reuse, R27, PT ;  /* 0x0000001b0200720c */ /* 0x040fe20003f64070 */
[----:B------:R0:W-:Y:S01]  /*1a750*/  STL [R1+0x1790], R9 ;  /* 0x0017900901007387 */ /* 0x0001e20000100800 */
[----:B------:R-:W-:Y:S01]  /*1a760*/  @!P2 IMAD.MOV R7, RZ, RZ, -R7 ;  /* 0x000000ffff07a224 */ /* 0x000fe200078e0a07 */
[----:B------:R-:W-:Y:S01]  /*1a770*/  LOP3.LUT R17, R17, 0x70, RZ, 0xfc, !PT ;  /* 0x0000007011117812 */ /* 0x000fe200078efcff */
[----:B------:R-:W-:Y:S01]  /*1a780*/  @!P1 IMAD.IADD R25, R25, 0x1, -R2 ;  /* 0x0000000119199824 */ /* 0x000fe200078e0a02 */
[----:B------:R-:W-:Y:S01]  /*1a790*/  ISETP.GT.U32.AND P4, PT, R2, R24, PT ;  /* 0x000000180200720c */ /* 0x000fe20003f84070 */
[----:B------:R-:W-:Y:S01]  /*1a7a0*/  STL [R1+0x1794], R8 ;  /* 0x0017940801007387 */ /* 0x000fe20000100800 */
[----:B------:R-:W-:Y:S01]  /*1a7b0*/  ISETP.GE.AND P1, PT, R14, RZ, PT ;  /* 0x000000ff0e00720c */ /* 0x000fe20003f26270 */
[----:B0-----:R-:W-:-:S02]  /*1a7c0*/  IMAD.MOV R9, RZ, RZ, -R12 ;  /* 0x000000ffff097224 */ /* 0x001fc400078e0a0c */
[----:B------:R-:W-:Y:S01]  /*1a7d0*/  STL [R1+0x1798], R7 ;  /* 0x0017980701007387 */ /* 0x000fe20000100800 */
[----:B------:R-:W-:Y:S02]  /*1a7e0*/  IMAD R3, R17, UR8, RZ ;  /* 0x0000000811037c24 */ /* 0x000fe4000f8e02ff */
[----:B------:R-:W-:Y:S01]  /*1a7f0*/  IMAD R28, R2, R9, R28 ;  /* 0x00000009021c7224 */ /* 0x000fe200078e021c */
[----:B------:R-:W0:Y:S01]  /*1a800*/  S2R R14, SR_TID.X ;  /* 0x00000000000e7919 */ /* 0x000e220000002100 */
[--C-:B------:R-:W-:Y:S01]  /*1a810*/  @!P5 IMAD.IADD R4, R4, 0x1, -R2.reuse ;  /* 0x000000010404d824 */ /* 0x100fe200078e0a02 */
[----:B------:R1:W-:Y:S02]  /*1a820*/  STL [R1+0x179c], R6 ;  /* 0x00179c0601007387 */ /* 0x0003e40000100800 */
[----:B------:R-:W-:Y:S01]  /*1a830*/  ISETP.GT.U32.AND P5, PT, R2, R28, PT ;  /* 0x0000001c0200720c */ /* 0x000fe20003fa4070 */
[----:B------:R-:W-:Y:S02]  /*1a840*/  @!P3 IMAD.IADD R27, R27, 0x1, -R2 ;  /* 0x000000011b1bb824 */ /* 0x000fe400078e0a02 */
[----:B-1----:R-:W-:-:S04]  /*1a850*/  IMAD R6, RZ, RZ, -UR8 ;  /* 0x80000008ff067e24 */ /* 0x002fc8000f8e02ff */
[----:B------:R-:W-:Y:S02]  /*1a860*/  IMAD R3, R6, 0x8, R3 ;  /* 0x0000000806037824 */ /* 0x000fe400078e0203 */
[----:B------:R-:W-:Y:S01]  /*1a870*/  @!P6 IMAD.MOV R4, RZ, RZ, -R4 ;  /* 0x000000ffff04e224 */ /* 0x000fe200078e0a04 */
[----:B------:R-:W-:Y:S01]  /*1a880*/  ISETP.GT.U32.AND P6, PT, R2, R27, PT ;  /* 0x0000001b0200720c */ /* 0x000fe20003fc4070 */
[--C-:B------:R-:W-:Y:S01]  /*1a890*/  @!P4 IMAD.IADD R24, R24, 0x1, -R2.reuse ;  /* 0x000000011818c824 */ /* 0x100fe200078e0a02 */
[----:B------:R1:W-:Y:S01]  /*1a8a0*/  STL [R1+0x1660], R3 ;  /* 0x0016600301007387 */ /* 0x0003e20000100800 */
[----:B------:R-:W-:-:S03]  /*1a8b0*/  @!P5 IMAD.IADD R28, R28, 0x1, -R2 ;  /* 0x000000011c1cd824 */ /* 0x000fc600078e0a02 */
[----:B------:R-:W-:Y:S01]  /*1a8c0*/  ISETP.GT.U32.AND P0, PT, R2, R24, PT ;  /* 0x000000180200720c */ /* 0x000fe20003f04070 */
[----:B------:R-:W-:Y:S01]  /*1a8d0*/  STL [R1+0x17a0], R4 ;  /* 0x0017a00401007387 */ /* 0x000fe20000100800 */
[----:B-1----:R-:W-:Y:S01]  /*1a8e0*/  IMAD R3, R6, 0x8, R3 ;  /* 0x0000000806037824 */ /* 0x002fe200078e0203 */
[----:B------:R-:W-:-:S04]  /*1a8f0*/  ISETP.GE.AND P2, PT, R19, RZ, PT ;  /* 0x000000ff1300720c */ /* 0x000fc80003f46270 */
[----:B------:R1:W-:Y:S01]  /*1a900*/  STL [R1+0x1664], R3 ;  /* 0x0016640301007387 */ /* 0x0003e20000100800 */
[C---:B------:R-:W-:Y:S01]  /*1a910*/  ISETP.GT.U32.AND P3, PT, R2.reuse, R26, PT ;  /* 0x0000001a0200720c */ /* 0x040fe20003f64070 */
[----:B------:R-:W-:Y:S01]  /*1a920*/  @!P6 IMAD.IADD R27, R27, 0x1, -R2 ;  /* 0x000000011b1be824 */ /* 0x000fe200078e0a02 */
[----:B------:R-:W-:Y:S01]  /*1a930*/  ISETP.GT.U32.AND P5, PT, R2, R28, PT ;  /* 0x0000001c0200720c */ /* 0x000fe20003fa4070 */
[----:B-1----:R-:W-:Y:S01]  /*1a940*/  IMAD R3, R6, 0x8, R3 ;  /* 0x0000000806037824 */ /* 0x002fe200078e0203 */
[----:B------:R-:W-:-:S03]  /*1a950*/  ISETP.GE.AND P6, PT, R5, RZ, PT ;  /* 0x000000ff0500720c */ /* 0x000fc60003fc6270 */
[----:B------:R-:W-:Y:S01]  /*1a960*/  IMAD R4, R6, 0x8, R3 ;  /* 0x0000000806047824 */ /* 0x000fe200078e0203 */
[----:B------:R0:W-:Y:S01]  /*1a970*/  STL [R1+0x1648], R3 ;  /* 0x0016480301007387 */ /* 0x0001e20000100800 */
[----:B------:R-:W-:-:S03]  /*1a980*/  @!P0 IMAD.IADD R24, R24, 0x1, -R2 ;  /* 0x0000000118188824 */ /* 0x000fc600078e0a02 */
[----:B------:R-:W2:Y:S04]  /*1a990*/  LDL.LU R5, [R1+0x1878] ;  /* 0x0018780001057983 */ /* 0x000ea80000300800 */
[----:B------:R1:W-:Y:S01]  /*1a9a0*/  STL [R1+0x164c], R4 ;  /* 0x00164c0401007387 */ /* 0x0003e20000100800 */
[----:B------:R-:W-:Y:S01]  /*1a9b0*/  @!P2 IMAD.MOV R24, RZ, RZ, -R24 ;  /* 0x000000ffff18a224 */ /* 0x000fe200078e0a18 */
[----:B0-----:R-:W-:Y:S01]  /*1a9c0*/  LOP3.LUT R3, R14, 0x7f, RZ, 0xc0, !PT ;  /* 0x0000007f0e037812 */ /* 0x001fe200078ec0ff */
[----:B-1----:R-:W-:Y:S02]  /*1a9d0*/  IMAD R4, R6, 0x8, R4 ;  /* 0x0000000806047824 */ /* 0x002fe400078e0204 */
[----:B------:R-:W-:-:S03]  /*1a9e0*/  @!P3 IMAD.IADD R26, R26, 0x1, -R2 ;  /* 0x000000011a1ab824 */ /* 0x000fc600078e0a02 */
[----:B------:R0:W-:Y:S01]  /*1a9f0*/  STL [R1+0x1654], R4 ;  /* 0x0016540401007387 */ /* 0x0001e20000100800 */
[----:B------:R-:W-:Y:S02]  /*1aa00*/  @!P5 IMAD.IADD R28, R28, 0x1, -R2 ;  /* 0x000000011c1cd824 */ /* 0x000fe400078e0a02 */
[----:B------:R-:W-:Y:S01]  /*1aa10*/  IMAD R2, R3, UR4, RZ ;  /* 0x0000000403027c24 */ /* 0x000fe2000f8e02ff */
[----:B------:R-:W-:Y:S01]  /*1aa20*/  STL [R1+0x17a4], R24 ;  /* 0x0017a41801007387 */ /* 0x000fe20000100800 */
[----:B------:R-:W-:Y:S02]  /*1aa30*/  ISETP.GE.AND P3, PT, R29, RZ, PT ;  /* 0x000000ff1d00720c */ /* 0x000fe40003f66270 */
[----:B------:R-:W-:Y:S01]  /*1aa40*/  ISETP.GE.AND P4, PT, R18, RZ, PT ;  /* 0x000000ff1200720c */ /* 0x000fe20003f86270 */
[----:B------:R-:W-:Y:S02]  /*1aa50*/  @!P1 IMAD.MOV R27, RZ, RZ, -R27 ;  /* 0x000000ffff1b9224 */ /* 0x000fe400078e0a1b */
[----:B0-----:R-:W-:Y:S01]  /*1aa60*/  IMAD R4, R6, 0x8, R4 ;  /* 0x0000000806047824 */ /* 0x001fe200078e0204 */
[----:B-----5:R-:W-:Y:S01]  /*1aa70*/  LEA R3, P5, R2, UR6, 0x1 ;  /* 0x0000000602037c11 */ /* 0x020fe2000f8a08ff */
[----:B------:R-:W-:Y:S01]  /*1aa80*/  @!P6 IMAD.MOV R0, RZ, RZ, -R0 ;  /* 0x000000ffff00e224 */ /* 0x000fe200078e0a00 */
[----:B------:R-:W-:Y:S01]  /*1aa90*/  ISETP.GE.AND P0, PT, R15, RZ, PT ;  /* 0x000000ff0f00720c */ /* 0x000fe20003f06270 */
[----:B------:R-:W0:Y:S01]  /*1aaa0*/  LDCU UR4, c[0x0][0x3a4] ;  /* 0x00007480ff0477ac */ /* 0x000e220008000800 */
[----:B------:R1:W-:Y:S02]  /*1aab0*/  STL [R1+0x1650], R4 ;  /* 0x0016500401007387 */ /* 0x0003e40000100800 */
[----:B-1----:R-:W-:-:S05]  /*1aac0*/  IMAD R4, R6, 0x10, R4 ;  /* 0x0000001006047824 */ /* 0x002fca00078e0204 */
[----:B------:R-:W-:Y:S04]  /*1aad0*/  STL [R1+0x1658], R4 ;  /* 0x0016580401007387 */ /* 0x000fe80000100800 */
[----:B------:R1:W-:Y:S04]  /*1aae0*/  STL [R1+0x17a8], R2 ;  /* 0x0017a80201007387 */ /* 0x0003e80000100800 */
[----:B------:R3:W-:Y:S04]  /*1aaf0*/  STL [R1+0x1680], R3 ;  /* 0x0016800301007387 */ /* 0x0007e80000100800 */
[----:B-1----:R-:W4:Y:S01]  /*1ab00*/  LDL.LU R2, [R1+0x3c] ;  /* 0x00003c0001027983 */ /* 0x002f220000300800 */
[----:B---3--:R-:W-:-:S03]  /*1ab10*/  IMAD R3, R6, 0x8, R4 ;  /* 0x0000000806037824 */ /* 0x008fc600078e0204 */
[----:B------:R-:W3:Y:S04]  /*1ab20*/  LDL.LU R29, [R1+0x48] ;  /* 0x00004800011d7983 */ /* 0x000ee80000300800 */
[----:B------:R-:W-:Y:S04]  /*1ab30*/  STL [R1+0x165c], R3 ;  /* 0x00165c0301007387 */ /* 0x000fe80000100800 */
[----:B------:R-:W5:Y:S04]  /*1ab40*/  LDL.LU R24, [R1+0x50] ;  /* 0x0000500001187983 */ /* 0x000f680000300800 */
        /* <DEDUP_REMOVED lines=16> */
[----:B------:R-:W5:Y:S01]  /*1ac50*/  LDL.LU R17, [R1+0x5dc] ;  /* 0x0005dc0001117983 */ /* 0x000f620000300800 */
[----:B------:R-:W-:-:S02]  /*1ac60*/  @!P4 IMAD.MOV R25, RZ, RZ, -R25 ;  /* 0x000000ffff19c224 */ /* 0x000fc400078e0a19 */
[----:B------:R-:W-:Y:S01]  /*1ac70*/  @!P0 IMAD.MOV R26, RZ, RZ, -R26 ;  /* 0x000000ffff1a8224 */ /* 0x000fe200078e0a1a */
[----:B------:R-:W5:Y:S01]  /*1ac80*/  LDL.LU R15, [R1+0xd8] ;  /* 0x0000d800010f7983 */ /* 0x000f620000300800 */
[----:B------:R-:W-:-:S03]  /*1ac90*/  @!P3 IMAD.MOV R28, RZ, RZ, -R28 ;  /* 0x000000ffff1cb224 */ /* 0x000fc600078e0a1c */
[----:B------:R-:W5:Y:S04]  /*1aca0*/  LDL.LU R14, [R1+0xe0] ;  /* 0x0000e000010e7983 */ /* 0x000f680000300800 */
[----:B------:R-:W-:Y:S04]  /*1acb0*/  STL [R1+0x17ac], R25 ;  /* 0x0017ac1901007387 */ /* 0x000fe80000100800 */
[----:B------:R-:W-:Y:S04]  /*1acc0*/  STL [R1+0x17b0], R26 ;  /* 0x0017b01a01007387 */ /* 0x000fe80000100800 */
[----:B------:R-:W-:Y:S04]  /*1acd0*/  STL [R1+0x17b4], R27 ;  /* 0x0017b41b01007387 */ /* 0x000fe80000100800 */
[----:B------:R-:W-:Y:S04]  /*1ace0*/  STL [R1+0x17b8], R28 ;  /* 0x0017b81c01007387 */ /* 0x000fe80000100800 */
[----:B------:R4:W-:Y:S01]  /*1acf0*/  STL [R1+0x17bc], R0 ;  /* 0x0017bc0001007387 */ /* 0x0009e20000100800 */
[----:B--2---:R-:W-:-:S02]  /*1ad00*/  ISETP.NE.AND P2, PT, R5, RZ, PT ;  /* 0x000000ff0500720c */ /* 0x004fc40003f45270 */
[----:B------:R-:W-:-:S04]  /*1ad10*/  LOP3.LUT R5, RZ, R5, RZ, 0x33, !PT ;  /* 0x00000005ff057212 */ /* 0x000fc800078e33ff */
[C---:B----4-:R-:W-:Y:S02]  /*1ad20*/  SEL R0, R5.reuse, R2, !P2 ;  /* 0x0000000205007207 */ /* 0x050fe40005000000 */
[----:B---3--:R-:W-:-:S05]  /*1ad30*/  SEL R29, R5, R29, !P2 ;  /* 0x0000001d051d7207 */ /* 0x008fca0005000000 */
[----:B------:R-:W-:Y:S01]  /*1ad40*/  STL [R1+0x17c0], R29 ;  /* 0x0017c01d01007387 */ /* 0x000fe20000100800 */
[----:B-----5:R-:W-:-:S03]  /*1ad50*/  SEL R2, R5, R24, !P2 ;  /* 0x0000001805027207 */ /* 0x020fc60005000000 */
[----:B------:R1:W-:Y:S04]  /*1ad60*/  STL [R1], R0 ;  /* 0x0000000001007387 */ /* 0x0003e80000100800 */
[----:B------:R2:W-:Y:S01]  /*1ad70*/  STL [R1+0x4], R2 ;  /* 0x0000040201007387 */ /* 0x0005e20000100800 */
[C---:B------:R-:W-:Y:S02]  /*1ad80*/  SEL R3, R5.reuse, R6, !P2 ;  /* 0x0000000605037207 */ /* 0x040fe40005000000 */
[C---:B-1----:R-:W-:Y:S02]  /*1ad90*/  SEL R0, R5.reuse, R4, !P2 ;  /* 0x0000000405007207 */ /* 0x042fe40005000000 */
[----:B--2---:R-:W-:-:S03]  /*1ada0*/  SEL R2, R5, R7, !P2 ;  /* 0x0000000705027207 */ /* 0x004fc60005000000 */
[----:B------:R1:W-:Y:S04]  /*1adb0*/  STL [R1+0x10], R0 ;  /* 0x0000100001007387 */ /* 0x0003e80000100800 */
[----:B------:R2:W-:Y:S01]  /*1adc0*/  STL [R1+0x2c], R3 ;  /* 0x00002c0301007387 */ /* 0x0005e20000100800 */
[----:B-1----:R-:W-:-:S03]  /*1add0*/  SEL R0, R5, R8, !P2 ;  /* 0x0000000805007207 */ /* 0x002fc60005000000 */
[----:B------:R1:W-:Y:S01]  /*1ade0*/  STL [R1+0x34], R2 ;  /* 0x0000340201007387 */ /* 0x0003e20000100800 */
[----:B--2---:R-:W-:-:S03]  /*1adf0*/  SEL R3, R5, R9, !P2 ;  /* 0x0000000905037207 */ /* 0x004fc60005000000 */
[----:B------:R2:W-:Y:S04]  /*1ae00*/  STL [R1+0x3c], R0 ;  /* 0x00003c0001007387 */ /* 0x0005e80000100800 */
[----:B------:R3:W-:Y:S01]  /*1ae10*/  STL [R1+0x48], R3 ;  /* 0x0000480301007387 */ /* 0x0007e20000100800 */
[C---:B-1----:R-:W-:Y:S02]  /*1ae20*/  SEL R2, R5.reuse, R13, !P2 ;  /* 0x0000000d05027207 */ /* 0x042fe40005000000 */
[----:B--2---:R-:W-:-:S03]  /*1ae30*/  SEL R0, R5, R12, !P2 ;  /* 0x0000000c05007207 */ /* 0x004fc60005000000 */
[----:B------:R1:W-:Y:S01]  /*1ae40*/  STL [R1+0x50], R2 ;  /* 0x0000500201007387 */ /* 0x0003e20000100800 */
[----:B---3--:R-:W-:-:S03]  /*1ae50*/  SEL R3, R5, R11, !P2 ;  /* 0x0000000b05037207 */ /* 0x008fc60005000000 */
        /* <DEDUP_REMOVED lines=19> */
[----:B------:R-:W-:Y:S04]  /*1af90*/  STL [R1+0xc8], R3 ;  /* 0x0000c80301007387 */ /* 0x000fe80000100800 */
[----:B------:R-:W3:Y:S01]  /*1afa0*/  LDL.LU R29, [R1+0x104] ;  /* 0x00010400011d7983 */ /* 0x000ee20000300800 */
[C---:B-1----:R-:W-:Y:S02]  /*1afb0*/  SEL R2, R5.reuse, R15, !P2 ;  /* 0x0000000f05027207 */ /* 0x042fe40005000000 */
[----:B--2---:R-:W-:-:S03]  /*1afc0*/  SEL R0, R5, R14, !P2 ;  /* 0x0000000e05007207 */ /* 0x004fc60005000000 */
[----:B------:R-:W-:Y:S04]  /*1afd0*/  STL [R1+0xd8], R2 ;  /* 0x0000d80201007387 */ /* 0x000fe80000100800 */
[----:B---3--:R1:W-:Y:S04]  /*1afe0*/  STL [R1+0x186c], R29 ;  /* 0x00186c1d01007387 */ /* 0x0083e80000100800 */
[----:B------:R-:W-:Y:S04]  /*1aff0*/  STL [R1+0xe0], R0 ;  /* 0x0000e00001007387 */ /* 0x000fe80000100800 */
[----:B-1----:R-:W2:Y:S04]  /*1b000*/  LDL.LU R29, [R1+0xfc] ;  /* 0x0000fc00011d7983 */ /* 0x002ea80000300800 */
[----:B--2---:R1:W-:Y:S04]  /*1b010*/  STL [R1+0x1870], R29 ;  /* 0x0018701d01007387 */ /* 0x0043e80000100800 */
[----:B-1----:R-:W2:Y:S04]  /*1b020*/  LDL.LU R29, [R1+0xf4] ;  /* 0x0000f400011d7983 */ /* 0x002ea80000300800 */
[----:B--2---:R1:W-:Y:S04]  /*1b030*/  STL [R1+0x1874], R29 ;  /* 0x0018741d01007387 */ /* 0x0043e80000100800 */
[----:B-1----:R-:W2:Y:S04]  /*1b040*/  LDL.LU R29, [R1+0xe8] ;  /* 0x0000e800011d7983 */ /* 0x002ea80000300800 */
[----:B------:R-:W3:Y:S04]  /*1b050*/  LDL.LU R0, [R1+0x10c] ;  /* 0x00010c0001007983 */ /* 0x000ee80000300800 */
[----:B------:R-:W4:Y:S04]  /*1b060*/  LDL.LU R28, [R1+0x16c] ;  /* 0x00016c00011c7983 */ /* 0x000f280000300800 */
[----:B------:R-:W5:Y:S04]  /*1b070*/  LDL.LU R27, [R1+0x170] ;  /* 0x00017000011b7983 */ /* 0x000f680000300800 */
[----:B------:R-:W3:Y:S04]  /*1b080*/  LDL.LU R26, [R1+0x174] ;  /* 0x00017400011a7983 */ /* 0x000ee80000300800 */
        /* <DEDUP_REMOVED lines=22> */
[----:B------:R-:W3:Y:S01]  /*1b1f0*/  LDL.LU R14, [R1+0x270] ;  /* 0x00027000010e7983 */ /* 0x000ee20000300800 */
[----:B--2---:R-:W-:-:S05]  /*1b200*/  SEL R29, R5, R29, !P2 ;  /* 0x0000001d051d7207 */ /* 0x004fca0005000000 */
[----:B------:R1:W-:Y:S04]  /*1b210*/  STL [R1+0xe8], R29 ;  /* 0x0000e81d01007387 */ /* 0x0003e80000100800 */
[----:B-1----:R-:W2:Y:S02]  /*1b220*/  LDL.LU R29, [R1+0x1874] ;  /* 0x00187400011d7983 */ /* 0x002ea40000300800 */
[----:B--2---:R-:W-:-:S05]  /*1b230*/  SEL R29, R5, R29, !P2 ;  /* 0x0000001d051d7207 */ /* 0x004fca0005000000 */
[----:B------:R1:W-:Y:S04]  /*1b240*/  STL [R1+0xf4], R29 ;  /* 0x0000f41d01007387 */ /* 0x0003e80000100800 */
[----:B-1----:R-:W2:Y:S02]  /*1b250*/  LDL.LU R29, [R1+0x1870] ;  /* 0x00187000011d7983 */ /* 0x002ea40000300800 */
[----:B--2---:R-:W-:-:S05]  /*1b260*/  SEL R29, R5, R29, !P2 ;  /* 0x0000001d051d7207 */ /* 0x004fca0005000000 */
[----:B------:R1:W-:Y:S04]  /*1b270*/  STL [R1+0xfc], R29 ;  /* 0x0000fc1d01007387 */ /* 0x0003e80000100800 */
[----:B-1----:R-:W2:Y:S01]  /*1b280*/  LDL.LU R29, [R1+0x186c] ;  /* 0x00186c00011d7983 */ /* 0x002ea20000300800 */
[C---:B----4-:R-:W-:Y:S02]  /*1b290*/  SEL R28, R5.reuse, R28, !P2 ;  /* 0x0000001c051c7207 */ /* 0x050fe40005000000 */
[C---:B---3--:R-:W-:Y:S02]  /*1b2a0*/  SEL R26, R5.reuse, R26, !P2 ;  /* 0x0000001a051a7207 */ /* 0x048fe40005000000 */
[C---:B------:R-:W-:Y:S02]  /*1b2b0*/  SEL R25, R5.reuse, R25, !P2 ;  /* 0x0000001905197207 */ /* 0x040fe40005000000 */
[----:B--2---:R-:W-:-:S05]  /*1b2c0*/  SEL R29, R5, R29, !P2 ;  /* 0x0000001d051d7207 */ /* 0x004fca0005000000 */
[----:B------:R1:W-:Y:S02]  /*1b2d0*/  STL [R1+0x104], R29 ;  /* 0x0001041d01007387 */ /* 0x0003e40000100800 */
[C---:B-1----:R-:W-:Y:S02]  /*1b2e0*/  SEL R29, R5.reuse, R0, !P2 ;  /* 0x00000000051d7207 */ /* 0x042fe40005000000 */
[----:B-----5:R-:W-:-:S03]  /*1b2f0*/  SEL R0, R5, R27, !P2 ;  /* 0x0000001b05007207 */ /* 0x020fc60005000000 */
[----:B------:R-:W-:Y:S04]  /*1b300*/  STL [R1+0x10c], R29 ;  /* 0x00010c1d01007387 */ /* 0x000fe80000100800 */
[----:B------:R-:W-:Y:S04]  /*1b310*/  STL [R1+0x16c], R28 ;  /* 0x00016c1c01007387 */ /* 0x000fe80000100800 */
[----:B------:R1:W-:Y:S04]  /*1b320*/  STL [R1+0x170], R0 ;  /* 0x0001700001007387 */ /* 0x0003e80000100800 */
[----:B------:R-:W-:Y:S01]  /*1b330*/  STL [R1+0x174], R26 ;  /* 0x0001741a01007387 */ /* 0x000fe20000100800 */
[----:B-1----:R-:W-:-:S02]  /*1b340*/  SEL R0, R5, R3, !P2 ;  /* 0x0000000305007207 */ /* 0x002fc40005000000 */
[C---:B------:R-:W-:Y:S01]  /*1b350*/  SEL R3, R5.reuse, R2, !P2 ;  /* 0x0000000205037207 */ /* 0x040fe20005000000 */
[----:B------:R-:W-:Y:S01]  /*1b360*/  STL [R1+0x17c], R25 ;  /* 0x00017c1901007387 */ /* 0x000fe20000100800 */
[----:B------:R-:W-:-:S03]  /*1b370*/  SEL R2, R5, R24, !P2 ;  /* 0x0000001805027207 */ /* 0x000fc60005000000 */
        /* <DEDUP_REMOVED lines=1371> */
[C---:B---3--:R-:W-:Y:S02]  /*20930*/  SEL R0, R5.reuse, R0, !P2 ;  /* 0x0000000005007207 */ /* 0x048fe40005000000 */
[C---:B----4-:R-:W-:Y:S02]  /*20940*/  SEL R28, R5.reuse, R28, !P2 ;  /* 0x0000001c051c7207 */ /* 0x050fe40005000000 */
[C---:B-----5:R-:W-:Y:S02]  /*20950*/  SEL R27, R5.reuse, R27, !P2 ;  /* 0x0000001b051b7207 */ /* 0x060fe40005000000 */
[----:B------:R-:W-:-:S02]  /*20960*/  SEL R26, R5, R26, !P2 ;  /* 0x0000001a051a7207 */ /* 0x000fc40005000000 */
[C---:B------:R-:W-:Y:S02]  /*20970*/  SEL R25, R5.reuse, R25, !P2 ;  /* 0x0000001905197207 */ /* 0x040fe40005000000 */
[C---:B------:R-:W-:Y:S02]  /*20980*/  SEL R2, R5.reuse, R2, !P2 ;  /* 0x0000000205027207 */ /* 0x040fe40005000000 */
[C---:B------:R-:W-:Y:S02]  /*20990*/  SEL R24, R5.reuse, R24, !P2 ;  /* 0x0000001805187207 */ /* 0x040fe40005000000 */
[C---:B------:R-:W-:Y:S02]  /*209a0*/  SEL R4, R5.reuse, R4, !P2 ;  /* 0x0000000405047207 */ /* 0x040fe40005000000 */
[C---:B------:R-:W-:Y:S02]  /*209b0*/  SEL R6, R5.reuse, R6, !P2 ;  /* 0x0000000605067207 */ /* 0x040fe40005000000 */
        /* <DEDUP_REMOVED lines=17> */
[----:B--2---:R-:W-:-:S05]  /*20ad0*/  SEL R29, R5, R29, !P2 ;  /* 0x0000001d051d7207 */ /* 0x004fca0005000000 */
[----:B------:R1:W-:Y:S04]  /*20ae0*/  STL [R1+0x140], R29 ;  /* 0x0001401d01007387 */ /* 0x0003e80000100800 */
[----:B-1----:R-:W2:Y:S04]  /*20af0*/  LDL.LU R29, [R1+0x17c0] ;  /* 0x0017c000011d7983 */ /* 0x002ea80000300800 */
[----:B------:R1:W-:Y:S04]  /*20b00*/  STL [R1+0x13c], R0 ;  /* 0x00013c0001007387 */ /* 0x0003e80000100800 */
[----:B-1----:R-:W3:Y:S04]  /*20b10*/  LDL.LU R0, [R1+0x17bc] ;  /* 0x0017bc0001007983 */ /* 0x002ee80000300800 */
[----:B------:R1:W-:Y:S04]  /*20b20*/  STL [R1+0x138], R28 ;  /* 0x0001381c01007387 */ /* 0x0003e80000100800 */
[----:B-1----:R-:W4:Y:S04]  /*20b30*/  LDL.LU R28, [R1+0x17b8] ;  /* 0x0017b800011c7983 */ /* 0x002f280000300800 */
[----:B------:R1:W-:Y:S04]  /*20b40*/  STL [R1+0x134], R27 ;  /* 0x0001341b01007387 */ /* 0x0003e80000100800 */
[----:B-1----:R-:W5:Y:S04]  /*20b50*/  LDL.LU R27, [R1+0x17b4] ;  /* 0x0017b400011b7983 */ /* 0x002f680000300800 */
[----:B------:R1:W-:Y:S04]  /*20b60*/  STL [R1+0x130], R26 ;  /* 0x0001301a01007387 */ /* 0x0003e80000100800 */
[----:B-1----:R-:W2:Y:S04]  /*20b70*/  LDL.LU R26, [R1+0x17b0] ;  /* 0x0017b000011a7983 */ /* 0x002ea80000300800 */
        /* <DEDUP_REMOVED lines=9> */
[----:B-1----:R-:W3:Y:S04]  /*20c10*/  LDL.LU R6, [R1+0x179c] ;  /* 0x00179c0001067983 */ /* 0x002ee80000300800 */
[----:B------:R1:W-:Y:S04]  /*20c20*/  STL [R1+0x118], R7 ;  /* 0x0001180701007387 */ /* 0x0003e80000100800 */
[----:B-1----:R-:W4:Y:S04]  /*20c30*/  LDL.LU R7, [R1+0x1798] ;  /* 0x0017980001077983 */ /* 0x002f280000300800 */
[----:B------:R1:W-:Y:S04]  /*20c40*/  STL [R1+0x114], R8 ;  /* 0x0001140801007387 */ /* 0x0003e80000100800 */
[----:B-1----:R-:W4:Y:S04]  /*20c50*/  LDL.LU R8, [R1+0x1794] ;  /* 0x0017940001087983 */ /* 0x002f280000300800 */
[----:B------:R1:W-:Y:S04]  /*20c60*/  STL [R1+0x110], R9 ;  /* 0x0001100901007387 */ /* 0x0003e80000100800 */
[----:B-1----:R-:W5:Y:S04]  /*20c70*/  LDL.LU R9, [R1+0x1790] ;  /* 0x0017900001097983 */ /* 0x002f680000300800 */
        /* <DEDUP_REMOVED lines=27> */
[----:B-1----:R-:W5:Y:S01]  /*20e30*/  LDL.LU R14, [R1+0x1758] ;  /* 0x00175800010e7983 */ /* 0x002f620000300800 */
[----:B------:R-:W-:-:S05]  /*20e40*/  SEL R3, R5, R3, !P2 ;  /* 0x0000000305037207 */ /* 0x000fca0005000000 */
[----:B------:R1:W-:Y:S01]  /*20e50*/  STL [R1+0xb0], R3 ;  /* 0x0000b00301007387 */ /* 0x0003e20000100800 */
[C---:B--2---:R-:W-:Y:S02]  /*20e60*/  SEL R4, R5.reuse, R4, !P2 ;  /* 0x0000000405047207 */ /* 0x044fe40005000000 */
[C---:B---3--:R-:W-:Y:S02]  /*20e70*/  SEL R6, R5.reuse, R6, !P2 ;  /* 0x0000000605067207 */ /* 0x048fe40005000000 */
[C---:B----4-:R-:W-:Y:S02]  /*20e80*/  SEL R8, R5.reuse, R8, !P2 ;  /* 0x0000000805087207 */ /* 0x050fe40005000000 */
[C---:B-----5:R-:W-:Y:S02]  /*20e90*/  SEL R9, R5.reuse, R9, !P2 ;  /* 0x0000000905097207 */ /* 0x060fe40005000000 */
[C---:B------:R-:W-:Y:S02]  /*20ea0*/  SEL R11, R5.reuse, R11, !P2 ;  /* 0x0000000b050b7207 */ /* 0x040fe40005000000 */
[----:B-1----:R-:W-:-:S02]  /*20eb0*/  SEL R3, R5, R14, !P2 ;  /* 0x0000000e05037207 */ /* 0x002fc40005000000 */
[----:B------:R-:W-:-:S03]  /*20ec0*/  SEL R14, R5, R15, !P2 ;  /* 0x0000000f050e7207 */ /* 0x000fc60005000000 */
[----:B------:R1:W-:Y:S01]  /*20ed0*/  STL [R1+0xa8], R3 ;  /* 0x0000a80301007387 */ /* 0x0003e20000100800 */
[----:B------:R-:W-:-:S03]  /*20ee0*/  SEL R15, R5, R18, !P2 ;  /* 0x00000012050f7207 */ /* 0x000fc60005000000 */
[----:B------:R2:W-:Y:S01]  /*20ef0*/  STL [R1+0xa0], R14 ;  /* 0x0000a00e01007387 */ /* 0x0005e20000100800 */
[C---:B-1----:R-:W-:Y:S02]  /*20f00*/  SEL R3, R5.reuse, R17, !P2 ;  /* 0x0000001105037207 */ /* 0x042fe40005000000 */
[----:B--2---:R-:W-:-:S03]  /*20f10*/  SEL R14, R5, R19, !P2 ;  /* 0x00000013050e7207 */ /* 0x004fc60005000000 */
[----:B------:R1:W-:Y:S04]  /*20f20*/  STL [R1+0x98], R3 ;  /* 0x0000980301007387 */ /* 0x0003e80000100800 */
[----:B------:R2:W-:Y:S01]  /*20f30*/  STL [R1+0x90], R15 ;  /* 0x0000900f01007387 */ /* 0x0005e20000100800 */
[----:B-1----:R-:W-:-:S03]  /*20f40*/  SEL R3, R5, R20, !P2 ;  /* 0x0000001405037207 */ /* 0x002fc60005000000 */
[----:B------:R1:W-:Y:S01]  /*20f50*/  STL [R1+0x88], R14 ;  /* 0x0000880e01007387 */ /* 0x0003e20000100800 */
[----:B--2---:R-:W-:-:S03]  /*20f60*/  SEL R15, R5, R21, !P2 ;  /* 0x00000015050f7207 */ /* 0x004fc60005000000 */
[----:B------:R2:W-:Y:S01]  /*20f70*/  STL [R1+0x80], R3 ;  /* 0x0000800301007387 */ /* 0x0005e20000100800 */
[----:B-1----:R-:W-:-:S03]  /*20f80*/  SEL R14, R5, R22, !P2 ;  /* 0x00000016050e7207 */ /* 0x002fc60005000000 */
[----:B------:R-:W-:Y:S01]  /*20f90*/  STL [R1+0x78], R15 ;  /* 0x0000780f01007387 */ /* 0x000fe20000100800 */
[----:B--2---:R-:W-:-:S03]  /*20fa0*/  SEL R3, R5, R23, !P2 ;  /* 0x0000001705037207 */ /* 0x004fc60005000000 */
[----:B------:R-:W2:Y:S04]  /*20fb0*/  LDL.LU R19, [R1] ;  /* 0x0000000001137983 */ /* 0x000ea80000300800 */
[----:B------:R1:W-:Y:S04]  /*20fc0*/  STL [R1+0x70], R14 ;  /* 0x0000700e01007387 */ /* 0x0003e80000100800 */
[----:B------:R3:W-:Y:S01]  /*20fd0*/  STL [R1+0x68], R3 ;  /* 0x0000680301007387 */ /* 0x0007e20000100800 */
[----:B-1----:R-:W-:-:S03]  /*20fe0*/  SEL R14, R5, R16, !P2 ;  /* 0x00000010050e7207 */ /* 0x002fc60005000000 */
[----:B------:R-:W4:Y:S01]  /*20ff0*/  LDL R16, [R1+0x165c] ;  /* 0x00165c0001107983 */ /* 0x000f220000100800 */
[----:B---3--:R-:W-:-:S03]  /*21000*/  SEL R3, R5, R10, !P2 ;  /* 0x0000000a05037207 */ /* 0x008fc60005000000 */
[----:B------:R1:W-:Y:S01]  /*21010*/  STL [R1+0x64], R14 ;  /* 0x0000640e01007387 */ /* 0x0003e20000100800 */
[----:B------:R-:W-:-:S03]  /*21020*/  SEL R10, R5, R12, !P2 ;  /* 0x0000000c050a7207 */ /* 0x000fc60005000000 */
[----:B------:R-:W3:Y:S04]  /*21030*/  LDL.LU R15, [R1+0x4] ;  /* 0x00000400010f7983 */ /* 0x000ee80000300800 */
[----:B------:R5:W-:Y:S04]  /*21040*/  STL [R1+0x60], R3 ;  /* 0x0000600301007387 */ /* 0x000be80000100800 */
[----:B------:R-:W-:Y:S04]  /*21050*/  STL [R1+0x5c], R11 ;  /* 0x00005c0b01007387 */ /* 0x000fe80000100800 */
[----:B-1----:R-:W3:Y:S01]  /*21060*/  LDL.LU R14, [R1+0x10] ;  /* 0x00001000010e7983 */ /* 0x002ee20000300800 */
[----:B-----5:R-:W-:-:S03]  /*21070*/  SEL R3, R5, R13, !P2 ;  /* 0x0000000d05037207 */ /* 0x020fc60005000000 */
[----:B------:R-:W-:Y:S04]  /*21080*/  STL [R1+0x54], R10 ;  /* 0x0000540a01007387 */ /* 0x000fe80000100800 */
[----:B------:R1:W-:Y:S04]  /*21090*/  STL [R1+0x4c], R3 ;  /* 0x00004c0301007387 */ /* 0x0003e80000100800 */
[----:B------:R-:W-:Y:S04]  /*210a0*/  STL [R1+0x44], R9 ;  /* 0x0000440901007387 */ /* 0x000fe80000100800 */
[----:B------:R-:W5:Y:S01]  /*210b0*/  LDL.LU R17, [R1+0x2c] ;  /* 0x00002c0001117983 */ /* 0x000f620000300800 */
[----:B-1----:R-:W-:-:S03]  /*210c0*/  SEL R3, R5, R7, !P2 ;  /* 0x0000000705037207 */ /* 0x002fc60005000000 */
[----:B------:R-:W-:Y:S04]  /*210d0*/  STL [R1+0x40], R8 ;  /* 0x0000400801007387 */ /* 0x000fe80000100800 */
[----:B------:R1:W-:Y:S04]  /*210e0*/  STL [R1+0x38], R3 ;  /* 0x0000380301007387 */ /* 0x0003e80000100800 */
[----:B------:R0:W-:Y:S04]  /*210f0*/  STL [R1+0x30], R6 ;  /* 0x0000300601007387 */ /* 0x0001e80000100800 */
[----:B------:R-:W5:Y:S01]  /*21100*/  LDL.LU R18, [R1+0x34] ;  /* 0x0000340001127983 */ /* 0x000f620000300800 */
[----:B-1----:R-:W-:-:S03]  /*21110*/  SEL R3, R5, R24, !P2 ;  /* 0x0000001805037207 */ /* 0x002fc60005000000 */
[----:B------:R1:W-:Y:S01]  /*21120*/  STL [R1+0x28], R4 ;  /* 0x0000280401007387 */ /* 0x0003e20000100800 */
[----:B0-----:R-:W-:-:S03]  /*21130*/  SEL R6, R5, R25, !P2 ;  /* 0x0000001905067207 */ /* 0x001fc60005000000 */
[----:B------:R0:W-:Y:S01]  /*21140*/  STL [R1+0x24], R3 ;  /* 0x0000240301007387 */ /* 0x0001e20000100800 */
[----:B-1----:R-:W-:-:S03]  /*21150*/  SEL R4, R5, R26, !P2 ;  /* 0x0000001a05047207 */ /* 0x002fc60005000000 */
[----:B------:R-:W-:Y:S01]  /*21160*/  STL [R1+0x20], R6 ;  /* 0x0000200601007387 */ /* 0x000fe20000100800 */
[----:B0-----:R-:W-:-:S03]  /*21170*/  SEL R3, R5, R27, !P2 ;  /* 0x0000001b05037207 */ /* 0x001fc60005000000 */
[----:B------:R-:W5:Y:S04]  /*21180*/  LDL.LU R20, [R1+0x3c] ;  /* 0x00003c0001147983 */ /* 0x000f680000300800 */
[----:B------:R-:W-:Y:S04]  /*21190*/  STL [R1+0x1c], R4 ;  /* 0x00001c0401007387 */ /* 0x000fe80000100800 */
[----:B------:R-:W5:Y:S04]  /*211a0*/  LDL.LU R21, [R1+0x48] ;  /* 0x0000480001157983 */ /* 0x000f680000300800 */
[----:B------:R0:W-:Y:S02]  /*211b0*/  STL [R1+0x18], R3 ;  /* 0x0000180301007387 */ /* 0x0001e40000100800 */
[----:B0-----:R-:W-:-:S05]  /*211c0*/  SEL R3, R5, R28, !P2 ;  /* 0x0000001c05037207 */ /* 0x001fca0005000000 */
[----:B------:R-:W-:Y:S04]  /*211d0*/  STL [R1+0x1684], R3 ;  /* 0x0016840301007387 */ /* 0x000fe80000100800 */
[----:B------:R-:W5:Y:S01]  /*211e0*/  LDL.LU R22, [R1+0x50] ;  /* 0x0000500001167983 */ /* 0x000f620000300800 */
[----:B------:R-:W-:Y:S01]  /*211f0*/  SEL R0, R5, R0, !P2 ;  /* 0x0000000005007207 */ /* 0x000fe20005000000 */
[----:B------:R-:W-:Y:S01]  /*21200*/  IMAD R23, RZ, RZ, -UR8 ;  /* 0x80000008ff177e24 */ /* 0x000fe2000f8e02ff */
[----:B------:R-:W-:Y:S01]  /*21210*/  LEA.HI.X.SX32 R2, R2, UR7, 0x1, P5 ;  /* 0x0000000702027c11 */ /* 0x000fe2000a8f0eff */
[----:B------:R-:W5:Y:S01]  /*21220*/  LDL.LU R10, [R1+0x58] ;  /* 0x00005800010a7983 */ /* 0x000f620000300800 */
[----:B------:R-:W0:Y:S03]  /*21230*/  LDCU.64 UR6, c[0x0][0x380] ;  /* 0x00007000ff0677ac */ /* 0x000e260008000a00 */
[----:B------:R-:W-:Y:S04]  /*21240*/  STL [R1+0xc], R0 ;  /* 0x00000c0001007387 */ /* 0x000fe80000100800 */
[----:B------:R2:W-:Y:S02]  /*21250*/  STL [R1+0x167c], R2 ;  /* 0x00167c0201007387 */ /* 0x0005e40000100800 */
[----:B--2---:R-:W-:-:S02]  /*21260*/  IMAD R2, R19, UR5, RZ ;  /* 0x0000000513027c24 */ /* 0x004fc4000f8e02ff */
[----:B----4-:R-:W-:Y:S02]  /*21270*/  IMAD R0, R23, 0x8, R16 ;  /* 0x0000000817007824 */ /* 0x010fe400078e0210 */
[----:B------:R-:W2:Y:S04]  /*21280*/  LDL.LU R23, [R1+0x6c] ;  /* 0x00006c0001177983 */ /* 0x000ea80000300800 */
[----:B------:R1:W-:Y:S04]  /*21290*/  STL [R1+0x1644], R0 ;  /* 0x0016440001007387 */ /* 0x0003e80000100800 */
[----:B------:R-:W4:Y:S01]  /*212a0*/  LDL.LU R11, [R1+0x7c] ;  /* 0x00007c00010b7983 */ /* 0x000f220000300800 */
[----:B-1----:R-:W-:-:S03]  /*212b0*/  IMAD R0, R29, UR5, RZ ;  /* 0x000000051d007c24 */ /* 0x002fc6000f8e02ff */
[----:B------:R-:W-:Y:S01]  /*212c0*/  STL [R1+0x8], R2 ;  /* 0x0000080201007387 */ /* 0x000fe20000100800 */
[----:B---3--:R-:W-:-:S03]  /*212d0*/  IMAD R29, R15, UR5, RZ ;  /* 0x000000050f1d7c24 */ /* 0x008fc6000f8e02ff */
[----:B------:R1:W-:Y:S04]  /*212e0*/  STL [R1], R0 ;  /* 0x0000000001007387 */ /* 0x0003e80000100800 */
[----:B------:R-:W3:Y:S04]  /*212f0*/  LDL.LU R12, [R1+0x84] ;  /* 0x00008400010c7983 */ /* 0x000ee80000300800 */
[----:B------:R-:W3:Y:S01]  /*21300*/  LDL.LU R13, [R1+0x8c] ;  /* 0x00008c00010d7983 */ /* 0x000ee20000300800 */
[----:B-1----:R-:W-:-:S03]  /*21310*/  IMAD R0, R14, UR5, RZ ;  /* 0x000000050e007c24 */ /* 0x002fc6000f8e02ff */
[----:B------:R-:W-:Y:S01]  /*21320*/  STL [R1+0x1688], R29 ;  /* 0x0016881d01007387 */ /* 0x000fe20000100800 */
[----:B-----5:R-:W-:-:S03]  /*21330*/  IMAD R4, R17, UR5, RZ ;  /* 0x0000000511047c24 */ /* 0x020fc6000f8e02ff */
[----:B------:R-:W5:Y:S04]  /*21340*/  LDL.LU R14, [R1+0x94] ;  /* 0x00009400010e7983 */ /* 0x000f680000300800 */
[----:B------:R-:W5:Y:S04]  /*21350*/  LDL.LU R15, [R1+0x9c] ;  /* 0x00009c00010f7983 */ /* 0x000f680000300800 */
[----:B------:R-:W-:Y:S04]  /*21360*/  STL [R1+0x168c], R0 ;  /* 0x00168c0001007387 */ /* 0x000fe80000100800 */
[----:B------:R-:W5:Y:S01]  /*21370*/  LDL.LU R16, [R1+0xa4] ;  /* 0x0000a40001107983 */ /* 0x000f620000300800 */
[----:B------:R-:W-:-:S03]  /*21380*/  IMAD R5, R18, UR5, RZ ;  /* 0x0000000512057c24 */ /* 0x000fc6000f8e02ff */
[----:B------:R-:W5:Y:S04]  /*21390*/  LDL.LU R17, [R1+0xac] ;  /* 0x0000ac0001117983 */ /* 0x000f680000300800 */
[----:B------:R-:W-:Y:S04]  /*213a0*/  STL [R1+0x1690], R4 ;  /* 0x0016900401007387 */ /* 0x000fe80000100800 */
[----:B------:R-:W5:Y:S04]  /*213b0*/  LDL.LU R18, [R1+0xb4] ;  /* 0x0000b40001127983 */ /* 0x000f680000300800 */
[----:B------:R-:W5:Y:S04]  /*213c0*/  LDL.LU R19, [R1+0xc8] ;  /* 0x0000c80001137983 */ /* 0x000f680000300800 */
[----:B------:R-:W-:Y:S01]  /*213d0*/  STL [R1+0x1694], R5 ;  /* 0x0016940501007387 */ /* 0x000fe20000100800 */
[----:B------:R-:W-:-:S03]  /*213e0*/  IMAD R6, R20, UR5, RZ ;  /* 0x0000000514067c24 */ /* 0x000fc6000f8e02ff */
[----:B------:R-:W5:Y:S04]  /*213f0*/  LDL.LU R20, [R1+0xd8] ;  /* 0x0000d80001147983 */ /* 0x000f680000300800 */
[----:B------:R-:W-:Y:S01]  /*21400*/  STL [R1+0x1698], R6 ;  /* 0x0016980601007387 */ /* 0x000fe20000100800 */
[----:B------:R-:W-:-:S03]  /*21410*/  IMAD R7, R21, UR5, RZ ;  /* 0x0000000515077c24 */ /* 0x000fc6000f8e02ff */
[----:B------:R-:W5:Y:S04]  /*21420*/  LDL.LU R21, [R1+0xe0] ;  /* 0x0000e00001157983 */ /* 0x000f680000300800 */
[----:B------:R-:W-:Y:S01]  /*21430*/  STL [R1+0x169c], R7 ;  /* 0x00169c0701007387 */ /* 0x000fe20000100800 */
[----:B------:R-:W-:-:S03]  /*21440*/  IMAD R8, R22, UR5, RZ ;  /* 0x0000000516087c24 */ /* 0x000fc6000f8e02ff */
[----:B------:R-:W5:Y:S01]  /*21450*/  LDL.LU R22, [R1+0xe8] ;  /* 0x0000e80001167983 */ /* 0x000f620000300800 */
[----:B------:R-:W-:-:S03]  /*21460*/  IMAD R9, R10, UR5, RZ ;  /* 0x000000050a097c24 */ /* 0x000fc6000f8e02ff */
[----:B------:R-:W-:Y:S04]  /*21470*/  STL [R1+0x1678], R8 ;  /* 0x0016780801007387 */ /* 0x000fe80000100800 */
[----:B------:R-:W-:Y:S01]  /*21480*/  STL [R1+0x1674], R9 ;  /* 0x0016740901007387 */ /* 0x000fe20000100800 */
[----:B--2---:R-:W-:-:S03]  /*21490*/  IMAD R10, R23, UR5, RZ ;  /* 0x00000005170a7c24 */ /* 0x004fc6000f8e02ff */
[----:B------:R-:W2:Y:S01]  /*214a0*/  LDL.LU R23, [R1+0xf4] ;  /* 0x0000f40001177983 */ /* 0x000ea20000300800 */
[----:B----4-:R-:W-:-:S03]  /*214b0*/  IMAD R11, R11, UR5, RZ ;  /* 0x000000050b0b7c24 */ /* 0x010fc6000f8e02ff */
[----:B------:R-:W-:Y:S04]  /*214c0*/  STL [R1+0x16a0], R10 ;  /* 0x0016a00a01007387 */ /* 0x000fe80000100800 */
[----:B------:R-:W-:Y:S01]  /*214d0*/  STL [R1+0x16a4], R11 ;  /* 0x0016a40b01007387 */ /* 0x000fe20000100800 */
[----:B---3--:R-:W-:Y:S02]  /*214e0*/  IMAD R12, R12, UR5, RZ ;  /* 0x000000050c0c7c24 */ /* 0x008fe4000f8e02ff */
[----:B------:R-:W-:-:S03]  /*214f0*/  IMAD R13, R13, UR5, RZ ;  /* 0x000000050d0d7c24 */ /* 0x000fc6000f8e02ff */
[----:B------:R-:W-:Y:S01]  /*21500*/  STL [R1+0x16a8], R12 ;  /* 0x0016a80c01007387 */ /* 0x000fe20000100800 */
[----:B-----5:R-:W-:-:S03]  /*21510*/  IMAD R14, R14, UR5, RZ ;  /* 0x000000050e0e7c24 */ /* 0x020fc6000f8e02ff */
[----:B------:R-:W-:Y:S01]  /*21520*/  STL [R1+0x16ac], R13 ;  /* 0x0016ac0d01007387 */ /* 0x000fe20000100800 */
[----:B------:R-:W-:-:S03]  /*21530*/  IMAD R15, R15, UR5, RZ ;  /* 0x000000050f0f7c24 */ /* 0x000fc6000f8e02ff */
        /* <DEDUP_REMOVED lines=8> */
[----:B------:R-:W-:Y:S04]  /*215c0*/  STL [R1+0x16c0], R18 ;  /* 0x0016c01201007387 */ /* 0x000fe80000100800 */
[----:B------:R1:W-:Y:S01]  /*215d0*/  STL [R1+0x16c4], R19 ;  /* 0x0016c41301007387 */ /* 0x0003e20000100800 */
[----:B------:R-:W-:-:S03]  /*215e0*/  IMAD R20, R20, UR5, RZ ;  /* 0x0000000514147c24 */ /* 0x000fc6000f8e02ff */
[----:B------:R-:W3:Y:S04]  /*215f0*/  LDL.LU R24, [R1+0xfc] ;  /* 0x0000fc0001187983 */ /* 0x000ee80000300800 */
[----:B------:R4:W-:Y:S01]  /*21600*/  STL [R1+0x16c8], R20 ;  /* 0x0016c81401007387 */ /* 0x0009e20000100800 */
[----:B------:R-:W-:-:S03]  /*21610*/  IMAD R21, R21, UR5, RZ ;  /* 0x0000000515157c24 */ /* 0x000fc6000f8e02ff */
[----:B------:R-:W5:Y:S04]  /*21620*/  LDL.LU R25, [R1+0x104] ;  /* 0x0001040001197983 */ /* 0x000f680000300800 */
[----:B------:R-:W4:Y:S04]  /*21630*/  LDL.LU R26, [R1+0x10c] ;  /* 0x00010c00011a7983 */ /* 0x000f280000300800 */
[----:B------:R-:W-:Y:S04]  /*21640*/  STL [R1+0x16cc], R21 ;  /* 0x0016cc1501007387 */ /* 0x000fe80000100800 */
[----:B------:R-:W4:Y:S04]  /*21650*/  LDL.LU R27, [R1+0x16c] ;  /* 0x00016c00011b7983 */ /* 0x000f280000300800 */
[----:B------:R-:W4:Y:S01]  /*21660*/  LDL.LU R28, [R1+0x170] ;  /* 0x00017000011c7983 */ /* 0x000f220000300800 */
[----:B------:R-:W-:-:S05]  /*21670*/  IMAD R22, R22, UR5, RZ ;  /* 0x0000000516167c24 */ /* 0x000fca000f8e02ff */
[----:B------:R-:W-:Y:S04]  /*21680*/  STL [R1+0x16d0], R22 ;  /* 0x0016d01601007387 */ /* 0x000fe80000100800 */
[----:B-1----:R-:W4:Y:S04]  /*21690*/  LDL.LU R19, [R1+0x174] ;  /* 0x0001740001137983 */ /* 0x002f280000300800 */
[----:B------:R-:W4:Y:S04]  /*216a0*/  LDL.LU R18, [R1+0x17c] ;  /* 0x00017c0001127983 */ /* 0x000f280000300800 */
        /* <DEDUP_REMOVED lines=17> */
[----:B------:R-:W4:Y:S01]  /*217c0*/  LDL.LU R3, [R1+0x254] ;  /* 0x0002540001037983 */ /* 0x000f220000300800 */
[----:B--2---:R-:W-:-:S05]  /*217d0*/  IMAD R23, R23, UR5, RZ ;  /* 0x0000000517177c24 */ /* 0x004fca000f8e02ff */
[----:B------:R-:W-:Y:S01]  /*217e0*/  STL [R1+0x16d4], R23 ;  /* 0x0016d41701007387 */ /* 0x000fe20000100800 */
[----:B---3--:R-:W-:Y:S02]  /*217f0*/  IMAD R24, R24, UR5, RZ ;  /* 0x0000000518187c24 */ /* 0x008fe4000f8e02ff */
[----:B-----5:R-:W-:-:S03]  /*21800*/  IMAD R25, R25, UR5, RZ ;  /* 0x0000000519197c24 */ /* 0x020fc6000f8e02ff */
[----:B------:R-:W-:Y:S01]  /*21810*/  STL [R1+0x16d8], R24 ;  /* 0x0016d81801007387 */ /* 0x000fe20000100800 */
[----:B----4-:R-:W-:-:S03]  /*21820*/  IMAD R26, R26, UR5, RZ ;  /* 0x000000051a1a7c24 */ /* 0x010fc6000f8e02ff */
[----:B------:R-:W-:Y:S01]  /*21830*/  STL [R1+0x16dc], R25 ;  /* 0x0016dc1901007387 */ /* 0x000fe20000100800 */
[----:B------:R-:W-:-:S03]  /*21840*/  IMAD R27, R27, UR5, RZ ;  /* 0x000000051b1b7c24 */ /* 0x000fc6000f8e02ff */
[----:B------:R-:W-:Y:S01]  /*21850*/  STL [R1+0x16e0], R26 ;  /* 0x0016e01a01007387 */ /* 0x000fe20000100800 */
[----:B------:R-:W-:-:S03]  /*21860*/  IMAD R28, R28, UR5, RZ ;  /* 0x000000051c1c7c24 */ /* 0x000fc6000f8e02ff */
[----:B------:R-:W-:Y:S04]  /*21870*/  STL [R1+0x16e4], R27 ;  /* 0x0016e41b01007387 */ /* 0x000fe80000100800 */
[----:B------:R1:W-:Y:S01]  /*21880*/  STL [R1+0x16e8], R28 ;  /* 0x0016e81c01007387 */ /* 0x0003e20000100800 */
[----:B------:R-:W-:Y:S02]  /*21890*/  IMAD R20, R19, UR5, RZ ;  /* 0x0000000513147c24 */ /* 0x000fe4000f8e02ff */
        /* <DEDUP_REMOVED lines=33> */
[----:B------:R2:W-:Y:S04]  /*21ab0*/  STL [R1+0xb4], R0 ;  /* 0x0000b40001007387 */ /* 0x0005e80000100800 */
[----:B------:R-:W-:Y:S04]  /*21ac0*/  STL [R1+0xc8], R4 ;  /* 0x0000c80401007387 */ /* 0x000fe80000100800 */
[----:B-1----:R-:W3:Y:S01]  /*21ad0*/  LDL.LU R28, [R1+0x26c] ;  /* 0x00026c00011c7983 */ /* 0x002ee20000300800 */
[----:B------:R-:W-:Y:S02]  /*21ae0*/  IMAD R2, R2, UR5, RZ ;  /* 0x0000000502027c24 */ /* 0x000fe4000f8e02ff */
[----:B--2---:R-:W-:-:S03]  /*21af0*/  IMAD R0, R3, UR5, RZ ;  /* 0x0000000503007c24 */ /* 0x004fc6000f8e02ff */
[----:B------:R-:W-:Y:S04]  /*21b00*/  STL [R1+0xd8], R2 ;  /* 0x0000d80201007387 */ /* 0x000fe80000100800 */
[----:B---3--:R1:W-:Y:S04]  /*21b10*/  STL [R1+0x1750], R28 ;  /* 0x0017501c01007387 */ /* 0x0083e80000100800 */
[----:B------:R-:W-:Y:S04]  /*21b20*/  STL [R1+0xe0], R0 ;  /* 0x0000e00001007387 */ /* 0x000fe80000100800 */
        /* <DEDUP_REMOVED lines=31> */
[----:B--2---:R-:W-:-:S05]  /*21d20*/  IMAD R28, R28, UR5, RZ ;  /* 0x000000051c1c7c24 */ /* 0x004fca000f8e02ff */
[----:B------:R1:W-:Y:S04]  /*21d30*/  STL [R1+0xe8], R28 ;  /* 0x0000e81c01007387 */ /* 0x0003e80000100800 */
[----:B-1----:R-:W2:Y:S02]  /*21d40*/  LDL.LU R28, [R1+0x1754] ;  /* 0x00175400011c7983 */ /* 0x002ea40000300800 */
[----:B--2---:R-:W-:-:S05]  /*21d50*/  IMAD R28, R28, UR5, RZ ;  /* 0x000000051c1c7c24 */ /* 0x004fca000f8e02ff */
[----:B------:R1:W-:Y:S04]  /*21d60*/  STL [R1+0xf4], R28 ;  /* 0x0000f41c01007387 */ /* 0x0003e80000100800 */
[----:B-1----:R-:W2:Y:S01]  /*21d70*/  LDL.LU R28, [R1+0x1750] ;  /* 0x00175000011c7983 */ /* 0x002ea20000300800 */
[----:B---3--:R-:W-:Y:S02]  /*21d80*/  IMAD R0, R0, UR5, RZ ;  /* 0x0000000500007c24 */ /* 0x008fe4000f8e02ff */
[----:B--2---:R-:W-:-:S05]  /*21d90*/  IMAD R28, R28, UR5, RZ ;  /* 0x000000051c1c7c24 */ /* 0x004fca000f8e02ff */
[----:B------:R1:W-:Y:S02]  /*21da0*/  STL [R1+0xfc], R28 ;  /* 0x0000fc1c01007387 */ /* 0x0003e40000100800 */
[----:B-1----:R-:W-:Y:S02]  /*21db0*/  IMAD R28, R27, UR5, RZ ;  /* 0x000000051b1c7c24 */ /* 0x002fe4000f8e02ff */
[----:B----4-:R-:W-:Y:S02]  /*21dc0*/  IMAD R27, R26, UR5, RZ ;  /* 0x000000051a1b7c24 */ /* 0x010fe4000f8e02ff */
[----:B-----5:R-:W-:Y:S02]  /*21dd0*/  IMAD R26, R25, UR5, RZ ;  /* 0x00000005191a7c24 */ /* 0x020fe4000f8e02ff */
[----:B------:R-:W-:Y:S01]  /*21de0*/  IMAD R25, R24, UR5, RZ ;  /* 0x0000000518197c24 */ /* 0x000fe2000f8e02ff */
[----:B------:R1:W-:Y:S01]  /*21df0*/  STL [R1+0x104], R28 ;  /* 0x0001041c01007387 */ /* 0x0003e20000100800 */
[----:B------:R-:W-:-:S02]  /*21e00*/  IMAD R24, R23, UR5, RZ ;  /* 0x0000000517187c24 */ /* 0x000fc4000f8e02ff */
[----:B------:R-:W-:Y:S01]  /*21e10*/  IMAD R23, R22, UR5, RZ ;  /* 0x0000000516177c24 */ /* 0x000fe2000f8e02ff */
[----:B------:R-:W-:Y:S01]  /*21e20*/  STL [R1+0x10c], R27 ;  /* 0x00010c1b01007387 */ /* 0x000fe20000100800 */
[----:B------:R-:W-:Y:S02]  /*21e30*/  IMAD R22, R21, UR5, RZ ;  /* 0x0000000515167c24 */ /* 0x000fe4000f8e02ff */
[----:B------:R-:W-:Y:S01]  /*21e40*/  IMAD R21, R20, UR5, RZ ;  /* 0x0000000514157c24 */ /* 0x000fe2000f8e02ff */
[----:B------:R-:W-:Y:S01]  /*21e50*/  STL [R1+0x16c], R26 ;  /* 0x00016c1a01007387 */ /* 0x000fe20000100800 */
[----:B------:R-:W-:Y:S02]  /*21e60*/  IMAD R20, R19, UR5, RZ ;  /* 0x0000000513147c24 */ /* 0x000fe4000f8e02ff */
[----:B------:R-:W-:Y:S01]  /*21e70*/  IMAD R19, R18, UR5, RZ ;  /* 0x0000000512137c24 */ /* 0x000fe2000f8e02ff */
        /* <DEDUP_REMOVED lines=31> */
[----:B------:R-:W-:Y:S04]  /*22070*/  STL [R1+0x1ec], R9 ;  /* 0x0001ec0901007387 */ /* 0x000fe80000100800 */
[----:B------:R-:W-:Y:S04]  /*22080*/  STL [R1+0x21c], R8 ;  /* 0x00021c0801007387 */ /* 0x000fe80000100800 */
[----:B------:R-:W-:Y:S04]  /*22090*/  STL [R1+0x244], R7 ;  /* 0x0002440701007387 */ /* 0x000fe80000100800 */
[----:B------:R-:W-:Y:S04]  /*220a0*/  STL [R1+0x24c], R6 ;  /* 0x00024c0601007387 */ /* 0x000fe80000100800 */
[----:B------:R-:W-:Y:S04]  /*220b0*/  STL [R1+0x254], R5 ;  /* 0x0002540501007387 */ /* 0x000fe80000100800 */
[----:B------:R2:W-:Y:S04]  /*220c0*/  STL [R1+0x25c], R0 ;  /* 0x00025c0001007387 */ /* 0x0005e80000100800 */
[----:B------:R-:W-:Y:S04]  /*220d0*/  STL [R1+0x264], R4 ;  /* 0x0002640401007387 */ /* 0x000fe80000100800 */
[----:B-1----:R-:W3:Y:S01]  /*220e0*/  LDL.LU R28, [R1+0x2f8] ;  /* 0x0002f800011c7983 */ /* 0x002ee20000300800 */
[----:B------:R-:W-:-:S02]  /*220f0*/  IMAD R2, R2, UR5, RZ ;  /* 0x0000000502027c24 */ /* 0x000fc4000f8e02ff */
        /* <DEDUP_REMOVED lines=1012> */
[----:B----4-:R-:W-:Y:S02]  /*26040*/  IMAD R26, R26, UR5, RZ ;  /* 0x000000051a1a7c24 */ /* 0x010fe4000f8e02ff */
[----:B-----5:R-:W-:Y:S02]  /*26050*/  IMAD R25, R25, UR5, RZ ;  /* 0x0000000519197c24 */ /* 0x020fe4000f8e02ff */
[----:B------:R-:W-:-:S02]  /*26060*/  IMAD R24, R24, UR5, RZ ;  /* 0x0000000518187c24 */ /* 0x000fc4000f8e02ff */
[----:B------:R-:W-:Y:S02]  /*26070*/  IMAD R23, R23, UR5, RZ ;  /* 0x0000000517177c24 */ /* 0x000fe4000f8e02ff */
[----:B------:R-:W-:Y:S02]  /*26080*/  IMAD R22, R22, UR5, RZ ;  /* 0x0000000516167c24 */ /* 0x000fe4000f8e02ff */
[----:B------:R-:W-:Y:S02]  /*26090*/  IMAD R21, R21, UR5, RZ ;  /* 0x0000000515157c24 */ /* 0x000fe4000f8e02ff */
[----:B------:R-:W-:Y:S02]  /*260a0*/  IMAD R20, R20, UR5, RZ ;  /* 0x0000000514147c24 */ /* 0x000fe4000f8e02ff */
[----:B------:R-:W-:Y:S02]  /*260b0*/  IMAD R19, R19, UR5, RZ ;  /* 0x0000000513137c24 */ /* 0x000fe4000f8e02ff */
        /* <DEDUP_REMOVED lines=16> */
[----:B--2---:R-:W-:-:S05]  /*261c0*/  IMAD R28, R28, UR5, RZ ;  /* 0x000000051c1c7c24 */ /* 0x004fca000f8e02ff */
[----:B------:R-:W-:Y:S04]  /*261d0*/  STL [R1+0x354], R28 ;  /* 0x0003541c01007387 */ /* 0x000fe80000100800 */
        /* <DEDUP_REMOVED lines=22> */
[----:B------:R1:W-:Y:S04]  /*26340*/  STL [R1+0x23c], R5 ;  /* 0x00023c0501007387 */ /* 0x0003e80000100800 */
[----:B------:R2:W-:Y:S01]  /*26350*/  STL [R1+0x238], R4 ;  /* 0x0002380401007387 */ /* 0x0005e20000100800 */
[----:B-1----:R-:W-:-:S03]  /*26360*/  IMAD R5, R29, UR5, RZ ;  /* 0x000000051d057c24 */ /* 0x002fc6000f8e02ff */
[----:B------:R1:W-:Y:S01]  /*26370*/  STL [R1+0x234], R0 ;  /* 0x0002340001007387 */ /* 0x0003e20000100800 */
[----:B--2---:R-:W-:-:S03]  /*26380*/  IMAD R4, R2, UR5, RZ ;  /* 0x0000000502047c24 */ /* 0x004fc6000f8e02ff */
[----:B------:R-:W-:Y:S04]  /*26390*/  STL [R1+0x230], R5 ;  /* 0x0002300501007387 */ /* 0x000fe80000100800 */
[----:B------:R-:W2:Y:S04]  /*263a0*/  LDL.LU R2, [R1+0x224] ;  /* 0x0002240001027983 */ /* 0x000ea80000300800 */
[----:B------:R-:W-:Y:S04]  /*263b0*/  STL [R1+0x22c], R4 ;  /* 0x00022c0401007387 */ /* 0x000fe80000100800 */
[----:B------:R-:W3:Y:S01]  /*263c0*/  LDL.LU R28, [R1+0x218] ;  /* 0x00021800011c7983 */ /* 0x000ee20000300800 */
[----:B-1----:R-:W-:-:S05]  /*263d0*/  IMAD R0, R3, UR5, RZ ;  /* 0x0000000503007c24 */ /* 0x002fca000f8e02ff */
[----:B------:R-:W-:Y:S04]  /*263e0*/  STL [R1+0x228], R0 ;  /* 0x0002280001007387 */ /* 0x000fe80000100800 */
[----:B---3--:R1:W-:Y:S04]  /*263f0*/  STL [R1+0x16f4], R28 ;  /* 0x0016f41c01007387 */ /* 0x0083e80000100800 */
[----:B-1----:R-:W3:Y:S04]  /*26400*/  LDL.LU R28, [R1+0x220] ;  /* 0x00022000011c7983 */ /* 0x002ee80000300800 */
[----:B------:R-:W4:Y:S04]  /*26410*/  LDL.LU R27, [R1+0x214] ;  /* 0x00021400011b7983 */ /* 0x000f280000300800 */
[----:B------:R-:W5:Y:S04]  /*26420*/  LDL.LU R26, [R1+0x210] ;  /* 0x00021000011a7983 */ /* 0x000f680000300800 */
        /* <DEDUP_REMOVED lines=17> */
[----:B--2---:R-:W-:-:S03]  /*26540*/  IMAD R2, R2, UR5, RZ ;  /* 0x0000000502027c24 */ /* 0x004fc6000f8e02ff */
[----:B------:R-:W2:Y:S04]  /*26550*/  LDL.LU R8, [R1+0x1c0] ;  /* 0x0001c00001087983 */ /* 0x000ea80000300800 */
[----:B------:R-:W2:Y:S04]  /*26560*/  LDL.LU R7, [R1+0x1bc] ;  /* 0x0001bc0001077983 */ /* 0x000ea80000300800 */
[----:B------:R-:W2:Y:S04]  /*26570*/  LDL.LU R6, [R1+0x1a0] ;  /* 0x0001a00001067983 */ /* 0x000ea80000300800 */
[----:B------:R-:W2:Y:S04]  /*26580*/  LDL.LU R5, [R1+0x194] ;  /* 0x0001940001057983 */ /* 0x000ea80000300800 */
[----:B------:R-:W2:Y:S04]  /*26590*/  LDL.LU R4, [R1+0x184] ;  /* 0x0001840001047983 */ /* 0x000ea80000300800 */
[----:B------:R-:W4:Y:S04]  /*265a0*/  LDL.LU R0, [R1+0x178] ;  /* 0x0001780001007983 */ /* 0x000f280000300800 */
[----:B------:R-:W4:Y:S04]  /*265b0*/  LDL.LU R29, [R1+0x168] ;  /* 0x00016800011d7983 */ /* 0x000f280000300800 */
[----:B------:R-:W4:Y:S04]  /*265c0*/  LDL.LU R3, [R1+0x164] ;  /* 0x0001640001037983 */ /* 0x000f280000300800 */
[----:B------:R1:W-:Y:S04]  /*265d0*/  STL [R1+0x224], R2 ;  /* 0x0002240201007387 */ /* 0x0003e80000100800 */
[----:B-1----:R-:W4:Y:S01]  /*265e0*/  LDL.LU R2, [R1+0x160] ;  /* 0x0001600001027983 */ /* 0x002f220000300800 */
[----:B---3--:R-:W-:-:S05]  /*265f0*/  IMAD R28, R28, UR5, RZ ;  /* 0x000000051c1c7c24 */ /* 0x008fca000f8e02ff */
[----:B------:R1:W-:Y:S04]  /*26600*/  STL [R1+0x220], R28 ;  /* 0x0002201c01007387 */ /* 0x0003e80000100800 */
[----:B-1----:R-:W3:Y:S01]  /*26610*/  LDL.LU R28, [R1+0x16f4] ;  /* 0x0016f400011c7983 */ /* 0x002ee20000300800 */
[----:B--2---:R-:W-:Y:S02]  /*26620*/  IMAD R4, R4, UR5, RZ ;  /* 0x0000000504047c24 */ /* 0x004fe4000f8e02ff */
[----:B---3--:R-:W-:-:S05]  /*26630*/  IMAD R28, R28, UR5, RZ ;  /* 0x000000051c1c7c24 */ /* 0x008fca000f8e02ff */
[----:B------:R4:W-:Y:S02]  /*26640*/  STL [R1+0x218], R28 ;  /* 0x0002181c01007387 */ /* 0x0009e40000100800 */
[----:B----4-:R-:W-:Y:S02]  /*26650*/  IMAD R28, R27, UR5, RZ ;  /* 0x000000051b1c7c24 */ /* 0x010fe4000f8e02ff */
[----:B-----5:R-:W-:Y:S02]  /*26660*/  IMAD R27, R26, UR5, RZ ;  /* 0x000000051a1b7c24 */ /* 0x020fe4000f8e02ff */
[----:B------:R-:W-:Y:S02]  /*26670*/  IMAD R26, R25, UR5, RZ ;  /* 0x00000005191a7c24 */ /* 0x000fe4000f8e02ff */
[----:B------:R-:W-:Y:S01]  /*26680*/  IMAD R25, R24, UR5, RZ ;  /* 0x0000000518197c24 */ /* 0x000fe2000f8e02ff */
[----:B------:R-:W-:Y:S01]  /*26690*/  STL [R1+0x214], R28 ;  /* 0x0002141c01007387 */ /* 0x000fe20000100800 */
        /* <DEDUP_REMOVED lines=35> */
[----:B------:R-:W-:Y:S01]  /*268d0*/  STL [R1+0x1c8], R11 ;  /* 0x0001c80b01007387 */ /* 0x000fe20000100800 */
[----:B------:R-:W-:-:S03]  /*268e0*/  IMAD R5, R0, UR5, RZ ;  /* 0x0000000500057c24 */ /* 0x000fc6000f8e02ff */
[----:B------:R-:W-:Y:S04]  /*268f0*/  STL [R1+0x1c4], R10 ;  /* 0x0001c40a01007387 */ /* 0x000fe80000100800 */
[----:B------:R-:W-:Y:S01]  /*26900*/  STL [R1+0x1c0], R9 ;  /* 0x0001c00901007387 */ /* 0x000fe20000100800 */
[----:B------:R-:W-:-:S03]  /*26910*/  IMAD R0, R29, UR5, RZ ;  /* 0x000000051d007c24 */ /* 0x000fc6000f8e02ff */
[----:B------:R-:W-:Y:S04]  /*26920*/  STL [R1+0x1bc], R8 ;  /* 0x0001bc0801007387 */ /* 0x000fe80000100800 */
[----:B------:R-:W-:Y:S04]  /*26930*/  STL [R1+0x1a0], R7 ;  /* 0x0001a00701007387 */ /* 0x000fe80000100800 */
[----:B------:R-:W-:Y:S04]  /*26940*/  STL [R1+0x194], R6 ;  /* 0x0001940601007387 */ /* 0x000fe80000100800 */
[----:B------:R1:W-:Y:S04]  /*26950*/  STL [R1+0x184], R4 ;  /* 0x0001840401007387 */ /* 0x0003e80000100800 */
[----:B------:R-:W-:Y:S01]  /*26960*/  STL [R1+0x178], R5 ;  /* 0x0001780501007387 */ /* 0x000fe20000100800 */
[----:B-1----:R-:W-:-:S03]  /*26970*/  IMAD R4, R3, UR5, RZ ;  /* 0x0000000503047c24 */ /* 0x002fc6000f8e02ff */
[----:B------:R-:W2:Y:S04]  /*26980*/  LDL.LU R3, [R1+0x15c] ;  /* 0x00015c0001037983 */ /* 0x000ea80000300800 */
[----:B------:R1:W-:Y:S04]  /*26990*/  STL [R1+0x168], R0 ;  /* 0x0001680001007387 */ /* 0x0003e80000100800 */
[----:B------:R-:W-:Y:S04]  /*269a0*/  STL [R1+0x164], R4 ;  /* 0x0001640401007387 */ /* 0x000fe80000100800 */
[----:B------:R-:W3:Y:S01]  /*269b0*/  LDL.LU R28, [R1+0x154] ;  /* 0x00015400011c7983 */ /* 0x000ee20000300800 */
[----:B-1----:R-:W-:-:S03]  /*269c0*/  IMAD R0, R2, UR5, RZ ;  /* 0x0000000502007c24 */ /* 0x002fc6000f8e02ff */
[----:B---3--:R1:W-:Y:S04]  /*269d0*/  STL [R1+0x16f0], R28 ;  /* 0x0016f01c01007387 */ /* 0x0083e80000100800 */
[----:B------:R3:W-:Y:S04]  /*269e0*/  STL [R1+0x160], R0 ;  /* 0x0001600001007387 */ /* 0x0007e80000100800 */
[----:B-1----:R-:W4:Y:S04]  /*269f0*/  LDL.LU R28, [R1+0x158] ;  /* 0x00015800011c7983 */ /* 0x002f280000300800 */
        /* <DEDUP_REMOVED lines=19> */
[----:B--2---:R-:W-:-:S03]  /*26b30*/  IMAD R3, R3, UR5, RZ ;  /* 0x0000000503037c24 */ /* 0x004fc6000f8e02ff */
[----:B------:R-:W2:Y:S04]  /*26b40*/  LDL.LU R8, [R1+0xf8] ;  /* 0x0000f80001087983 */ /* 0x000ea80000300800 */
[----:B------:R-:W2:Y:S04]  /*26b50*/  LDL.LU R7, [R1+0xf0] ;  /* 0x0000f00001077983 */ /* 0x000ea80000300800 */
[----:B------:R-:W2:Y:S04]  /*26b60*/  LDL.LU R6, [R1+0xec] ;  /* 0x0000ec0001067983 */ /* 0x000ea80000300800 */
[----:B------:R-:W2:Y:S04]  /*26b70*/  LDL.LU R5, [R1+0xe4] ;  /* 0x0000e40001057983 */ /* 0x000ea80000300800 */
[----:B------:R-:W2:Y:S04]  /*26b80*/  LDL.LU R4, [R1+0xdc] ;  /* 0x0000dc0001047983 */ /* 0x000ea80000300800 */
[----:B---3--:R-:W3:Y:S04]  /*26b90*/  LDL.LU R0, [R1+0xd4] ;  /* 0x0000d40001007983 */ /* 0x008ee80000300800 */
[----:B------:R-:W2:Y:S04]  /*26ba0*/  LDL.LU R2, [R1+0xd0] ;  /* 0x0000d00001027983 */ /* 0x000ea80000300800 */
[----:B------:R-:W2:Y:S04]  /*26bb0*/  LDL.LU R29, [R1+0x74] ;  /* 0x00007400011d7983 */ /* 0x000ea80000300800 */
[----:B------:R1:W-:Y:S04]  /*26bc0*/  STL [R1+0x15c], R3 ;  /* 0x00015c0301007387 */ /* 0x0003e80000100800 */
[----:B-1----:R-:W2:Y:S01]  /*26bd0*/  LDL.LU R3, [R1+0xcc] ;  /* 0x0000cc0001037983 */ /* 0x002ea20000300800 */
[----:B----4-:R-:W-:-:S05]  /*26be0*/  IMAD R28, R28, UR5, RZ ;  /* 0x000000051c1c7c24 */ /* 0x010fca000f8e02ff */
[----:B------:R1:W-:Y:S04]  /*26bf0*/  STL [R1+0x158], R28 ;  /* 0x0001581c01007387 */ /* 0x0003e80000100800 */
[----:B-1----:R-:W4:Y:S02]  /*26c00*/  LDL.LU R28, [R1+0x16f0] ;  /* 0x0016f000011c7983 */ /* 0x002f240000300800 */
[----:B----4-:R-:W-:-:S05]  /*26c10*/  IMAD R28, R28, UR5, RZ ;  /* 0x000000051c1c7c24 */ /* 0x010fca000f8e02ff */
[----:B------:R5:W-:Y:S02]  /*26c20*/  STL [R1+0x154], R28 ;  /* 0x0001541c01007387 */ /* 0x000be40000100800 */
[----:B-----5:R-:W-:Y:S02]  /*26c30*/  IMAD R28, R27, UR5, RZ ;  /* 0x000000051b1c7c24 */ /* 0x020fe4000f8e02ff */
[----:B------:R-:W-:Y:S02]  /*26c40*/  IMAD R27, R26, UR5, RZ ;  /* 0x000000051a1b7c24 */ /* 0x000fe4000f8e02ff */
[----:B------:R-:W-:Y:S02]  /*26c50*/  IMAD R26, R25, UR5, RZ ;  /* 0x00000005191a7c24 */ /* 0x000fe4000f8e02ff */
        /* <DEDUP_REMOVED lines=29> */
[----:B--2---:R-:W-:-:S03]  /*26e30*/  IMAD R9, R8, UR5, RZ ;  /* 0x0000000508097c24 */ /* 0x004fc6000f8e02ff */
        /* <DEDUP_REMOVED lines=9> */
[----:B---3--:R-:W-:-:S03]  /*26ed0*/  IMAD R4, R0, UR5, RZ ;  /* 0x0000000500047c24 */ /* 0x008fc6000f8e02ff */
[----:B------:R-:W-:Y:S01]  /*26ee0*/  STL [R1+0x100], R10 ;  /* 0x0001000a01007387 */ /* 0x000fe20000100800 */
[----:B------:R-:W-:-:S03]  /*26ef0*/  IMAD R0, R2, UR5, RZ ;  /* 0x0000000502007c24 */ /* 0x000fc6000f8e02ff */
[----:B------:R-:W-:Y:S04]  /*26f00*/  STL [R1+0xf8], R9 ;  /* 0x0000f80901007387 */ /* 0x000fe80000100800 */
[----:B------:R-:W-:Y:S04]  /*26f10*/  STL [R1+0xf0], R8 ;  /* 0x0000f00801007387 */ /* 0x000fe80000100800 */
[----:B------:R-:W-:Y:S04]  /*26f20*/  STL [R1+0xec], R7 ;  /* 0x0000ec0701007387 */ /* 0x000fe80000100800 */
[----:B------:R-:W-:Y:S04]  /*26f30*/  STL [R1+0xe4], R6 ;  /* 0x0000e40601007387 */ /* 0x000fe80000100800 */
[----:B------:R-:W-:Y:S04]  /*26f40*/  STL [R1+0xdc], R5 ;  /* 0x0000dc0501007387 */ /* 0x000fe80000100800 */
[----:B------:R-:W2:Y:S04]  /*26f50*/  LDL.LU R2, [R1+0xc4] ;  /* 0x0000c40001027983 */ /* 0x000ea80000300800 */
[----:B------:R3:W-:Y:S04]  /*26f60*/  STL [R1+0xd4], R4 ;  /* 0x0000d40401007387 */ /* 0x0007e80000100800 */
[----:B------:R4:W-:Y:S04]  /*26f70*/  STL [R1+0xd0], R0 ;  /* 0x0000d00001007387 */ /* 0x0009e80000100800 */
[----:B-1----:R-:W5:Y:S01]  /*26f80*/  LDL.LU R28, [R1+0xbc] ;  /* 0x0000bc00011c7983 */ /* 0x002f620000300800 */
[----:B---3--:R-:W-:Y:S01]  /*26f90*/  IMAD R4, R29, UR4, RZ ;  /* 0x000000041d047c24 */ /* 0x008fe2000f8e02ff */
[----:B------:R-:W1:Y:S01]  /*26fa0*/  LDCU UR4, c[0x0][0x3a8] ;  /* 0x00007500ff0477ac */ /* 0x000e620008000800 */
[----:B----4-:R-:W-:-:S03]  /*26fb0*/  IMAD R0, R3, UR5, RZ ;  /* 0x0000000503007c24 */ /* 0x010fc6000f8e02ff */
[----:B------:R-:W-:Y:S04]  /*26fc0*/  STL [R1+0x74], R4 ;  /* 0x0000740401007387 */ /* 0x000fe80000100800 */
[----:B-----5:R3:W-:Y:S04]  /*26fd0*/  STL [R1+0x16ec], R28 ;  /* 0x0016ec1c01007387 */ /* 0x0207e80000100800 */
[----:B------:R4:W-:Y:S04]  /*26fe0*/  STL [R1+0xcc], R0 ;  /* 0x0000cc0001007387 */ /* 0x0009e80000100800 */
[----:B---3--:R-:W3:Y:S04]  /*26ff0*/  LDL.LU R28, [R1+0xc0] ;  /* 0x0000c000011c7983 */ /* 0x008ee80000300800 */
        /* <DEDUP_REMOVED lines=23> */
[----:B----4-:R-:W4:Y:S04]  /*27170*/  LDL.LU R0, [R1+0x20] ;  /* 0x0000200001007983 */ /* 0x010f280000300800 */
[----:B------:R-:W4:Y:S04]  /*27180*/  LDL.LU R29, [R1+0x1c] ;  /* 0x00001c00011d7983 */ /* 0x000f280000300800 */
[----:B------:R-:W4:Y:S04]  /*27190*/  LDL.LU R3, [R1+0x18] ;  /* 0x0000180001037983 */ /* 0x000f280000300800 */
[----:B------:R-:W4:Y:S04]  /*271a0*/  LDL.LU R2, [R1+0xc] ;  /* 0x00000c0001027983 */ /* 0x000f280000300800 */
[----:B------:R-:W4:Y:S04]  /*271b0*/  LDL.LU R8, [R1+0x8] ;  /* 0x0000080001087983 */ /* 0x000f280000300800 */
[----:B------:R0:W-:Y:S04]  /*271c0*/  STL [R1+0xc4], R9 ;  /* 0x0000c40901007387 */ /* 0x0001e80000100800 */
[----:B0-----:R-:W4:Y:S01]  /*271d0*/  LDL.LU R9, [R1] ;  /* 0x0000000001097983 */ /* 0x001f220000300800 */
[----:B---3--:R-:W-:-:S05]  /*271e0*/  IMAD R28, R28, UR5, RZ ;  /* 0x000000051c1c7c24 */ /* 0x008fca000f8e02ff */
[----:B------:R0:W-:Y:S04]  /*271f0*/  STL [R1+0xc0], R28 ;  /* 0x0000c01c01007387 */ /* 0x0001e80000100800 */
[----:B0-----:R-:W3:Y:S01]  /*27200*/  LDL.LU R28, [R1+0x16ec] ;  /* 0x0016ec00011c7983 */ /* 0x001ee20000300800 */
[----:B-----5:R-:W-:Y:S02]  /*27210*/  IMAD R27, R27, UR5, RZ ;  /* 0x000000051b1b7c24 */ /* 0x020fe4000f8e02ff */
        /* <DEDUP_REMOVED lines=18> */
[----:B--2---:R-:W-:Y:S02]  /*27340*/  IMAD R6, R6, UR5, RZ ;  /* 0x0000000506067c24 */ /* 0x004fe4000f8e02ff */
[----:B------:R-:W-:Y:S02]  /*27350*/  IMAD R5, R5, UR5, RZ ;  /* 0x0000000505057c24 */ /* 0x000fe4000f8e02ff */
[----:B------:R-:W-:-:S02]  /*27360*/  IMAD R4, R4, UR5, RZ ;  /* 0x0000000504047c24 */ /* 0x000fc4000f8e02ff */
[----:B----4-:R-:W-:Y:S02]  /*27370*/  IMAD R0, R0, UR5, RZ ;  /* 0x0000000500007c24 */ /* 0x010fe4000f8e02ff */
[----:B------:R-:W-:Y:S02]  /*27380*/  IMAD R29, R29, UR5, RZ ;  /* 0x000000051d1d7c24 */ /* 0x000fe4000f8e02ff */
[----:B------:R-:W-:Y:S02]  /*27390*/  IMAD R3, R3, UR5, RZ ;  /* 0x0000000503037c24 */ /* 0x000fe4000f8e02ff */
[----:B---3--:R-:W-:-:S05]  /*273a0*/  IMAD R28, R28, UR5, RZ ;  /* 0x000000051c1c7c24 */ /* 0x008fca000f8e02ff */
[----:B------:R0:W-:Y:S04]  /*273b0*/  STL [R1+0xbc], R28 ;  /* 0x0000bc1c01007387 */ /* 0x0001e80000100800 */
[----:B0-----:R-:W2:Y:S04]  /*273c0*/  LDL.LU R28, [R1+0x16e8] ;  /* 0x0016e800011c7983 */ /* 0x001ea80000300800 */
[----:B------:R0:W-:Y:S04]  /*273d0*/  STL [R1+0xb8], R27 ;  /* 0x0000b81b01007387 */ /* 0x0001e80000100800 */
[----:B0-----:R-:W3:Y:S04]  /*273e0*/  LDL.LU R27, [R1+0x16e4] ;  /* 0x0016e400011b7983 */ /* 0x001ee80000300800 */
[----:B------:R0:W-:Y:S04]  /*273f0*/  STL [R1+0xb0], R26 ;  /* 0x0000b01a01007387 */ /* 0x0001e80000100800 */
[----:B0-----:R-:W4:Y:S04]  /*27400*/  LDL.LU R26, [R1+0x16e0] ;  /* 0x0016e000011a7983 */ /* 0x001f280000300800 */
[----:B------:R0:W-:Y:S04]  /*27410*/  STL [R1+0xa8], R25 ;  /* 0x0000a81901007387 */ /* 0x0001e80000100800 */
[----:B0-----:R-:W5:Y:S04]  /*27420*/  LDL.LU R25, [R1+0x16dc] ;  /* 0x0016dc0001197983 */ /* 0x001f680000300800 */
[----:B------:R0:W-:Y:S04]  /*27430*/  STL [R1+0xa0], R24 ;  /* 0x0000a01801007387 */ /* 0x0001e80000100800 */
[----:B0-----:R-:W2:Y:S04]  /*27440*/  LDL.LU R24, [R1+0x16d8] ;  /* 0x0016d80001187983 */ /* 0x001ea80000300800 */
        /* <DEDUP_REMOVED lines=41> */
[----:B0-----:R-:W2:Y:S02]  /*276e0*/  LDL.LU R3, [R1+0x1684] ;  /* 0x0016840001037983 */ /* 0x001ea40000300800 */
[----:B--2---:R-:W-:-:S05]  /*276f0*/  IMAD R3, R3, UR5, RZ ;  /* 0x0000000503037c24 */ /* 0x004fca000f8e02ff */
[----:B------:R0:W-:Y:S04]  /*27700*/  STL [R1+0x14], R3 ;  /* 0x0000140301007387 */ /* 0x0001e80000100800 */
[----:B0-----:R-:W2:Y:S01]  /*27710*/  LDL.LU R3, [R1+0x1680] ;  /* 0x0016800001037983 */ /* 0x001ea20000300800 */
[----:B------:R-:W-:-:S05]  /*27720*/  IMAD R2, R2, UR5, RZ ;  /* 0x0000000502027c24 */ /* 0x000fca000f8e02ff */
[----:B------:R2:W-:Y:S02]  /*27730*/  STL [R1+0xc], R2 ;  /* 0x00000c0201007387 */ /* 0x0005e40000100800 */
[----:B--2---:R-:W-:-:S05]  /*27740*/  LEA R2, P6, R8, R3, 0x1 ;  /* 0x0000000308027211 */ /* 0x004fca00078c08ff */
[----:B------:R0:W-:Y:S02]  /*27750*/  STL [R1+0x1628], R2 ;  /* 0x0016280201007387 */ /* 0x0001e40000100800 */
[----:B0-----:R-:W-:-:S05]  /*27760*/  LEA R2, P0, R9, R3, 0x1 ;  /* 0x0000000309027211 */ /* 0x001fca00078008ff */
        /* <DEDUP_REMOVED lines=10> */
[----:B------:R0:W-:Y:S04]  /*27810*/  STL [R1+0x1640], R2 ;  /* 0x0016400201007387 */ /* 0x0001e80000100800 */
[----:B0-----:R-:W2:Y:S02]  /*27820*/  LDL.LU R2, [R1+0x167c] ;  /* 0x00167c0001027983 */ /* 0x001ea40000300800 */
[----:B--2---:R-:W-:-:S05]  /*27830*/  LEA.HI.X.SX32 R8, R8, R2, 0x1, P6 ;  /* 0x0000000208087211 */ /* 0x004fca00030f0eff */
[----:B------:R0:W-:Y:S02]  /*27840*/  STL [R1+0x1620], R8 ;  /* 0x0016200801007387 */ /* 0x0001e40000100800 */
[----:B0-----:R-:W-:-:S05]  /*27850*/  LEA R8, P6, R7, R3, 0x1 ;  /* 0x0000000307087211 */ /* 0x001fca00078c08ff */
[----:B------:R0:W-:Y:S04]  /*27860*/  STL [R1+0x1624], R8 ;  /* 0x0016240801007387 */ /* 0x0001e80000100800 */
[----:B0-----:R-:W2:Y:S01]  /*27870*/  LDL.LU R8, [R1+0x1678] ;  /* 0x0016780001087983 */ /* 0x001ea20000300800 */
[----:B------:R-:W-:-:S05]  /*27880*/  LEA.HI.X.SX32 R9, R9, R2, 0x1, P0 ;  /* 0x0000000209097211 */ /* 0x000fca00000f0eff */
[----:B------:R2:W-:Y:S02]  /*27890*/  STL [R1+0x1618], R9 ;  /* 0x0016180901007387 */ /* 0x0005e40000100800 */
[----:B--2---:R-:W-:-:S05]  /*278a0*/  LEA R9, P0, R8, R3, 0x1 ;  /* 0x0000000308097211 */ /* 0x004fca00078008ff */
[----:B------:R0:W-:Y:S04]  /*278b0*/  STL [R1+0x161c], R9 ;  /* 0x00161c0901007387 */ /* 0x0001e80000100800 */
[----:B0-----:R-:W2:Y:S01]  /*278c0*/  LDL.LU R9, [R1+0x1674] ;  /* 0x0016740001097983 */ /* 0x001ea20000300800 */
[----:B------:R-:W-:-:S05]  /*278d0*/  LEA.HI.X.SX32 R29, R29, R2, 0x1, P1 ;  /* 0x000000021d1d7211 */ /* 0x000fca00008f0eff */
[----:B------:R2:W-:Y:S01]  /*278e0*/  STL [R1+0x1610], R29 ;  /* 0x0016101d01007387 */ /* 0x0005e20000100800 */
[----:B------:R-:W-:Y:S02]  /*278f0*/  LEA.HI.X.SX32 R0, R0, R2, 0x1, P2 ;  /* 0x0000000200007211 */ /* 0x000fe400010f0eff */
[----:B--2---:R-:W-:-:S05]  /*27900*/  LEA R29, P1, R9, R3, 0x1 ;  /* 0x00000003091d7211 */ /* 0x004fca00078208ff */
[----:B------:R0:W-:Y:S04]  /*27910*/  STL [R1+0x1614], R29 ;  /* 0x0016141d01007387 */ /* 0x0001e80000100800 */
[----:B------:R2:W-:Y:S01]  /*27920*/  STL [R1+0x1608], R0 ;  /* 0x0016080001007387 */ /* 0x0005e20000100800 */
[----:B0-----:R-:W-:Y:S02]  /*27930*/  LEA R29, P2, R10, R3, 0x1 ;  /* 0x000000030a1d7211 */ /* 0x001fe400078408ff */
[----:B--2---:R-:W-:-:S03]  /*27940*/  LEA.HI.X.SX32 R0, R4, R2, 0x1, P3 ;  /* 0x0000000204007211 */ /* 0x004fc600018f0eff */
[----:B------:R0:W-:Y:S01]  /*27950*/  STL [R1+0x160c], R29 ;  /* 0x00160c1d01007387 */ /* 0x0001e20000100800 */
[----:B------:R-:W-:-:S03]  /*27960*/  LEA.HI.X.SX32 R4, R5, R2, 0x1, P4 ;  /* 0x0000000205047211 */ /* 0x000fc600020f0eff */
[----:B------:R2:W-:Y:S01]  /*27970*/  STL [R1+0x1600], R0 ;  /* 0x0016000001007387 */ /* 0x0005e20000100800 */
[-C--:B0-----:R-:W-:Y:S02]  /*27980*/  LEA R29, P3, R11, R3.reuse, 0x1 ;  /* 0x000000030b1d7211 */ /* 0x081fe400078608ff */
[----:B--2---:R-:W-:-:S03]  /*27990*/  LEA R0, P4, R12, R3, 0x1 ;  /* 0x000000030c007211 */ /* 0x004fc600078808ff */
[----:B------:R-:W-:Y:S01]  /*279a0*/  STL [R1+0x1604], R29 ;  /* 0x0016041d01007387 */ /* 0x000fe20000100800 */
[----:B------:R-:W-:-:S03]  /*279b0*/  LEA.HI.X.SX32 R5, R6, R2, 0x1, P5 ;  /* 0x0000000206057211 */ /* 0x000fc600028f0eff */
[----:B------:R0:W-:Y:S04]  /*279c0*/  STL [R1+0x15f8], R4 ;  /* 0x0015f80401007387 */ /* 0x0001e80000100800 */
[----:B------:R2:W-:Y:S01]  /*279d0*/  STL [R1+0x15fc], R0 ;  /* 0x0015fc0001007387 */ /* 0x0005e20000100800 */
[----:B0-----:R-:W-:-:S03]  /*279e0*/  LEA R4, P5, R13, R3, 0x1 ;  /* 0x000000030d047211 */ /* 0x001fc600078a08ff */
[----:B------:R0:W-:Y:S01]  /*279f0*/  STL [R1+0x15f0], R5 ;  /* 0x0015f00501007387 */ /* 0x0001e20000100800 */
[----:B--2---:R-:W-:-:S03]  /*27a00*/  LEA.HI.X.SX32 R0, R7, R2, 0x1, P6 ;  /* 0x0000000207007211 */ /* 0x004fc600030f0eff */
[----:B------:R2:W-:Y:S04]  /*27a10*/  STL [R1+0x15f4], R4 ;  /* 0x0015f40401007387 */ /* 0x0005e80000100800 */
[----:B------:R1:W-:Y:S01]  /*27a20*/  STL [R1+0x15e8], R0 ;  /* 0x0015e80001007387 */ /* 0x0003e20000100800 */
[----:B0-----:R-:W-:Y:S02]  /*27a30*/  LEA R5, P6, R14, R3, 0x1 ;  /* 0x000000030e057211 */ /* 0x001fe400078c08ff */
[----:B--2---:R-:W-:-:S03]  /*27a40*/  LEA.HI.X.SX32 R4, R8, R2, 0x1, P0 ;  /* 0x0000000208047211 */ /* 0x004fc600000f0eff */
[----:B------:R0:W-:Y:S01]  /*27a50*/  STL [R1+0x15ec], R5 ;  /* 0x0015ec0501007387 */ /* 0x0001e20000100800 */
[----:B-1----:R-:W-:-:S03]  /*27a60*/  LEA R0, P0, R15, R3, 0x1 ;  /* 0x000000030f007211 */ /* 0x002fc600078008ff */
[----:B------:R1:W-:Y:S04]  /*27a70*/  STL [R1+0x15e0], R4 ;  /* 0x0015e00401007387 */ /* 0x0003e80000100800 */
[----:B------:R2:W-:Y:S01]  /*27a80*/  STL [R1+0x15e4], R0 ;  /* 0x0015e40001007387 */ /* 0x0005e20000100800 */
[----:B0-----:R-:W-:Y:S02]  /*27a90*/  LEA.HI.X.SX32 R5, R9, R2, 0x1, P1 ;  /* 0x0000000209057211 */ /* 0x001fe400008f0eff */
[----:B-1----:R-:W-:-:S03]  /*27aa0*/  LEA R4, P1, R16, R3, 0x1 ;  /* 0x0000000310047211 */ /* 0x002fc600078208ff */
[----:B------:R0:W-:Y:S01]  /*27ab0*/  STL [R1+0x15d8], R5 ;  /* 0x0015d80501007387 */ /* 0x0001e20000100800 */
[----:B--2---:R-:W-:-:S03]  /*27ac0*/  LEA.HI.X.SX32 R0, R10, R2, 0x1, P2 ;  /* 0x000000020a007211 */ /* 0x004fc600010f0eff */
[----:B------:R1:W-:Y:S04]  /*27ad0*/  STL [R1+0x15dc], R4 ;  /* 0x0015dc0401007387 */ /* 0x0003e80000100800 */
[----:B------:R2:W-:Y:S01]  /*27ae0*/  STL [R1+0x15d0], R0 ;  /* 0x0015d00001007387 */ /* 0x0005e20000100800 */
[----:B0-----:R-:W-:Y:S02]  /*27af0*/  LEA R5, P2, R17, R3, 0x1 ;  /* 0x0000000311057211 */ /* 0x001fe400078408ff */
[----:B-1----:R-:W-:-:S03]  /*27b00*/  LEA.HI.X.SX32 R4, R11, R2, 0x1, P3 ;  /* 0x000000020b047211 */ /* 0x002fc600018f0eff */
[----:B------:R0:W-:Y:S01]  /*27b10*/  STL [R1+0x15d4], R5 ;  /* 0x0015d40501007387 */ /* 0x0001e20000100800 */
[----:B--2---:R-:W-:-:S03]  /*27b20*/  LEA R0, P3, R18, R3, 0x1 ;  /* 0x0000000312007211 */ /* 0x004fc600078608ff */
[----:B------:R1:W-:Y:S01]  /*27b30*/  STL [R1+0x15c8], R4 ;  /* 0x0015c80401007387 */ /* 0x0003e20000100800 */
[-C--:B------:R-:W-:Y:S02]  /*27b40*/  LEA.HI.X.SX32 R6, R13, R2.reuse, 0x1, P5 ;  /* 0x000000020d067211 */ /* 0x080fe400028f0eff */
[----:B0-----:R-:W-:Y:S01]  /*27b50*/  LEA.HI.X.SX32 R5, R12, R2, 0x1, P4 ;  /* 0x000000020c057211 */ /* 0x001fe200020f0eff */
[----:B-1----:R-:W2:Y:S04]  /*27b60*/  LDL.LU R4, [R1+0x4] ;  /* 0x0000040001047983 */ /* 0x002ea80000300800 */
[----:B------:R0:W-:Y:S04]  /*27b70*/  STL [R1+0x15cc], R0 ;  /* 0x0015cc0001007387 */ /* 0x0001e80000100800 */
[----:B------:R1:W-:Y:S01]  /*27b80*/  STL [R1+0x15c0], R5 ;  /* 0x0015c00501007387 */ /* 0x0003e20000100800 */
[----:B0-----:R-:W-:-:S02]  /*27b90*/  LEA R0, P4, R19, R3, 0x1 ;  /* 0x0000000313007211 */ /* 0x001fc400078808ff */
[----:B-1----:R-:W-:-:S03]  /*27ba0*/  LEA R5, P5, R20, R3, 0x1 ;  /* 0x0000000314057211 */ /* 0x002fc600078a08ff */
[----:B------:R0:W-:Y:S04]  /*27bb0*/  STL [R1+0x15c4], R0 ;  /* 0x0015c40001007387 */ /* 0x0001e80000100800 */
[----:B------:R1:W-:Y:S04]  /*27bc0*/  STL [R1+0x15b8], R6 ;  /* 0x0015b80601007387 */ /* 0x0003e80000100800 */
[----:B------:R-:W2:Y:S01]  /*27bd0*/  LDL.LU R7, [R1+0x2c] ;  /* 0x00002c0001077983 */ /* 0x000ea20000300800 */
[----:B0-----:R-:W-:-:S03]  /*27be0*/  LEA.HI.X.SX32 R0, R14, R2, 0x1, P6 ;  /* 0x000000020e007211 */ /* 0x001fc600030f0eff */
[----:B------:R0:W-:Y:S04]  /*27bf0*/  STL [R1+0x15bc], R5 ;  /* 0x0015bc0501007387 */ /* 0x0001e80000100800 */
[----:B------:R3:W-:Y:S04]  /*27c00*/  STL [R1+0x15b0], R0 ;  /* 0x0015b00001007387 */ /* 0x0007e80000100800 */
[----:B-1----:R-:W2:Y:S01]  /*27c10*/  LDL.LU R6, [R1+0x34] ;  /* 0x0000340001067983 */ /* 0x002ea20000300800 */
[----:B0-----:R-:W-:Y:S02]  /*27c20*/  LEA R5, P6, R21, R3, 0x1 ;  /* 0x0000000315057211 */ /* 0x001fe400078c08ff */
[----:B---3--:R-:W-:-:S03]  /*27c30*/  LEA.HI.X.SX32 R0, R15, R2, 0x1, P0 ;  /* 0x000000020f007211 */ /* 0x008fc600000f0eff */
[----:B------:R0:W-:Y:S04]  /*27c40*/  STL [R1+0x15b4], R5 ;  /* 0x0015b40501007387 */ /* 0x0001e80000100800 */
[----:B------:R1:W-:Y:S01]  /*27c50*/  STL [R1+0x15a8], R0 ;  /* 0x0015a80001007387 */ /* 0x0003e20000100800 */
[----:B0-----:R-:W-:Y:S02]  /*27c60*/  LEA R5, P0, R22, R3, 0x1 ;  /* 0x0000000316057211 */ /* 0x001fe400078008ff */
[-C--:B-1----:R-:W-:Y:S02]  /*27c70*/  LEA.HI.X.SX32 R0, R16, R2.reuse, 0x1, P1 ;  /* 0x0000000210007211 */ /* 0x082fe400008f0eff */
[----:B------:R-:W3:Y:S04]  /*27c80*/  LDL.LU R16, [R1+0x3c] ;  /* 0x00003c0001107983 */ /* 0x000ee80000300800 */
[----:B------:R-:W-:Y:S04]  /*27c90*/  STL [R1+0x15ac], R5 ;  /* 0x0015ac0501007387 */ /* 0x000fe80000100800 */
[----:B------:R0:W-:Y:S02]  /*27ca0*/  STL [R1+0x15a0], R0 ;  /* 0x0015a00001007387 */ /* 0x0001e40000100800 */
[----:B0-----:R-:W-:-:S02]  /*27cb0*/  LEA.HI.X.SX32 R0, R17, R2, 0x1, P2 ;  /* 0x0000000211007211 */ /* 0x001fc400010f0eff */
[----:B------:R-:W3:Y:S01]  /*27cc0*/  LDL.LU R17, [R1+0x10] ;  /* 0x0000100001117983 */ /* 0x000ee20000300800 */
[----:B------:R-:W-:-:S05]  /*27cd0*/  LEA R5, P1, R23, R3, 0x1 ;  /* 0x0000000317057211 */ /* 0x000fca00078208ff */
[----:B------:R0:W-:Y:S04]  /*27ce0*/  STL [R1+0x15a4], R5 ;  /* 0x0015a40501007387 */ /* 0x0001e80000100800 */
[----:B------:R-:W3:Y:S01]  /*27cf0*/  LDL.LU R29, [R1+0x48] ;  /* 0x00004800011d7983 */ /* 0x000ee20000300800 */
[----:B------:R-:W-:-:S03]  /*27d00*/  LEA R8, P2, R24, R3, 0x1 ;  /* 0x0000000318087211 */ /* 0x000fc600078408ff */
[----:B------:R1:W-:Y:S01]  /*27d10*/  STL [R1+0x1598], R0 ;  /* 0x0015980001007387 */ /* 0x0003e20000100800 */
[----:B0-----:R-:W-:-:S03]  /*27d20*/  LEA.HI.X.SX32 R5, R18, R2, 0x1, P3 ;  /* 0x0000000212057211 */ /* 0x001fc600018f0eff */
[----:B-1----:R-:W3:Y:S04]  /*27d30*/  LDL.LU R0, [R1+0x50] ;  /* 0x0000500001007983 */ /* 0x002ee80000300800 */
[----:B------:R5:W-:Y:S04]  /*27d40*/  STL [R1+0x159c], R8 ;  /* 0x00159c0801007387 */ /* 0x000be80000100800 */
[----:B------:R0:W-:Y:S04]  /*27d50*/  STL [R1+0x1590], R5 ;  /* 0x0015900501007387 */ /* 0x0001e80000100800 */
[----:B------:R-:W3:Y:S01]  /*27d60*/  LDL.LU R15, [R1+0x58] ;  /* 0x00005800010f7983 */ /* 0x000ee20000300800 */
[----:B-----5:R-:W-:-:S02]  /*27d70*/  LEA R8, P3, R25, R3, 0x1 ;  /* 0x0000000319087211 */ /* 0x020fc400078608ff */
[----:B0-----:R-:W-:-:S03]  /*27d80*/  LEA.HI.X.SX32 R5, R19, R2, 0x1, P4 ;  /* 0x0000000213057211 */ /* 0x001fc600020f0eff */
[----:B------:R4:W-:Y:S04]  /*27d90*/  STL [R1+0x1594], R8 ;  /* 0x0015940801007387 */ /* 0x0009e80000100800 */
[----:B------:R0:W-:Y:S04]  /*27da0*/  STL [R1+0x1588], R5 ;  /* 0x0015880501007387 */ /* 0x0001e80000100800 */
[----:B------:R-:W5:Y:S01]  /*27db0*/  LDL.LU R14, [R1+0x6c] ;  /* 0x00006c00010e7983 */ /* 0x000f620000300800 */
[----:B----4-:R-:W-:Y:S02]  /*27dc0*/  LEA R8, P4, R26, R3, 0x1 ;  /* 0x000000031a087211 */ /* 0x010fe400078808ff */
[----:B0-----:R-:W-:-:S03]  /*27dd0*/  LEA.HI.X.SX32 R5, R20, R2, 0x1, P5 ;  /* 0x0000000214057211 */ /* 0x001fc600028f0eff */
[----:B------:R0:W-:Y:S04]  /*27de0*/  STL [R1+0x158c], R8 ;  /* 0x00158c0801007387 */ /* 0x0001e80000100800 */
[----:B------:R1:W-:Y:S04]  /*27df0*/  STL [R1+0x1580], R5 ;  /* 0x0015800501007387 */ /* 0x0003e80000100800 */
[----:B------:R-:W4:Y:S01]  /*27e00*/  LDL.LU R13, [R1+0x7c] ;  /* 0x00007c00010d7983 */ /* 0x000f220000300800 */
[----:B0-----:R-:W-:Y:S02]  /*27e10*/  LEA R8, P5, R27, R3, 0x1 ;  /* 0x000000031b087211 */ /* 0x001fe400078a08ff */
[----:B-1----:R-:W-:-:S03]  /*27e20*/  LEA.HI.X.SX32 R5, R21, R2, 0x1, P6 ;  /* 0x0000000215057211 */ /* 0x002fc600030f0eff */
[----:B------:R0:W-:Y:S04]  /*27e30*/  STL [R1+0x1584], R8 ;  /* 0x0015840801007387 */ /* 0x0001e80000100800 */
[----:B------:R1:W-:Y:S04]  /*27e40*/  STL [R1+0x1578], R5 ;  /* 0x0015780501007387 */ /* 0x0003e80000100800 */
[----:B------:R-:W4:Y:S01]  /*27e50*/  LDL.LU R12, [R1+0x84] ;  /* 0x00008400010c7983 */ /* 0x000f220000300800 */
[----:B0-----:R-:W-:Y:S02]  /*27e60*/  LEA R8, P6, R28, R3, 0x1 ;  /* 0x000000031c087211 */ /* 0x001fe400078c08ff */
[----:B-1----:R-:W-:-:S03]  /*27e70*/  LEA.HI.X.SX32 R5, R22, R2, 0x1, P0 ;  /* 0x0000000216057211 */ /* 0x002fc600000f0eff */
[----:B------:R-:W-:Y:S04]  /*27e80*/  STL [R1+0x157c], R8 ;  /* 0x00157c0801007387 */ /* 0x000fe80000100800 */
[----:B------:R0:W-:Y:S04]  /*27e90*/  STL [R1+0x1570], R5 ;  /* 0x0015700501007387 */ /* 0x0001e80000100800 */
[----:B------:R-:W4:Y:S01]  /*27ea0*/  LDL.LU R11, [R1+0x8c] ;  /* 0x00008c00010b7983 */ /* 0x000f220000300800 */
[----:B0-----:R-:W-:Y:S02]  /*27eb0*/  LEA.HI.X.SX32 R5, R23, R2, 0x1, P1 ;  /* 0x0000000217057211 */ /* 0x001fe400008f0eff */
[----:B--2---:R-:W-:-:S05]  /*27ec0*/  LEA R8, P0, R4, R3, 0x1 ;  /* 0x0000000304087211 */ /* 0x004fca00078008ff */
[----:B------:R-:W-:Y:S04]  /*27ed0*/  STL [R1+0x1574], R8 ;  /* 0x0015740801007387 */ /* 0x000fe80000100800 */
[----:B------:R0:W-:Y:S04]  /*27ee0*/  STL [R1+0x1568], R5 ;  /* 0x0015680501007387 */ /* 0x0001e80000100800 */
[----:B------:R-:W2:Y:S01]  /*27ef0*/  LDL.LU R18, [R1+0x94] ;  /* 0x0000940001127983 */ /* 0x000ea20000300800 */
[----:B0-----:R-:W-:Y:S02]  /*27f00*/  LEA.HI.X.SX32 R5, R24, R2, 0x1, P2 ;  /* 0x0000000218057211 */ /* 0x001fe400010f0eff */
[----:B---3--:R-:W-:-:S05]  /*27f10*/  LEA R8, P1, R17, R3, 0x1 ;  /* 0x0000000311087211 */ /* 0x008fca00078208ff */
[----:B------:R0:W-:Y:S04]  /*27f20*/  STL [R1+0x156c], R8 ;  /* 0x00156c0801007387 */ /* 0x0001e80000100800 */
[----:B------:R1:W-:Y:S04]  /*27f30*/  STL [R1+0x1560], R5 ;  /* 0x0015600501007387 */ /* 0x0003e80000100800 */
[----:B------:R-:W3:Y:S01]  /*27f40*/  LDL.LU R10, [R1+0x9c] ;  /* 0x00009c00010a7983 */ /* 0x000ee20000300800 */
[----:B0-----:R-:W-:Y:S02]  /*27f50*/  LEA R8, P2, R7, R3, 0x1 ;  /* 0x0000000307087211 */ /* 0x001fe400078408ff */
[----:B-1----:R-:W-:-:S03]  /*27f60*/  LEA.HI.X.SX32 R5, R25, R2, 0x1, P3 ;  /* 0x0000000219057211 */ /* 0x002fc600018f0eff */
[----:B------:R0:W-:Y:S04]  /*27f70*/  STL [R1+0x1564], R8 ;  /* 0x0015640801007387 */ /* 0x0001e80000100800 */
[----:B------:R1:W-:Y:S04]  /*27f80*/  STL [R1+0x1558], R5 ;  /* 0x0015580501007387 */ /* 0x0003e80000100800 */
[----:B------:R-:W3:Y:S01]  /*27f90*/  LDL.LU R9, [R1+0xa4] ;  /* 0x0000a40001097983 */ /* 0x000ee20000300800 */
[----:B0-----:R-:W-:Y:S02]  /*27fa0*/  LEA R8, P3, R6, R3, 0x1 ;  /* 0x0000000306087211 */ /* 0x001fe400078608ff */
[----:B-1----:R-:W-:-:S03]  /*27fb0*/  LEA.HI.X.SX32 R5, R26, R2, 0x1, P4 ;  /* 0x000000021a057211 */ /* 0x002fc600020f0eff */
[----:B------:R0:W-:Y:S01]  /*27fc0*/  STL [R1+0x155c], R8 ;  /* 0x00155c0801007387 */ /* 0x0001e20000100800 */
[----:B------:R-:W-:-:S03]  /*27fd0*/  LEA R19, P4, R16, R3, 0x1 ;  /* 0x0000000310137211 */ /* 0x000fc600078808ff */
[----:B------:R1:W-:Y:S04]  /*27fe0*/  STL [R1+0x1550], R5 ;  /* 0x0015500501007387 */ /* 0x0003e80000100800 */
[----:B0-----:R-:W3:Y:S01]  /*27ff0*/  LDL.LU R8, [R1+0xac] ;  /* 0x0000ac0001087983 */ /* 0x001ee20000300800 */
[----:B-1----:R-:W-:-:S03]  /*28000*/  LEA.HI.X.SX32 R5, R27, R2, 0x1, P5 ;  /* 0x000000021b057211 */ /* 0x002fc600028f0eff */
[----:B------:R0:W-:Y:S01]  /*28010*/  STL [R1+0x1554], R19 ;  /* 0x0015541301007387 */ /* 0x0001e20000100800 */
[----:B------:R-:W-:-:S03]  /*28020*/  LEA R20, P5, R29, R3, 0x1 ;  /* 0x000000031d147211 */ /* 0x000fc600078a08ff */
[----:B------:R1:W-:Y:S01]  /*28030*/  STL [R1+0x1548], R5 ;  /* 0x0015480501007387 */ /* 0x0003e20000100800 */
[----:B0-----:R-:W-:-:S03]  /*28040*/  LEA.HI.X.SX32 R19, R28, R2, 0x1, P6 ;  /* 0x000000021c137211 */ /* 0x001fc600030f0eff */
[----:B-1----:R-:W3:Y:S04]  /*28050*/  LDL.LU R5, [R1+0xb4] ;  /* 0x0000b40001057983 */ /* 0x002ee80000300800 */
[----:B------:R0:W-:Y:S04]  /*28060*/  STL [R1+0x154c], R20 ;  /* 0x00154c1401007387 */ /* 0x0001e80000100800 */
[----:B------:R1:W-:Y:S01]  /*28070*/  STL [R1+0x664], R19 ;  /* 0x0006641301007387 */ /* 0x0003e20000100800 */
[----:B0-----:R-:W-:Y:S02]  /*28080*/  LEA R20, P6, R0, R3, 0x1 ;  /* 0x0000000300147211 */ /* 0x001fe400078c08ff */
[----:B-1----:R-:W-:-:S02]  /*28090*/  LEA.HI.X.SX32 R19, R4, R2, 0x1, P0 ;  /* 0x0000000204137211 */ /* 0x002fc400000f0eff */
[----:B------:R-:W3:Y:S04]  /*280a0*/  LDL.LU R4, [R1+0xc8] ;  /* 0x0000c80001047983 */ /* 0x000ee80000300800 */
[----:B------:R0:W-:Y:S04]  /*280b0*/  STL [R1+0x684], R20 ;  /* 0x0006841401007387 */ /* 0x0001e80000100800 */
[----:B------:R1:W-:Y:S01]  /*280c0*/  STL [R1+0x668], R19 ;  /* 0x0006681301007387 */ /* 0x0003e20000100800 */
[----:B0-----:R-:W-:Y:S02]  /*280d0*/  LEA R20, P0, R15, R3, 0x1 ;  /* 0x000000030f147211 */ /* 0x001fe400078008ff */
[----:B-1----:R-:W-:-:S02]  /*280e0*/  LEA.HI.X.SX32 R19, R17, R2, 0x1, P1 ;  /* 0x0000000211137211 */ /* 0x002fc400008f0eff */
[----:B------:R-:W3:Y:S04]  /*280f0*/  LDL.LU R17, [R1+0xd8] ;  /* 0x0000d80001117983 */ /* 0x000ee80000300800 */
[----:B------:R5:W-:Y:S04]  /*28100*/  STL [R1+0x68c], R20 ;  /* 0x00068c1401007387 */ /* 0x000be80000100800 */
[----:B------:R0:W-:Y:S01]  /*28110*/  STL [R1+0x66c], R19 ;  /* 0x00066c1301007387 */ /* 0x0001e20000100800 */
[----:B-----5:R-:W-:Y:S02]  /*28120*/  LEA R20, P1, R14, R3, 0x1 ;  /* 0x000000030e147211 */ /* 0x020fe400078208ff */
[----:B0-----:R-:W-:-:S02]  /*28130*/  LEA.HI.X.SX32 R19, R7, R2, 0x1, P2 ;  /* 0x0000000207137211 */ /* 0x001fc400010f0eff */
[----:B------:R-:W5:Y:S04]  /*28140*/  LDL.LU R7, [R1+0xe0] ;  /* 0x0000e00001077983 */ /* 0x000f680000300800 */
[----:B------:R4:W-:Y:S04]  /*28150*/  STL [R1+0x694], R20 ;  /* 0x0006941401007387 */ /* 0x0009e80000100800 */
[----:B------:R0:W-:Y:S01]  /*28160*/  STL [R1+0x670], R19 ;  /* 0x0006701301007387 */ /* 0x0001e20000100800 */
[----:B----4-:R-:W-:Y:S02]  /*28170*/  LEA R20, P2, R13, R3, 0x1 ;  /* 0x000000030d147211 */ /* 0x010fe400078408ff */
[----:B0-----:R-:W-:-:S02]  /*28180*/  LEA.HI.X.SX32 R19, R6, R2, 0x1, P3 ;  /* 0x0000000206137211 */ /* 0x001fc400018f0eff */
[----:B------:R-:W4:Y:S04]  /*28190*/  LDL.LU R6, [R1+0xe8] ;  /* 0x0000e80001067983 */ /* 0x000f280000300800 */
[----:B------:R0:W-:Y:S04]  /*281a0*/  STL [R1+0x69c], R20 ;  /* 0x00069c1401007387 */ /* 0x0001e80000100800 */
[----:B------:R1:W-:Y:S01]  /*281b0*/  STL [R1+0x674], R19 ;  /* 0x0006741301007387 */ /* 0x0003e20000100800 */
[----:B0-----:R-:W-:Y:S02]  /*281c0*/  LEA R20, P3, R12, R3, 0x1 ;  /* 0x000000030c147211 */ /* 0x001fe400078608ff */
[----:B-1----:R-:W-:-:S02]  /*281d0*/  LEA.HI.X.SX32 R19, R16, R2, 0x1, P4 ;  /* 0x0000000210137211 */ /* 0x002fc400020f0eff */
[----:B------:R-:W4:Y:S04]  /*281e0*/  LDL.LU R16, [R1+0xf4] ;  /* 0x0000f40001107983 */ /* 0x000f280000300800 */
[----:B------:R0:W-:Y:S04]  /*281f0*/  STL [R1+0x6a4], R20 ;  /* 0x0006a41401007387 */ /* 0x0001e80000100800 */
[----:B------:R1:W-:Y:S01]  /*28200*/  STL [R1+0x678], R19 ;  /* 0x0006781301007387 */ /* 0x0003e20000100800 */
[----:B0-----:R-:W-:Y:S02]  /*28210*/  LEA R20, P4, R11, R3, 0x1 ;  /* 0x000000030b147211 */ /* 0x001fe400078808ff */
[----:B-1----:R-:W-:-:S02]  /*28220*/  LEA.HI.X.SX32 R19, R29, R2, 0x1, P5 ;  /* 0x000000021d137211 */ /* 0x002fc400028f0eff */
[----:B------:R-:W4:Y:S04]  /*28230*/  LDL.LU R29, [R1+0xfc] ;  /* 0x0000fc00011d7983 */ /* 0x000f280000300800 */
[----:B------:R-:W-:Y:S04]  /*28240*/  STL [R1+0x6ac], R20 ;  /* 0x0006ac1401007387 */ /* 0x000fe80000100800 */
[----:B------:R0:W-:Y:S02]  /*28250*/  STL [R1+0x67c], R19 ;  /* 0x00067c1301007387 */ /* 0x0001e40000100800 */
[----:B0-----:R-:W-:-:S02]  /*28260*/  LEA.HI.X.SX32 R19, R0, R2, 0x1, P6 ;  /* 0x0000000200137211 */ /* 0x001fc400030f0eff */
[----:B------:R-:W4:Y:S01]  /*28270*/  LDL.LU R0, [R1+0x104] ;  /* 0x0001040001007983 */ /* 0x000f220000300800 */
[----:B--2---:R-:W-:-:S05]  /*28280*/  LEA R20, P5, R18, R3, 0x1 ;  /* 0x0000000312147211 */ /* 0x004fca00078a08ff */
[----:B------:R-:W-:Y:S04]  /*28290*/  STL [R1+0x6b4], R20 ;  /* 0x0006b41401007387 */ /* 0x000fe80000100800 */
[----:B------:R0:W-:Y:S02]  /*282a0*/  STL [R1+0x680], R19 ;  /* 0x0006801301007387 */ /* 0x0001e40000100800 */
[----:B0-----:R-:W-:Y:S02]  /*282b0*/  LEA.HI.X.SX32 R19, R15, R2, 0x1, P0 ;  /* 0x000000020f137211 */ /* 0x001fe400000f0eff */
[----:B------:R-:W2:Y:S01]  /*282c0*/  LDL.LU R15, [R1+0x10c] ;  /* 0x00010c00010f7983 */ /* 0x000ea20000300800 */
[----:B---3--:R-:W-:-:S05]  /*282d0*/  LEA R20, P6, R10, R3, 0x1 ;  /* 0x000000030a147211 */ /* 0x008fca00078c08ff */
        /* <DEDUP_REMOVED lines=11> */
[----:B------:R1:W-:Y:S01]  /*28390*/  STL [R1+0x698], R19 ;  /* 0x0006981301007387 */ /* 0x0003e20000100800 */
[-C--:B0-----:R-:W-:Y:S02]  /*283a0*/  LEA R20, P2, R5, R3.reuse, 0x1 ;  /* 0x0000000305147211 */ /* 0x081fe400078408ff */
[----:B-1----:R-:W-:Y:S02]  /*283b0*/  LEA.HI.X.SX32 R19, R12, R2, 0x1, P3 ;  /* 0x000000020c137211 */ /* 0x002fe400018f0eff */
[----:B------:R-:W3:Y:S04]  /*283c0*/  LDL.LU R12, [R1+0x174] ;  /* 0x00017400010c7983 */ /* 0x000ee80000300800 */
[----:B------:R0:W-:Y:S04]  /*283d0*/  STL [R1+0x6d4], R20 ;  /* 0x0006d41401007387 */ /* 0x0001e80000100800 */
[----:B------:R1:W-:Y:S01]  /*283e0*/  STL [R1+0x6a0], R19 ;  /* 0x0006a01301007387 */ /* 0x0003e20000100800 */
[----:B0-----:R-:W-:-:S02]  /*283f0*/  LEA R20, P3, R4, R3, 0x1 ;  /* 0x0000000304147211 */ /* 0x001fc400078608ff */
        /* <DEDUP_REMOVED lines=9> */
[----:B-----5:R-:W-:-:S02]  /*28490*/  LEA R20, P5, R7, R3, 0x1 ;  /* 0x0000000307147211 */ /* 0x020fc400078a08ff */
[----:B0-----:R-:W-:Y:S02]  /*284a0*/  LEA.HI.X.SX32 R19, R10, R2, 0x1, P6 ;  /* 0x000000020a137211 */ /* 0x001fe400030f0eff */
[----:B------:R-:W5:Y:S04]  /*284b0*/  LDL.LU R10, [R1+0x188] ;  /* 0x00018800010a7983 */ /* 0x000f680000300800 */
[----:B------:R4:W-:Y:S04]  /*284c0*/  STL [R1+0x6ec], R20 ;  /* 0x0006ec1401007387 */ /* 0x0009e80000100800 */
[----:B------:R0:W-:Y:S01]  /*284d0*/  STL [R1+0x6b8], R19 ;  /* 0x0006b81301007387 */ /* 0x0001e20000100800 */
[----:B----4-:R-:W-:-:S02]  /*284e0*/  LEA R20, P6, R6, R3, 0x1 ;  /* 0x0000000306147211 */ /* 0x010fc400078c08ff */
[----:B0-----:R-:W-:Y:S02]  /*284f0*/  LEA.HI.X.SX32 R19, R9, R2, 0x1, P0 ;  /* 0x0000000209137211 */ /* 0x001fe400000f0eff */
[----:B------:R-:W4:Y:S04]  /*28500*/  LDL.LU R9, [R1+0x18c] ;  /* 0x00018c0001097983 */ /* 0x000f280000300800 */
[----:B------:R0:W-:Y:S04]  /*28510*/  STL [R1+0x6f4], R20 ;  /* 0x0006f41401007387 */ /* 0x0001e80000100800 */
[----:B------:R1:W-:Y:S01]  /*28520*/  STL [R1+0x6c0], R19 ;  /* 0x0006c01301007387 */ /* 0x0003e20000100800 */
[----:B0-----:R-:W-:-:S02]  /*28530*/  LEA R20, P0, R16, R3, 0x1 ;  /* 0x0000000310147211 */ /* 0x001fc400078008ff */
[----:B-1----:R-:W-:Y:S02]  /*28540*/  LEA.HI.X.SX32 R19, R8, R2, 0x1, P1 ;  /* 0x0000000208137211 */ /* 0x002fe400008f0eff */
        /* <DEDUP_REMOVED lines=9> */
[-C--:B-1----:R-:W-:Y:S02]  /*285e0*/  LEA.HI.X.SX32 R19, R4, R2.reuse, 0x1, P3 ;  /* 0x0000000204137211 */ /* 0x082fe400018f0eff */
        /* <DEDUP_REMOVED lines=11> */
[----:B------:R-:W-:Y:S04]  /*286a0*/  STL [R1+0x71c], R20 ;  /* 0x00071c1401007387 */ /* 0x000fe80000100800 */
[----:B------:R0:W-:Y:S02]  /*286b0*/  STL [R1+0x6e8], R19 ;  /* 0x0006e81301007387 */ /* 0x0001e40000100800 */
[-C--:B0-----:R-:W-:Y:S02]  /*286c0*/  LEA.HI.X.SX32 R19, R6, R2.reuse, 0x1, P6 ;  /* 0x0000000206137211 */ /* 0x081fe400030f0eff */
[----:B------:R-:W-:Y:S01]  /*286d0*/  LEA R20, P5, R13, R3, 0x1 ;  /* 0x000000030d147211 */ /* 0x000fe200078a08ff */
        /* <DEDUP_REMOVED lines=66> */
[----:B------:R-:W-:Y:S04]  /*28b00*/  STL [R1+0x78c], R20 ;  /* 0x00078c1401007387 */ /* 0x000fe80000100800 */
[----:B------:R0:W-:Y:S02]  /*28b10*/  STL [R1+0x758], R19 ;  /* 0x0007581301007387 */ /* 0x0001e40000100800 */
[----:B0-----:R-:W-:Y:S02]  /*28b20*/  LEA.HI.X.SX32 R19, R4, R2, 0x1, P6 ;  /* 0x0000000204137211 */ /* 0x001fe400030f0eff */
[-C--:B------:R-:W-:Y:S01]  /*28b30*/  LEA R20, P5, R0, R3.reuse, 0x1 ;  /* 0x0000000300147211 */ /* 0x080fe200078a08ff */
        /* <DEDUP_REMOVED lines=59> */
[----:B------:R-:W3:Y:S01]  /*28ef0*/  LDL.LU R18, [R1+0x2a8] ;  /* 0x0002a80001127983 */ /* 0x000ee20000300800 */
[----:B-----5:R-:W-:-:S05]  /*28f00*/  LEA R20, P3, R17, R3, 0x1 ;  /* 0x0000000311147211 */ /* 0x020fca00078608ff */
[----:B------:R-:W-:Y:S04]  /*28f10*/  STL [R1+0x7f4], R20 ;  /* 0x0007f41401007387 */ /* 0x000fe80000100800 */
[----:B------:R0:W-:Y:S02]  /*28f20*/  STL [R1+0x7c0], R19 ;  /* 0x0007c01301007387 */ /* 0x0001e40000100800 */
[----:B0-----:R-:W-:Y:S02]  /*28f30*/  LEA.HI.X.SX32 R19, R10, R2, 0x1, P5 ;  /* 0x000000020a137211 */ /* 0x001fe400028f0eff */
[-C--:B----4-:R-:W-:Y:S01]  /*28f40*/  LEA R20, P4, R7, R3.reuse, 0x1 ;  /* 0x0000000307147211 */ /* 0x090fe200078808ff */
[----:B------:R-:W4:Y:S04]  /*28f50*/  LDL.LU R10, [R1+0x2ac] ;  /* 0x0002ac00010a7983 */ /* 0x000f280000300800 */
[----:B------:R0:W-:Y:S04]  /*28f60*/  STL [R1+0x7fc], R20 ;  /* 0x0007fc1401007387 */ /* 0x0001e80000100800 */
[----:B------:R1:W-:Y:S01]  /*28f70*/  STL [R1+0x7c8], R19 ;  /* 0x0007c81301007387 */ /* 0x0003e20000100800 */
[----:B0-----:R-:W-:-:S02]  /*28f80*/  LEA R20, P5, R6, R3, 0x1 ;  /* 0x0000000306147211 */ /* 0x001fc400078a08ff */
[----:B-1----:R-:W-:Y:S02]  /*28f90*/  LEA.HI.X.SX32 R19, R9, R2, 0x1, P6 ;  /* 0x0000000209137211 */ /* 0x002fe400030f0eff */
[----:B------:R-:W5:Y:S04]  /*28fa0*/  LDL.LU R9, [R1+0x2b4] ;  /* 0x0002b40001097983 */ /* 0x000f680000300800 */
        /* <DEDUP_REMOVED lines=23> */
[-C--:B-1----:R-:W-:Y:S02]  /*29120*/  LEA.HI.X.SX32 R19, R7, R2.reuse, 0x1, P4 ;  /* 0x0000000207137211 */ /* 0x082fe400020f0eff */
[----:B------:R-:W5:Y:S04]  /*29130*/  LDL.LU R7, [R1+0x2cc] ;  /* 0x0002cc0001077983 */ /* 0x000f680000300800 */
[----:B------:R-:W-:Y:S04]  /*29140*/  STL [R1+0x82c], R20 ;  /* 0x00082c1401007387 */ /* 0x000fe80000100800 */
[----:B------:R0:W-:Y:S02]  /*29150*/  STL [R1+0x7f8], R19 ;  /* 0x0007f81301007387 */ /* 0x0001e40000100800 */
[----:B0-----:R-:W-:-:S02]  /*29160*/  LEA.HI.X.SX32 R19, R6, R2, 0x1, P5 ;  /* 0x0000000206137211 */ /* 0x001fc400028f0eff */
[----:B------:R-:W5:Y:S01]  /*29170*/  LDL.LU R6, [R1+0x2d0] ;  /* 0x0002d00001067983 */ /* 0x000f620000300800 */
        /* <DEDUP_REMOVED lines=20> */
[----:B----4-:R-:W-:-:S05]  /*292c0*/  LEA R20, P1, R10, R3, 0x1 ;  /* 0x000000030a147211 */ /* 0x010fca00078208ff */
[----:B------:R-:W-:Y:S04]  /*292d0*/  STL [R1+0x854], R20 ;  /* 0x0008541401007387 */ /* 0x000fe80000100800 */
[----:B------:R0:W-:Y:S02]  /*292e0*/  STL [R1+0x820], R19 ;  /* 0x0008201301007387 */ /* 0x0001e40000100800 */
[----:B0-----:R-:W-:Y:S02]  /*292f0*/  LEA.HI.X.SX32 R19, R14, R2, 0x1, P3 ;  /* 0x000000020e137211 */ /* 0x001fe400018f0eff */
[----:B------:R-:W4:Y:S01]  /*29300*/  LDL.LU R14, [R1+0x2e4] ;  /* 0x0002e400010e7983 */ /* 0x000f220000300800 */
[----:B-----5:R-:W-:-:S05]  /*29310*/  LEA R20, P2, R9, R3, 0x1 ;  /* 0x0000000309147211 */ /* 0x020fca00078408ff */
[----:B------:R-:W-:Y:S04]  /*29320*/  STL [R1+0x85c], R20 ;  /* 0x00085c1401007387 */ /* 0x000fe80000100800 */
[----:B------:R0:W-:Y:S02]  /*29330*/  STL [R1+0x828], R19 ;  /* 0x0008281301007387 */ /* 0x0001e40000100800 */
[----:B0-----:R-:W-:Y:S02]  /*29340*/  LEA.HI.X.SX32 R19, R13, R2, 0x1, P4 ;  /* 0x000000020d137211 */ /* 0x001fe400020f0eff */
[-C--:B------:R-:W-:Y:S01]  /*29350*/  LEA R20, P3, R8, R3.reuse, 0x1 ;  /* 0x0000000308147211 */ /* 0x080fe200078608ff */
        /* <DEDUP_REMOVED lines=59> */
[----:B------:R-:W5:Y:S01]  /*29710*/  LDL.LU R16, [R1+0x33c] ;  /* 0x00033c0001107983 */ /* 0x000f620000300800 */
[----:B------:R-:W-:-:S05]  /*29720*/  LEA R20, P1, R12, R3, 0x1 ;  /* 0x000000030c147211 */ /* 0x000fca00078208ff */
        /* <DEDUP_REMOVED lines=47> */
[-C--:B0-----:R-:W-:Y:S02]  /*29a20*/  LEA.HI.X.SX32 R19, R9, R2.reuse, 0x1, P5 ;  /* 0x0000000209137211 */ /* 0x081fe400028f0eff */
[----:B----4-:R-:W-:Y:S01]  /*29a30*/  LEA R20, P4, R6, R3, 0x1 ;  /* 0x0000000306147211 */ /* 0x010fe200078808ff */
[----:B------:R-:W4:Y:S04]  /*29a40*/  LDL.LU R9, [R1+0x414] ;  /* 0x0004140001097983 */ /* 0x000f280000300800 */
[----:B------:R-:W-:Y:S04]  /*29a50*/  STL [R1+0x914], R20 ;  /* 0x0009141401007387 */ /* 0x000fe80000100800 */
[----:B------:R0:W-:Y:S02]  /*29a60*/  STL [R1+0x8e0], R19 ;  /* 0x0008e01301007387 */ /* 0x0001e40000100800 */
[----:B0-----:R-:W-:-:S02]  /*29a70*/  LEA.HI.X.SX32 R19, R8, R2, 0x1, P6 ;  /* 0x0000000208137211 */ /* 0x001fc400030f0eff */
        /* <DEDUP_REMOVED lines=34> */
[----:B--2---:R-:W-:-:S02]  /*29ca0*/  LEA R20, P5, R11, R3, 0x1 ;  /* 0x000000030b147211 */ /* 0x004fc400078a08ff */
[-C--:B0-----:R-:W-:Y:S02]  /*29cb0*/  LEA.HI.X.SX32 R19, R29, R2.reuse, 0x1, P6 ;  /* 0x000000021d137211 */ /* 0x081fe400030f0eff */
[----:B------:R-:W2:Y:S04]  /*29cc0*/  LDL.LU R29, [R1+0x448] ;  /* 0x00044800011d7983 */ /* 0x000ea80000300800 */
[----:B------:R-:W-:Y:S04]  /*29cd0*/  STL [R1+0x954], R20 ;  /* 0x0009541401007387 */ /* 0x000fe80000100800 */
[----:B------:R0:W-:Y:S02]  /*29ce0*/  STL [R1+0x920], R19 ;  /* 0x0009201301007387 */ /* 0x0001e40000100800 */
[----:B0-----:R-:W-:-:S02]  /*29cf0*/  LEA.HI.X.SX32 R19, R0, R2, 0x1, P0 ;  /* 0x0000000200137211 */ /* 0x001fc400000f0eff */
        /* <DEDUP_REMOVED lines=11> */
[----:B----4-:R-:W-:-:S05]  /*29db0*/  LEA R20, P1, R9, R3, 0x1 ;  /* 0x0000000309147211 */ /* 0x010fca00078208ff */
[----:B------:R-:W-:Y:S04]  /*29dc0*/  STL [R1+0x96c], R20 ;  /* 0x00096c1401007387 */ /* 0x000fe80000100800 */
[----:B------:R0:W-:Y:S02]  /*29dd0*/  STL [R1+0x938], R19 ;  /* 0x0009381301007387 */ /* 0x0001e40000100800 */
[-C--:B0-----:R-:W-:Y:S02]  /*29de0*/  LEA.HI.X.SX32 R19, R13, R2.reuse, 0x1, P3 ;  /* 0x000000020d137211 */ /* 0x081fe400018f0eff */
[----:B------:R-:W-:Y:S01]  /*29df0*/  LEA R20, P2, R8, R3, 0x1 ;  /* 0x0000000308147211 */ /* 0x000fe200078408ff */
        /* <DEDUP_REMOVED lines=34> */
[----:B0-----:R-:W-:Y:S02]  /*2a020*/  LEA.HI.X.SX32 R19, R5, R2, 0x1, P3 ;  /* 0x0000000205137211 */ /* 0x001fe400018f0eff */
[----:B------:R-:W2:Y:S04]  /*2a030*/  LDL.LU R5, [R1+0x4b0] ;  /* 0x0004b00001057983 */ /* 0x000ea80000300800 */
[----:B------:R0:W-:Y:S04]  /*2a040*/  STL [R1+0x9ac], R20 ;  /* 0x0009ac1401007387 */ /* 0x0001e80000100800 */
[----:B------:R1:W-:Y:S01]  /*2a050*/  STL [R1+0x978], R19 ;  /* 0x0009781301007387 */ /* 0x0003e20000100800 */
[----:B0-----:R-:W-:-:S02]  /*2a060*/  LEA R20, P3, R0, R3, 0x1 ;  /* 0x0000000300147211 */ /* 0x001fc400078608ff */
[-C--:B-1----:R-:W-:Y:S02]  /*2a070*/  LEA.HI.X.SX32 R19, R4, R2.reuse, 0x1, P4 ;  /* 0x0000000204137211 */ /* 0x082fe400020f0eff */
        /* <DEDUP_REMOVED lines=24> */
[----:B-----5:R-:W-:Y:S01]  /*2a200*/  LEA R20, P1, R11, R3, 0x1 ;  /* 0x000000030b147211 */ /* 0x020fe200078208ff */
[----:B------:R-:W5:Y:S04]  /*2a210*/  LDL.LU R29, [R1+0x4c8] ;  /* 0x0004c800011d7983 */ /* 0x000f680000300800 */
[----:B------:R-:W-:Y:S04]  /*2a220*/  STL [R1+0x9dc], R20 ;  /* 0x0009dc1401007387 */ /* 0x000fe80000100800 */
[----:B------:R0:W-:Y:S02]  /*2a230*/  STL [R1+0x9a8], R19 ;  /* 0x0009a81301007387 */ /* 0x0001e40000100800 */
[----:B0-----:R-:W-:-:S02]  /*2a240*/  LEA.HI.X.SX32 R19, R0, R2, 0x1, P3 ;  /* 0x0000000200137211 */ /* 0x001fc400018f0eff */
        /* <DEDUP_REMOVED lines=21> */
[----:B--2---:R-:W-:-:S05]  /*2a3a0*/  LEA R20, P6, R5, R3, 0x1 ;  /* 0x0000000305147211 */ /* 0x004fca00078c08ff */
[----:B------:R-:W-:Y:S04]  /*2a3b0*/  STL [R1+0xa04], R20 ;  /* 0x000a041401007387 */ /* 0x000fe80000100800 */
[----:B------:R0:W-:Y:S02]  /*2a3c0*/  STL [R1+0x9d0], R19 ;  /* 0x0009d01301007387 */ /* 0x0001e40000100800 */
[----:B0-----:R-:W-:Y:S02]  /*2a3d0*/  LEA.HI.X.SX32 R19, R11, R2, 0x1, P1 ;  /* 0x000000020b137211 */ /* 0x001fe400008f0eff */
[-C--:B------:R-:W-:Y:S01]  /*2a3e0*/  LEA R20, P0, R4, R3.reuse, 0x1 ;  /* 0x0000000304147211 */ /* 0x080fe200078008ff */
        /* <DEDUP_REMOVED lines=24> */
[----:B-----5:R-:W-:Y:S01]  /*2a570*/  LEA R20, P5, R29, R3, 0x1 ;  /* 0x000000031d147211 */ /* 0x020fe200078a08ff */
[----:B------:R-:W4:Y:S04]  /*2a580*/  LDL.LU R5, [R1+0x53c] ;  /* 0x00053c0001057983 */ /* 0x000f280000300800 */
[----:B------:R-:W-:Y:S04]  /*2a590*/  STL [R1+0xa34], R20 ;  /* 0x000a341401007387 */ /* 0x000fe80000100800 */
[----:B------:R0:W-:Y:S02]  /*2a5a0*/  STL [R1+0xa00], R19 ;  /* 0x000a001301007387 */ /* 0x0001e40000100800 */
[----:B0-----:R-:W-:-:S02]  /*2a5b0*/  LEA.HI.X.SX32 R19, R4, R2, 0x1, P0 ;  /* 0x0000000204137211 */ /* 0x001fc400000f0eff */
[----:B------:R-:W-:Y:S01]  /*2a5c0*/  LEA R20, P6, R0, R3, 0x1 ;  /* 0x0000000300147211 */ /* 0x000fe200078c08ff */
        /* <DEDUP_REMOVED lines=29> */
[----:B------:R-:W2:Y:S01]  /*2a7a0*/  LDL.LU R0, [R1+0x584] ;  /* 0x0005840001007983 */ /* 0x000ea20000300800 */
[----:B------:R-:W-:-:S05]  /*2a7b0*/  LEA R20, P5, R18, R3, 0x1 ;  /* 0x0000000312147211 */ /* 0x000fca00078a08ff */
[----:B------:R-:W-:Y:S04]  /*2a7c0*/  STL [R1+0xa6c], R20 ;  /* 0x000a6c1401007387 */ /* 0x000fe80000100800 */
[----:B------:R0:W-:Y:S02]  /*2a7d0*/  STL [R1+0xa38], R19 ;  /* 0x000a381301007387 */ /* 0x0001e40000100800 */
[-C--:B0-----:R-:W-:Y:S02]  /*2a7e0*/  LEA.HI.X.SX32 R19, R15, R2.reuse, 0x1, P0 ;  /* 0x000000020f137211 */ /* 0x081fe400000f0eff */
[----:B------:R-:W-:Y:S01]  /*2a7f0*/  LEA R20, P6, R10, R3, 0x1 ;  /* 0x000000030a147211 */ /* 0x000fe200078c08ff */
        /* <DEDUP_REMOVED lines=469> */
[----:B--2---:R-:W-:Y:S01]  /*2c550*/  LEA R20, P2, R29, R3, 0x1 ;  /* 0x000000031d147211 */ /* 0x004fe200078408ff */
[----:B------:R-:W2:Y:S04]  /*2c560*/  LDL.LU R5, [R1+0x660] ;  /* 0x0006600001057983 */ /* 0x000ea80000300800 */
[----:B------:R-:W-:Y:S04]  /*2c570*/  STL [R1+0xd64], R20 ;  /* 0x000d641401007387 */ /* 0x000fe80000100800 */
[----:B------:R0:W-:Y:S02]  /*2c580*/  STL [R1+0xd30], R19 ;  /* 0x000d301301007387 */ /* 0x0001e40000100800 */
[----:B0-----:R-:W-:-:S02]  /*2c590*/  LEA.HI.X.SX32 R19, R4, R2, 0x1, P4 ;  /* 0x0000000204137211 */ /* 0x001fc400020f0eff */
        /* <DEDUP_REMOVED lines=55> */
[----:B------:R-:W-:Y:S01]  /*2c910*/  LEA R20, P0, R4, R3, 0x1 ;  /* 0x0000000304147211 */ /* 0x000fe200078008ff */
        /* <DEDUP_REMOVED lines=248> */
[-C--:B0-----:R-:W-:Y:S02]  /*2d8a0*/  LEA.HI.X.SX32 R19, R12, R2.reuse, 0x1, P2 ;  /* 0x000000020c137211 */ /* 0x081fe400010f0eff */
[----:B------:R-:W-:Y:S01]  /*2d8b0*/  LEA R20, P1, R5, R3, 0x1 ;  /* 0x0000000305147211 */ /* 0x000fe200078208ff */
[----:B------:R-:W5:Y:S04]  /*2d8c0*/  LDL.LU R12, [R1+0x4fc] ;  /* 0x0004fc00010c7983 */ /* 0x000f680000300800 */
[----:B------:R-:W-:Y:S04]  /*2d8d0*/  STL [R1+0xf54], R20 ;  /* 0x000f541401007387 */ /* 0x000fe80000100800 */
[----:B------:R0:W-:Y:S02]  /*2d8e0*/  STL [R1+0xf20], R19 ;  /* 0x000f201301007387 */ /* 0x0001e40000100800 */
[----:B0-----:R-:W-:-:S02]  /*2d8f0*/  LEA.HI.X.SX32 R19, R11, R2, 0x1, P3 ;  /* 0x000000020b137211 */ /* 0x001fc400018f0eff */
[----:B------:R-:W5:Y:S01]  /*2d900*/  LDL.LU R11, [R1+0x4f8] ;  /* 0x0004f800010b7983 */ /* 0x000f620000300800 */
        /* <DEDUP_REMOVED lines=14> */
[----:B--2---:R-:W-:Y:S01]  /*2d9f0*/  LEA R20, P5, R6, R3, 0x1 ;  /* 0x0000000306147211 */ /* 0x004fe200078a08ff */
[----:B------:R-:W2:Y:S04]  /*2da00*/  LDL.LU R9, [R1+0x4ec] ;  /* 0x0004ec0001097983 */ /* 0x000ea80000300800 */
[----:B------:R-:W-:Y:S04]  /*2da10*/  STL [R1+0xf74], R20 ;  /* 0x000f741401007387 */ /* 0x000fe80000100800 */
[----:B------:R0:W-:Y:S02]  /*2da20*/  STL [R1+0xf40], R19 ;  /* 0x000f401301007387 */ /* 0x0001e40000100800 */
[----:B0-----:R-:W-:-:S02]  /*2da30*/  LEA.HI.X.SX32 R19, R8, R2, 0x1, P0 ;  /* 0x0000000208137211 */ /* 0x001fc400000f0eff */
        /* <DEDUP_REMOVED lines=51> */
[----:B--2---:R-:W-:-:S05]  /*2dd70*/  LEA R20, P2, R9, R3, 0x1 ;  /* 0x0000000309147211 */ /* 0x004fca00078408ff */
[----:B------:R-:W-:Y:S04]  /*2dd80*/  STL [R1+0xfcc], R20 ;  /* 0x000fcc1401007387 */ /* 0x000fe80000100800 */
[----:B------:R0:W-:Y:S02]  /*2dd90*/  STL [R1+0xf98], R19 ;  /* 0x000f981301007387 */ /* 0x0001e40000100800 */
[-C--:B0-----:R-:W-:Y:S02]  /*2dda0*/  LEA.HI.X.SX32 R19, R13, R2.reuse, 0x1, P4 ;  /* 0x000000020d137211 */ /* 0x081fe400020f0eff */
[----:B----4-:R-:W-:Y:S01]  /*2ddb0*/  LEA R20, P3, R8, R3, 0x1 ;  /* 0x0000000308147211 */ /* 0x010fe200078608ff */
        /* <DEDUP_REMOVED lines=517> */
[----:B------:R0:W-:Y:S01]  /*2fe10*/  STL [R1+0x12d8], R19 ;  /* 0x0012d81301007387 */ /* 0x0001e20000100800 */
[-C--:B------:R-:W-:Y:S02]  /*2fe20*/  LEA.HI.X.SX32 R18, R18, R2.reuse, 0x1, P4 ;  /* 0x0000000212127211 */ /* 0x080fe400020f0eff */
[----:B0-----:R-:W-:Y:S02]  /*2fe30*/  LEA.HI.X.SX32 R19, R11, R2, 0x1, P3 ;  /* 0x000000020b137211 */ /* 0x001fe400018f0eff */
[-C--:B------:R-:W-:Y:S01]  /*2fe40*/  LEA R20, P2, R4, R3.reuse, 0x1 ;  /* 0x0000000304147211 */ /* 0x080fe200078408ff */
[----:B------:R-:W5:Y:S04]  /*2fe50*/  LDL.LU R11, [R1+0x184] ;  /* 0x00018400010b7983 */ /* 0x000f680000300800 */
[----:B------:R-:W-:Y:S04]  /*2fe60*/  STL [R1+0x1314], R20 ;  /* 0x0013141401007387 */ /* 0x000fe80000100800 */
[----:B------:R0:W-:Y:S04]  /*2fe70*/  STL [R1+0x12e0], R19 ;  /* 0x0012e01301007387 */ /* 0x0001e80000100800 */
[----:B0-----:R-:W5:Y:S01]  /*2fe80*/  LDL.LU R19, [R1+0x178] ;  /* 0x0001780001137983 */ /* 0x001f620000300800 */
        /* <DEDUP_REMOVED lines=22> */
[----:B------:R0:W-:Y:S01]  /*2fff0*/  STL [R1+0x1308], R18 ;  /* 0x0013081201007387 */ /* 0x0001e20000100800 */
[----:B------:R-:W-:-:S02]  /*30000*/  LEA.HI.X.SX32 R17, R17, R2, 0x1, P3 ;  /* 0x0000000211117211 */ /* 0x000fc400018f0eff */
[----:B0-----:R-:W-:Y:S02]  /*30010*/  LEA.HI.X.SX32 R18, R4, R2, 0x1, P2 ;  /* 0x0000000204127211 */ /* 0x001fe400010f0eff */
[-C--:B------:R-:W-:Y:S01]  /*30020*/  LEA R20, P1, R0, R3.reuse, 0x1 ;  /* 0x0000000300147211 */ /* 0x080fe200078208ff */
[----:B------:R-:W5:Y:S04]  /*30030*/  LDL.LU R4, [R1+0x158] ;  /* 0x0001580001047983 */ /* 0x000f680000300800 */
[----:B------:R-:W-:Y:S04]  /*30040*/  STL [R1+0x1344], R20 ;  /* 0x0013441401007387 */ /* 0x000fe80000100800 */
[----:B------:R0:W-:Y:S04]  /*30050*/  STL [R1+0x1310], R18 ;  /* 0x0013101201007387 */ /* 0x0001e80000100800 */
[----:B0-----:R-:W5:Y:S01]  /*30060*/  LDL.LU R18, [R1+0x154] ;  /* 0x0001540001127983 */ /* 0x001f620000300800 */
[----:B------:R-:W-:-:S05]  /*30070*/  LEA R20, P2, R15, R3, 0x1 ;  /* 0x000000030f147211 */ /* 0x000fca00078408ff */
[----:B------:R-:W-:Y:S04]  /*30080*/  STL [R1+0x134c], R20 ;  /* 0x00134c1401007387 */ /* 0x000fe80000100800 */
[----:B------:R0:W-:Y:S02]  /*30090*/  STL [R1+0x1318], R17 ;  /* 0x0013181101007387 */ /* 0x0001e40000100800 */
[-C--:B0-----:R-:W-:Y:S02]  /*300a0*/  LEA.HI.X.SX32 R17, R7, R2.reuse, 0x1, P4 ;  /* 0x0000000207117211 */ /* 0x081fe400020f0eff */
[----:B------:R-:W-:Y:S01]  /*300b0*/  LEA R20, P3, R14, R3, 0x1 ;  /* 0x000000030e147211 */ /* 0x000fe200078608ff */
[----:B------:R-:W5:Y:S04]  /*300c0*/  LDL.LU R7, [R1+0x150] ;  /* 0x0001500001077983 */ /* 0x000f680000300800 */
        /* <DEDUP_REMOVED lines=12> */
[----:B0-----:R-:W-:Y:S02]  /*30190*/  LEA.HI.X.SX32 R16, R29, R2, 0x1, P0 ;  /* 0x000000021d107211 */ /* 0x001fe400000f0eff */
[----:B------:R-:W5:Y:S01]  /*301a0*/  LDL.LU R29, [R1+0x144] ;  /* 0x00014400011d7983 */ /* 0x000f620000300800 */
[----:B------:R-:W-:-:S05]  /*301b0*/  LEA R20, P6, R11, R3, 0x1 ;  /* 0x000000030b147211 */ /* 0x000fca00078c08ff */
[----:B------:R0:W-:Y:S04]  /*301c0*/  STL [R1+0x136c], R20 ;  /* 0x00136c1401007387 */ /* 0x0001e80000100800 */
[----:B------:R1:W-:Y:S01]  /*301d0*/  STL [R1+0x1338], R16 ;  /* 0x0013381001007387 */ /* 0x0003e20000100800 */
[-C--:B------:R-:W-:Y:S02]  /*301e0*/  LEA.HI.X.SX32 R15, R15, R2.reuse, 0x1, P2 ;  /* 0x000000020f0f7211 */ /* 0x080fe400010f0eff */
[----:B0-----:R-:W-:Y:S02]  /*301f0*/  LEA R20, P0, R19, R3, 0x1 ;  /* 0x0000000313147211 */ /* 0x001fe400078008ff */
[-C--:B-1----:R-:W-:Y:S02]  /*30200*/  LEA.HI.X.SX32 R16, R0, R2.reuse, 0x1, P1 ;  /* 0x0000000200107211 */ /* 0x082fe400008f0eff */
[----:B------:R-:W5:Y:S04]  /*30210*/  LDL.LU R0, [R1+0x140] ;  /* 0x0001400001007983 */ /* 0x000f680000300800 */
[----:B------:R-:W-:Y:S04]  /*30220*/  STL [R1+0x1374], R20 ;  /* 0x0013741401007387 */ /* 0x000fe80000100800 */
[----:B------:R0:W-:Y:S01]  /*30230*/  STL [R1+0x1340], R16 ;  /* 0x0013401001007387 */ /* 0x0001e20000100800 */
[----:B------:R-:W-:-:S03]  /*30240*/  LEA.HI.X.SX32 R14, R14, R2, 0x1, P3 ;  /* 0x000000020e0e7211 */ /* 0x000fc600018f0eff */
[----:B0-----:R-:W5:Y:S01]  /*30250*/  LDL.LU R16, [R1+0x13c] ;  /* 0x00013c0001107983 */ /* 0x001f620000300800 */
[----:B---3--:R-:W-:-:S05]  /*30260*/  LEA R20, P1, R10, R3, 0x1 ;  /* 0x000000030a147211 */ /* 0x008fca00078208ff */
[----:B------:R-:W-:Y:S04]  /*30270*/  STL [R1+0x137c], R20 ;  /* 0x00137c1401007387 */ /* 0x000fe80000100800 */
[----:B------:R0:W-:Y:S04]  /*30280*/  STL [R1+0x1348], R15 ;  /* 0x0013480f01007387 */ /* 0x0001e80000100800 */
[----:B0-----:R-:W3:Y:S01]  /*30290*/  LDL.LU R15, [R1+0x138] ;  /* 0x00013800010f7983 */ /* 0x001ee20000300800 */
[----:B------:R-:W-:-:S05]  /*302a0*/  LEA R20, P2, R9, R3, 0x1 ;  /* 0x0000000309147211 */ /* 0x000fca00078408ff */
[----:B------:R-:W-:Y:S04]  /*302b0*/  STL [R1+0x1384], R20 ;  /* 0x0013841401007387 */ /* 0x000fe80000100800 */
[----:B------:R0:W-:Y:S04]  /*302c0*/  STL [R1+0x1350], R14 ;  /* 0x0013500e01007387 */ /* 0x0001e80000100800 */
[----:B0-----:R-:W3:Y:S01]  /*302d0*/  LDL.LU R14, [R1+0x134] ;  /* 0x00013400010e7983 */ /* 0x001ee20000300800 */
[----:B--2---:R-:W-:Y:S02]  /*302e0*/  LEA R20, P3, R8, R3, 0x1 ;  /* 0x0000000308147211 */ /* 0x004fe400078608ff */
[----:B------:R-:W-:-:S03]  /*302f0*/  LEA.HI.X.SX32 R13, R13, R2, 0x1, P4 ;  /* 0x000000020d0d7211 */ /* 0x000fc600020f0eff */
[----:B------:R-:W-:Y:S01]  /*30300*/  STL [R1+0x138c], R20 ;  /* 0x00138c1401007387 */ /* 0x000fe20000100800 */
[----:B------:R-:W-:-:S03]  /*30310*/  LEA.HI.X.SX32 R12, R12, R2, 0x1, P5 ;  /* 0x000000020c0c7211 */ /* 0x000fc600028f0eff */
[----:B------:R0:W-:Y:S01]  /*30320*/  STL [R1+0x1358], R13 ;  /* 0x0013580d01007387 */ /* 0x0001e20000100800 */
[----:B------:R-:W-:-:S03]  /*30330*/  LEA.HI.X.SX32 R11, R11, R2, 0x1, P6 ;  /* 0x000000020b0b7211 */ /* 0x000fc600030f0eff */
[----:B0-----:R-:W2:Y:S01]  /*30340*/  LDL.LU R13, [R1+0x130] ;  /* 0x00013000010d7983 */ /* 0x001ea20000300800 */
[----:B----4-:R-:W-:-:S05]  /*30350*/  LEA R20, P4, R5, R3, 0x1 ;  /* 0x0000000305147211 */ /* 0x010fca00078808ff */
[----:B------:R-:W-:Y:S04]  /*30360*/  STL [R1+0x1394], R20 ;  /* 0x0013941401007387 */ /* 0x000fe80000100800 */
[----:B------:R0:W-:Y:S01]  /*30370*/  STL [R1+0x1360], R12 ;  /* 0x0013600c01007387 */ /* 0x0001e20000100800 */
[----:B------:R-:W-:-:S03]  /*30380*/  LEA.HI.X.SX32 R21, R19, R2, 0x1, P0 ;  /* 0x0000000213157211 */ /* 0x000fc600000f0eff */
[----:B0-----:R-:W4:Y:S01]  /*30390*/  LDL.LU R12, [R1+0x12c] ;  /* 0x00012c00010c7983 */ /* 0x001f220000300800 */
[----:B-----5:R-:W-:-:S05]  /*303a0*/  LEA R20, P5, R4, R3, 0x1 ;  /* 0x0000000304147211 */ /* 0x020fca00078a08ff */
[----:B------:R0:W-:Y:S04]  /*303b0*/  STL [R1+0x139c], R20 ;  /* 0x00139c1401007387 */ /* 0x0001e80000100800 */
[----:B------:R1:W-:Y:S01]  /*303c0*/  STL [R1+0x1368], R11 ;  /* 0x0013680b01007387 */ /* 0x0003e20000100800 */
[----:B------:R-:W-:Y:S02]  /*303d0*/  LEA.HI.X.SX32 R19, R10, R2, 0x1, P1 ;  /* 0x000000020a137211 */ /* 0x000fe400008f0eff */
[-C--:B0-----:R-:W-:Y:S01]  /*303e0*/  LEA R20, P6, R18, R3.reuse, 0x1 ;  /* 0x0000000312147211 */ /* 0x081fe200078c08ff */
[----:B-1----:R-:W5:Y:S04]  /*303f0*/  LDL.LU R11, [R1+0x128] ;  /* 0x00012800010b7983 */ /* 0x002f680000300800 */
[----:B------:R0:W-:Y:S04]  /*30400*/  STL [R1+0x13a4], R20 ;  /* 0x0013a41401007387 */ /* 0x0001e80000100800 */
[----:B------:R-:W-:Y:S04]  /*30410*/  STL [R1+0x1370], R21 ;  /* 0x0013701501007387 */ /* 0x000fe80000100800 */
[----:B------:R-:W5:Y:S01]  /*30420*/  LDL.LU R10, [R1+0x124] ;  /* 0x00012400010a7983 */ /* 0x000f620000300800 */
[----:B0-----:R-:W-:-:S05]  /*30430*/  LEA R20, P0, R7, R3, 0x1 ;  /* 0x0000000307147211 */ /* 0x001fca00078008ff */
        /* <DEDUP_REMOVED lines=16> */
[----:B------:R0:W-:Y:S01]  /*30540*/  STL [R1+0x1390], R19 ;  /* 0x0013901301007387 */ /* 0x0001e20000100800 */
[----:B------:R-:W-:-:S02]  /*30550*/  LEA.HI.X.SX32 R18, R18, R2, 0x1, P6 ;  /* 0x0000000212127211 */ /* 0x000fc400030f0eff */
[----:B0-----:R-:W-:Y:S02]  /*30560*/  LEA.HI.X.SX32 R19, R4, R2, 0x1, P5 ;  /* 0x0000000204137211 */ /* 0x001fe400028f0eff */
[----:B------:R-:W5:Y:S01]  /*30570*/  LDL.LU R4, [R1+0x114] ;  /* 0x0001140001047983 */ /* 0x000f620000300800 */
[----:B------:R-:W-:-:S05]  /*30580*/  LEA R20, P4, R0, R3, 0x1 ;  /* 0x0000000300147211 */ /* 0x000fca00078808ff */
[----:B------:R0:W-:Y:S04]  /*30590*/  STL [R1+0x13cc], R20 ;  /* 0x0013cc1401007387 */ /* 0x0001e80000100800 */
[----:B------:R1:W-:Y:S01]  /*305a0*/  STL [R1+0x1398], R19 ;  /* 0x0013981301007387 */ /* 0x0003e20000100800 */
[----:B0-----:R-:W-:-:S03]  /*305b0*/  LEA R20, P5, R16, R3, 0x1 ;  /* 0x0000000310147211 */ /* 0x001fc600078a08ff */
[----:B-1----:R-:W5:Y:S04]  /*305c0*/  LDL.LU R19, [R1+0x110] ;  /* 0x0001100001137983 */ /* 0x002f680000300800 */
        /* <DEDUP_REMOVED lines=11> */
[----:B------:R0:W-:Y:S04]  /*30680*/  STL [R1+0x13b0], R18 ;  /* 0x0013b01201007387 */ /* 0x0001e80000100800 */
[----:B0-----:R-:W3:Y:S01]  /*30690*/  LDL.LU R18, [R1+0xf8] ;  /* 0x0000f80001127983 */ /* 0x001ee20000300800 */
[----:B------:R-:W-:-:S02]  /*306a0*/  LEA.HI.X.SX32 R17, R17, R2, 0x1, P2 ;  /* 0x0000000211117211 */ /* 0x000fc400010f0eff */
[----:B--2---:R-:W-:-:S05]  /*306b0*/  LEA R20, P1, R13, R3, 0x1 ;  /* 0x000000030d147211 */ /* 0x004fca00078208ff */
[----:B------:R-:W-:Y:S04]  /*306c0*/  STL [R1+0x13ec], R20 ;  /* 0x0013ec1401007387 */ /* 0x000fe80000100800 */
[----:B------:R0:W-:Y:S01]  /*306d0*/  STL [R1+0x13b8], R17 ;  /* 0x0013b81101007387 */ /* 0x0001e20000100800 */
[----:B----4-:R-:W-:Y:S02]  /*306e0*/  LEA R21, P2, R12, R3, 0x1 ;  /* 0x000000030c157211 */ /* 0x010fe400078408ff */
[----:B0-----:R-:W-:-:S03]  /*306f0*/  LEA.HI.X.SX32 R17, R29, R2, 0x1, P3 ;  /* 0x000000021d117211 */ /* 0x001fc600018f0eff */
[----:B------:R-:W-:Y:S04]  /*30700*/  STL [R1+0x13f4], R21 ;  /* 0x0013f41501007387 */ /* 0x000fe80000100800 */
[----:B------:R-:W2:Y:S04]  /*30710*/  LDL.LU R29, [R1+0xf0] ;  /* 0x0000f000011d7983 */ /* 0x000ea80000300800 */
[----:B------:R0:W-:Y:S01]  /*30720*/  STL [R1+0x13c0], R17 ;  /* 0x0013c01101007387 */ /* 0x0001e20000100800 */
[----:B-----5:R-:W-:Y:S02]  /*30730*/  LEA R20, P3, R11, R3, 0x1 ;  /* 0x000000030b147211 */ /* 0x020fe400078608ff */
[----:B0-----:R-:W-:-:S03]  /*30740*/  LEA.HI.X.SX32 R17, R0, R2, 0x1, P4 ;  /* 0x0000000200117211 */ /* 0x001fc600020f0eff */
[----:B------:R0:W-:Y:S04]  /*30750*/  STL [R1+0x13fc], R20 ;  /* 0x0013fc1401007387 */ /* 0x0001e80000100800 */
[----:B------:R-:W4:Y:S01]  /*30760*/  LDL.LU R0, [R1+0xec] ;  /* 0x0000ec0001007983 */ /* 0x000f220000300800 */
[-C--:B------:R-:W-:Y:S02]  /*30770*/  LEA.HI.X.SX32 R16, R16, R2.reuse, 0x1, P5 ;  /* 0x0000000210107211 */ /* 0x080fe400028f0eff */
[----:B0-----:R-:W-:Y:S01]  /*30780*/  LEA R20, P4, R10, R3, 0x1 ;  /* 0x000000030a147211 */ /* 0x001fe200078808ff */
[----:B------:R0:W-:Y:S01]  /*30790*/  STL [R1+0x13c8], R17 ;  /* 0x0013c81101007387 */ /* 0x0001e20000100800 */
[----:B------:R-:W-:-:S03]  /*307a0*/  LEA.HI.X.SX32 R15, R15, R2, 0x1, P6 ;  /* 0x000000020f0f7211 */ /* 0x000fc600030f0eff */
[----:B0-----:R-:W5:Y:S04]  /*307b0*/  LDL.LU R17, [R1+0xe4] ;  /* 0x0000e40001117983 */ /* 0x001f680000300800 */
[----:B------:R-:W-:Y:S04]  /*307c0*/  STL [R1+0x1404], R20 ;  /* 0x0014041401007387 */ /* 0x000fe80000100800 */
[----:B------:R0:W-:Y:S01]  /*307d0*/  STL [R1+0x13d0], R16 ;  /* 0x0013d01001007387 */ /* 0x0001e20000100800 */
[----:B------:R-:W-:-:S03]  /*307e0*/  LEA.HI.X.SX32 R14, R14, R2, 0x1, P0 ;  /* 0x000000020e0e7211 */ /* 0x000fc600000f0eff */
[----:B0-----:R-:W5:Y:S01]  /*307f0*/  LDL.LU R16, [R1+0xdc] ;  /* 0x0000dc0001107983 */ /* 0x001f620000300800 */
[----:B------:R-:W-:-:S05]  /*30800*/  LEA R20, P5, R9, R3, 0x1 ;  /* 0x0000000309147211 */ /* 0x000fca00078a08ff */
        /* <DEDUP_REMOVED lines=16> */
[----:B------:R0:W-:Y:S04]  /*30910*/  STL [R1+0x13f0], R12 ;  /* 0x0013f00c01007387 */ /* 0x0001e80000100800 */
[----:B0-----:R-:W5:Y:S01]  /*30920*/  LDL.LU R12, [R1+0xc4] ;  /* 0x0000c400010c7983 */ /* 0x001f620000300800 */
[----:B------:R-:W-:-:S05]  /*30930*/  LEA R20, P2, R19, R3, 0x1 ;  /* 0x0000000313147211 */ /* 0x000fca00078408ff */
[----:B------:R0:W-:Y:S04]  /*30940*/  STL [R1+0x142c], R20 ;  /* 0x00142c1401007387 */ /* 0x0001e80000100800 */
[----:B------:R1:W-:Y:S01]  /*30950*/  STL [R1+0x13f8], R11 ;  /* 0x0013f80b01007387 */ /* 0x0003e20000100800 */
[----:B0-----:R-:W-:-:S03]  /*30960*/  LEA.HI.X.SX32 R20, R10, R2, 0x1, P4 ;  /* 0x000000020a147211 */ /* 0x001fc600020f0eff */
[----:B-1----:R-:W5:Y:S01]  /*30970*/  LDL.LU R11, [R1+0xc0] ;  /* 0x0000c000010b7983 */ /* 0x002f620000300800 */
[----:B------:R-:W-:-:S05]  /*30980*/  LEA R21, P3, R7, R3, 0x1 ;  /* 0x0000000307157211 */ /* 0x000fca00078608ff */
[----:B------:R-:W-:Y:S04]  /*30990*/  STL [R1+0x1434], R21 ;  /* 0x0014341501007387 */ /* 0x000fe80000100800 */
[----:B------:R-:W5:Y:S04]  /*309a0*/  LDL.LU R10, [R1+0xbc] ;  /* 0x0000bc00010a7983 */ /* 0x000f680000300800 */
[----:B------:R0:W-:Y:S02]  /*309b0*/  STL [R1+0x1400], R20 ;  /* 0x0014001401007387 */ /* 0x0001e40000100800 */
[----:B0-----:R-:W-:-:S02]  /*309c0*/  LEA.HI.X.SX32 R20, R9, R2, 0x1, P5 ;  /* 0x0000000209147211 */ /* 0x001fc400028f0eff */
[----:B---3--:R-:W-:-:S05]  /*309d0*/  LEA R21, P4, R6, R3, 0x1 ;  /* 0x0000000306157211 */ /* 0x008fca00078808ff */
[----:B------:R0:W-:Y:S04]  /*309e0*/  STL [R1+0x143c], R21 ;  /* 0x00143c1501007387 */ /* 0x0001e80000100800 */
[----:B------:R-:W3:Y:S04]  /*309f0*/  LDL.LU R9, [R1+0xb8] ;  /* 0x0000b80001097983 */ /* 0x000ee80000300800 */
[----:B------:R1:W-:Y:S01]  /*30a00*/  STL [R1+0x1408], R20 ;  /* 0x0014081401007387 */ /* 0x0003e20000100800 */
[----:B0-----:R-:W-:Y:S02]  /*30a10*/  LEA R21, P5, R18, R3, 0x1 ;  /* 0x0000000312157211 */ /* 0x001fe400078a08ff */
[----:B-1----:R-:W-:-:S03]  /*30a20*/  LEA.HI.X.SX32 R20, R8, R2, 0x1, P6 ;  /* 0x0000000208147211 */ /* 0x002fc600030f0eff */
[----:B------:R-:W-:Y:S04]  /*30a30*/  STL [R1+0x1444], R21 ;  /* 0x0014441501007387 */ /* 0x000fe80000100800 */
[----:B------:R-:W3:Y:S04]  /*30a40*/  LDL.LU R8, [R1+0xb0] ;  /* 0x0000b00001087983 */ /* 0x000ee80000300800 */
[----:B------:R0:W-:Y:S02]  /*30a50*/  STL [R1+0x1410], R20 ;  /* 0x0014101401007387 */ /* 0x0001e40000100800 */
[----:B0-----:R-:W-:-:S02]  /*30a60*/  LEA.HI.X.SX32 R20, R5, R2, 0x1, P0 ;  /* 0x0000000205147211 */ /* 0x001fc400000f0eff */
[----:B--2---:R-:W-:-:S05]  /*30a70*/  LEA R22, P6, R29, R3, 0x1 ;  /* 0x000000031d167211 */ /* 0x004fca00078c08ff */
[----:B------:R-:W-:Y:S04]  /*30a80*/  STL [R1+0x144c], R22 ;  /* 0x00144c1601007387 */ /* 0x000fe80000100800 */
[----:B------:R-:W2:Y:S04]  /*30a90*/  LDL.LU R5, [R1+0xa8] ;  /* 0x0000a80001057983 */ /* 0x000ea80000300800 */
[----:B------:R0:W-:Y:S01]  /*30aa0*/  STL [R1+0x1418], R20 ;  /* 0x0014181401007387 */ /* 0x0001e20000100800 */
[----:B----4-:R-:W-:Y:S02]  /*30ab0*/  LEA R21, P0, R0, R3, 0x1 ;  /* 0x0000000300157211 */ /* 0x010fe400078008ff */
[----:B0-----:R-:W-:-:S03]  /*30ac0*/  LEA.HI.X.SX32 R20, R4, R2, 0x1, P1 ;  /* 0x0000000204147211 */ /* 0x001fc600008f0eff */
[----:B------:R5:W-:Y:S04]  /*30ad0*/  STL [R1+0x1454], R21 ;  /* 0x0014541501007387 */ /* 0x000be80000100800 */
[----:B------:R-:W4:Y:S04]  /*30ae0*/  LDL.LU R4, [R1+0xa0] ;  /* 0x0000a00001047983 */ /* 0x000f280000300800 */
[----:B------:R0:W-:Y:S01]  /*30af0*/  STL [R1+0x1420], R20 ;  /* 0x0014201401007387 */ /* 0x0001e20000100800 */
[----:B-----5:R-:W-:Y:S02]  /*30b00*/  LEA R21, P1, R17, R3, 0x1 ;  /* 0x0000000311157211 */ /* 0x020fe400078208ff */
[----:B0-----:R-:W-:-:S03]  /*30b10*/  LEA.HI.X.SX32 R20, R19, R2, 0x1, P2 ;  /* 0x0000000213147211 */ /* 0x001fc600010f0eff */
[----:B------:R0:W-:Y:S04]  /*30b20*/  STL [R1+0x145c], R21 ;  /* 0x00145c1501007387 */ /* 0x0001e80000100800 */
[----:B0-----:R-:W5:Y:S01]  /*30b30*/  LDL.LU R21, [R1+0x98] ;  /* 0x0000980001157983 */ /* 0x001f620000300800 */
[----:B------:R-:W-:-:S03]  /*30b40*/  LEA R19, P2, R16, R3, 0x1 ;  /* 0x0000000310137211 */ /* 0x000fc600078408ff */
[----:B------:R0:W-:Y:S04]  /*30b50*/  STL [R1+0x1428], R20 ;  /* 0x0014281401007387 */ /* 0x0001e80000100800 */
[----:B------:R1:W-:Y:S01]  /*30b60*/  STL [R1+0x1464], R19 ;  /* 0x0014641301007387 */ /* 0x0003e20000100800 */
[----:B0-----:R-:W-:-:S03]  /*30b70*/  LEA.HI.X.SX32 R20, R7, R2, 0x1, P3 ;  /* 0x0000000207147211 */ /* 0x001fc600018f0eff */
[----:B------:R-:W5:Y:S01]  /*30b80*/  LDL.LU R7, [R1+0x90] ;  /* 0x0000900001077983 */ /* 0x000f620000300800 */
[----:B-1----:R-:W-:-:S03]  /*30b90*/  LEA R19, P3, R15, R3, 0x1 ;  /* 0x000000030f137211 */ /* 0x002fc600078608ff */
[----:B------:R0:W-:Y:S04]  /*30ba0*/  STL [R1+0x1430], R20 ;  /* 0x0014301401007387 */ /* 0x0001e80000100800 */
[----:B------:R1:W-:Y:S01]  /*30bb0*/  STL [R1+0x1544], R19 ;  /* 0x0015441301007387 */ /* 0x0003e20000100800 */
[----:B0-----:R-:W-:-:S03]  /*30bc0*/  LEA.HI.X.SX32 R20, R6, R2, 0x1, P4 ;  /* 0x0000000206147211 */ /* 0x001fc600020f0eff */
[----:B------:R-:W5:Y:S04]  /*30bd0*/  LDL.LU R6, [R1+0x88] ;  /* 0x0000880001067983 */ /* 0x000f680000300800 */
[----:B------:R0:W-:Y:S01]  /*30be0*/  STL [R1+0x1438], R20 ;  /* 0x0014381401007387 */ /* 0x0001e20000100800 */
[----:B-1----:R-:W-:-:S05]  /*30bf0*/  LEA R19, P4, R14, R3, 0x1 ;  /* 0x000000030e137211 */ /* 0x002fca00078808ff */
[----:B------:R1:W-:Y:S01]  /*30c00*/  STL [R1+0x146c], R19 ;  /* 0x00146c1301007387 */ /* 0x0003e20000100800 */
[-C--:B0-----:R-:W-:Y:S02]  /*30c10*/  LEA.HI.X.SX32 R20, R18, R2.reuse, 0x1, P5 ;  /* 0x0000000212147211 */ /* 0x081fe400028f0eff */
[----:B------:R-:W-:-:S03]  /*30c20*/  LEA.HI.X.SX32 R18, R29, R2, 0x1, P6 ;  /* 0x000000021d127211 */ /* 0x000fc600030f0eff */
[----:B------:R0:W-:Y:S04]  /*30c30*/  STL [R1+0x1440], R20 ;  /* 0x0014401401007387 */ /* 0x0001e80000100800 */
[----:B------:R-:W5:Y:S01]  /*30c40*/  LDL.LU R29, [R1+0x80] ;  /* 0x00008000011d7983 */ /* 0x000f620000300800 */
[----:B-1----:R-:W-:-:S05]  /*30c50*/  LEA R19, P5, R13, R3, 0x1 ;  /* 0x000000030d137211 */ /* 0x002fca00078a08ff */
[----:B------:R-:W-:Y:S04]  /*30c60*/  STL [R1+0x1474], R19 ;  /* 0x0014741301007387 */ /* 0x000fe80000100800 */
[----:B------:R1:W-:Y:S01]  /*30c70*/  STL [R1+0x1448], R18 ;  /* 0x0014481201007387 */ /* 0x0003e20000100800 */
[----:B0-----:R-:W-:Y:S02]  /*30c80*/  LEA R20, P6, R12, R3, 0x1 ;  /* 0x000000030c147211 */ /* 0x001fe400078c08ff */
[----:B-1----:R-:W-:-:S03]  /*30c90*/  LEA.HI.X.SX32 R18, R0, R2, 0x1, P0 ;  /* 0x0000000200127211 */ /* 0x002fc600000f0eff */
[----:B------:R-:W-:Y:S04]  /*30ca0*/  STL [R1+0x147c], R20 ;  /* 0x00147c1401007387 */ /* 0x000fe80000100800 */
[----:B------:R-:W5:Y:S04]  /*30cb0*/  LDL.LU R0, [R1+0x78] ;  /* 0x0000780001007983 */ /* 0x000f680000300800 */
[----:B------:R0:W-:Y:S01]  /*30cc0*/  STL [R1+0x1450], R18 ;  /* 0x0014501201007387 */ /* 0x0001e20000100800 */
[-C--:B------:R-:W-:Y:S02]  /*30cd0*/  LEA.HI.X.SX32 R16, R16, R2.reuse, 0x1, P2 ;  /* 0x0000000210107211 */ /* 0x080fe400010f0eff */
[----:B0-----:R-:W-:-:S02]  /*30ce0*/  LEA.HI.X.SX32 R18, R17, R2, 0x1, P1 ;  /* 0x0000000211127211 */ /* 0x001fc400008f0eff */
[----:B------:R-:W-:-:S05]  /*30cf0*/  LEA R19, P0, R11, R3, 0x1 ;  /* 0x000000030b137211 */ /* 0x000fca00078008ff */
[----:B------:R-:W-:Y:S01]  /*30d00*/  STL [R1+0x1484], R19 ;  /* 0x0014841301007387 */ /* 0x000fe20000100800 */
[----:B------:R-:W-:-:S03]  /*30d10*/  LEA R17, P1, R10, R3, 0x1 ;  /* 0x000000030a117211 */ /* 0x000fc600078208ff */
[----:B------:R-:W-:Y:S04]  /*30d20*/  STL [R1+0x1458], R18 ;  /* 0x0014581201007387 */ /* 0x000fe80000100800 */
[----:B------:R-:W5:Y:S04]  /*30d30*/  LDL.LU R20, [R1+0x70] ;  /* 0x0000700001147983 */ /* 0x000f680000300800 */
[----:B------:R-:W-:Y:S04]  /*30d40*/  STL [R1+0x148c], R17 ;  /* 0x00148c1101007387 */ /* 0x000fe80000100800 */
[----:B------:R0:W-:Y:S01]  /*30d50*/  STL [R1+0x1460], R16 ;  /* 0x0014601001007387 */ /* 0x0001e20000100800 */
[----:B------:R-:W-:-:S02]  /*30d60*/  LEA.HI.X.SX32 R14, R14, R2, 0x1, P4 ;  /* 0x000000020e0e7211 */ /* 0x000fc400020f0eff */
[----:B0-----:R-:W-:Y:S02]  /*30d70*/  LEA.HI.X.SX32 R16, R15, R2, 0x1, P3 ;  /* 0x000000020f107211 */ /* 0x001fe400018f0eff */
[----:B---3--:R-:W-:-:S05]  /*30d80*/  LEA R17, P2, R9, R3, 0x1 ;  /* 0x0000000309117211 */ /* 0x008fca00078408ff */
[----:B------:R-:W-:Y:S04]  /*30d90*/  STL [R1+0x1494], R17 ;  /* 0x0014941101007387 */ /* 0x000fe80000100800 */
[----:B------:R-:W3:Y:S04]  /*30da0*/  LDL.LU R19, [R1+0x68] ;  /* 0x0000680001137983 */ /* 0x000ee80000300800 */
[----:B------:R0:W-:Y:S01]  /*30db0*/  STL [R1+0x1540], R16 ;  /* 0x0015401001007387 */ /* 0x0001e20000100800 */
[----:B------:R-:W-:-:S05]  /*30dc0*/  LEA R15, P3, R8, R3, 0x1 ;  /* 0x00000003080f7211 */ /* 0x000fca00078608ff */
[----:B------:R-:W-:Y:S04]  /*30dd0*/  STL [R1+0x149c], R15 ;  /* 0x00149c0f01007387 */ /* 0x000fe80000100800 */
[----:B------:R-:W3:Y:S04]  /*30de0*/  LDL.LU R18, [R1+0x64] ;  /* 0x0000640001127983 */ /* 0x000ee80000300800 */
[----:B------:R1:W-:Y:S04]  /*30df0*/  STL [R1+0x1468], R14 ;  /* 0x0014680e01007387 */ /* 0x0003e80000100800 */
[----:B0-----:R-:W3:Y:S01]  /*30e00*/  LDL.LU R16, [R1+0x60] ;  /* 0x0000600001107983 */ /* 0x001ee20000300800 */
[----:B------:R-:W-:-:S02]  /*30e10*/  LEA.HI.X.SX32 R12, R12, R2, 0x1, P6 ;  /* 0x000000020c0c7211 */ /* 0x000fc400030f0eff */
[----:B-1----:R-:W-:Y:S02]  /*30e20*/  LEA.HI.X.SX32 R14, R13, R2, 0x1, P5 ;  /* 0x000000020d0e7211 */ /* 0x002fe400028f0eff */
[----:B--2---:R-:W-:-:S05]  /*30e30*/  LEA R15, P4, R5, R3, 0x1 ;  /* 0x00000003050f7211 */ /* 0x004fca00078808ff */
[----:B------:R0:W-:Y:S04]  /*30e40*/  STL [R1+0x14a4], R15 ;  /* 0x0014a40f01007387 */ /* 0x0001e80000100800 */
[----:B------:R1:W-:Y:S04]  /*30e50*/  STL [R1+0x1470], R14 ;  /* 0x0014700e01007387 */ /* 0x0003e80000100800 */
[----:B0-----:R-:W2:Y:S01]  /*30e60*/  LDL.LU R15, [R1+0x5c] ;  /* 0x00005c00010f7983 */ /* 0x001ea20000300800 */
[----:B----4-:R-:W-:-:S05]  /*30e70*/  LEA R13, P5, R4, R3, 0x1 ;  /* 0x00000003040d7211 */ /* 0x010fca00078a08ff */
[----:B------:R-:W-:Y:S04]  /*30e80*/  STL [R1+0x14ac], R13 ;  /* 0x0014ac0d01007387 */ /* 0x000fe80000100800 */
[----:B-1----:R-:W4:Y:S04]  /*30e90*/  LDL.LU R14, [R1+0x54] ;  /* 0x00005400010e7983 */ /* 0x002f280000300800 */
[----:B------:R0:W-:Y:S01]  /*30ea0*/  STL [R1+0x1478], R12 ;  /* 0x0014780c01007387 */ /* 0x0001e20000100800 */
[-C--:B------:R-:W-:Y:S02]  /*30eb0*/  LEA.HI.X.SX32 R10, R10, R2.reuse, 0x1, P1 ;  /* 0x000000020a0a7211 */ /* 0x080fe400008f0eff */
[----:B0-----:R-:W-:-:S02]  /*30ec0*/  LEA.HI.X.SX32 R12, R11, R2, 0x1, P0 ;  /* 0x000000020b0c7211 */ /* 0x001fc400000f0eff */
[----:B-----5:R-:W-:-:S05]  /*30ed0*/  LEA R13, P6, R21, R3, 0x1 ;  /* 0x00000003150d7211 */ /* 0x020fca00078c08ff */
[----:B------:R0:W-:Y:S04]  /*30ee0*/  STL [R1+0x14b4], R13 ;  /* 0x0014b40d01007387 */ /* 0x0001e80000100800 */
[----:B------:R1:W-:Y:S04]  /*30ef0*/  STL [R1+0x1480], R12 ;  /* 0x0014800c01007387 */ /* 0x0003e80000100800 */
[----:B0-----:R-:W5:Y:S01]  /*30f00*/  LDL.LU R13, [R1+0x4c] ;  /* 0x00004c00010d7983 */ /* 0x001f620000300800 */
[----:B------:R-:W-:-:S05]  /*30f10*/  LEA R11, P0, R7, R3, 0x1 ;  /* 0x00000003070b7211 */ /* 0x000fca00078008ff */
[----:B------:R0:W-:Y:S04]  /*30f20*/  STL [R1+0x14bc], R11 ;  /* 0x0014bc0b01007387 */ /* 0x0001e80000100800 */
[----:B------:R0:W-:Y:S04]  /*30f30*/  STL [R1+0x1488], R10 ;  /* 0x0014880a01007387 */ /* 0x0001e80000100800 */
[----:B-1----:R-:W5:Y:S01]  /*30f40*/  LDL.LU R12, [R1+0x44] ;  /* 0x00004400010c7983 */ /* 0x002f620000300800 */
[----:B0-----:R-:W-:Y:S02]  /*30f50*/  LEA R11, P1, R6, R3, 0x1 ;  /* 0x00000003060b7211 */ /* 0x001fe400078208ff */
[----:B------:R-:W-:-:S03]  /*30f60*/  LEA.HI.X.SX32 R10, R9, R2, 0x1, P2 ;  /* 0x00000002090a7211 */ /* 0x000fc600010f0eff */
[----:B------:R0:W-:Y:S01]  /*30f70*/  STL [R1+0x14c4], R11 ;  /* 0x0014c40b01007387 */ /* 0x0001e20000100800 */
[----:B------:R-:W-:-:S03]  /*30f80*/  LEA.HI.X.SX32 R17, R8, R2, 0x1, P3 ;  /* 0x0000000208117211 */ /* 0x000fc600018f0eff */
[----:B0-----:R-:W5:Y:S04]  /*30f90*/  LDL.LU R11, [R1+0x40] ;  /* 0x00004000010b7983 */ /* 0x001f680000300800 */
[----:B------:R0:W-:Y:S01]  /*30fa0*/  STL [R1+0x1490], R10 ;  /* 0x0014900a01007387 */ /* 0x0001e20000100800 */
[----:B------:R-:W-:-:S03]  /*30fb0*/  LEA R9, P2, R29, R3, 0x1 ;  /* 0x000000031d097211 */ /* 0x000fc600078408ff */
[----:B0-----:R-:W5:Y:S04]  /*30fc0*/  LDL.LU R10, [R1+0x38] ;  /* 0x00003800010a7983 */ /* 0x001f680000300800 */
[----:B------:R0:W-:Y:S01]  /*30fd0*/  STL [R1+0x14cc], R9 ;  /* 0x0014cc0901007387 */ /* 0x0001e20000100800 */
[----:B------:R-:W-:-:S03]  /*30fe0*/  LEA.HI.X.SX32 R5, R5, R2, 0x1, P4 ;  /* 0x0000000205057211 */ /* 0x000fc600020f0eff */
[----:B0-----:R-:W5:Y:S04]  /*30ff0*/  LDL.LU R9, [R1+0x30] ;  /* 0x0000300001097983 */ /* 0x001f680000300800 */
[----:B------:R0:W-:Y:S04]  /*31000*/  STL [R1+0x1498], R17 ;  /* 0x0014981101007387 */ /* 0x0001e80000100800 */
[----:B0-----:R-:W5:Y:S01]  /*31010*/  LDL.LU R17, [R1+0x28] ;  /* 0x0000280001117983 */ /* 0x001f620000300800 */
[----:B------:R-:W-:-:S05]  /*31020*/  LEA R8, P3, R0, R3, 0x1 ;  /* 0x0000000300087211 */ /* 0x000fca00078608ff */
[----:B------:R0:W-:Y:S01]  /*31030*/  STL [R1+0x14d4], R8 ;  /* 0x0014d40801007387 */ /* 0x0001e20000100800 */
[----:B------:R-:W-:-:S03]  /*31040*/  LEA.HI.X.SX32 R22, R4, R2, 0x1, P5 ;  /* 0x0000000204167211 */ /* 0x000fc600028f0eff */
[----:B0-----:R-:W5:Y:S04]  /*31050*/  LDL.LU R8, [R1+0x24] ;  /* 0x0000240001087983 */ /* 0x001f680000300800 */
[----:B------:R0:W-:Y:S04]  /*31060*/  STL [R1+0x14a0], R5 ;  /* 0x0014a00501007387 */ /* 0x0001e80000100800 */
[----:B0-----:R-:W5:Y:S01]  /*31070*/  LDL.LU R5, [R1+0x20] ;  /* 0x0000200001057983 */ /* 0x001f620000300800 */
[----:B------:R-:W-:-:S05]  /*31080*/  LEA R23, P4, R20, R3, 0x1 ;  /* 0x0000000314177211 */ /* 0x000fca00078808ff */
[----:B------:R0:W-:Y:S04]  /*31090*/  STL [R1+0x14dc], R23 ;  /* 0x0014dc1701007387 */ /* 0x0001e80000100800 */
[----:B------:R-:W5:Y:S01]  /*310a0*/  LDL.LU R4, [R1+0x1c] ;  /* 0x00001c0001047983 */ /* 0x000f620000300800 */
[----:B0-----:R-:W-:-:S03]  /*310b0*/  LEA.HI.X.SX32 R23, R21, R2, 0x1, P6 ;  /* 0x0000000215177211 */ /* 0x001fc600030f0eff */
[----:B------:R0:W-:Y:S01]  /*310c0*/  STL [R1+0x14a8], R22 ;  /* 0x0014a81601007387 */ /* 0x0001e20000100800 */
[----:B------:R-:W-:Y:S02]  /*310d0*/  LEA.HI.X.SX32 R21, R7, R2, 0x1, P0 ;  /* 0x0000000207157211 */ /* 0x000fe400000f0eff */
[----:B---3--:R-:W-:-:S05]  /*310e0*/  LEA R24, P5, R19, R3, 0x1 ;  /* 0x0000000313187211 */ /* 0x008fca00078a08ff */
[----:B------:R-:W-:Y:S04]  /*310f0*/  STL [R1+0x14e4], R24 ;  /* 0x0014e41801007387 */ /* 0x000fe80000100800 */
[----:B------:R1:W-:Y:S04]  /*31100*/  STL [R1+0x14b0], R23 ;  /* 0x0014b01701007387 */ /* 0x0003e80000100800 */
[----:B------:R-:W3:Y:S01]  /*31110*/  LDL.LU R7, [R1+0x18] ;  /* 0x0000180001077983 */ /* 0x000ee20000300800 */
[----:B0-----:R-:W-:-:S05]  /*31120*/  LEA R22, P6, R18, R3, 0x1 ;  /* 0x0000000312167211 */ /* 0x001fca00078c08ff */
[----:B------:R-:W-:Y:S01]  /*31130*/  STL [R1+0x14ec], R22 ;  /* 0x0014ec1601007387 */ /* 0x000fe20000100800 */
[----:B-1----:R-:W-:-:S03]  /*31140*/  LEA R23, P0, R16, R3, 0x1 ;  /* 0x0000000310177211 */ /* 0x002fc600078008ff */
[----:B------:R0:W-:Y:S04]  /*31150*/  STL [R1+0x14b8], R21 ;  /* 0x0014b81501007387 */ /* 0x0001e80000100800 */
[----:B------:R-:W-:Y:S01]  /*31160*/  STL [R1+0x14f4], R23 ;  /* 0x0014f41701007387 */ /* 0x000fe20000100800 */
[----:B0-----:R-:W-:-:S03]  /*31170*/  LEA.HI.X.SX32 R21, R6, R2, 0x1, P1 ;  /* 0x0000000206157211 */ /* 0x001fc600008f0eff */
[----:B------:R-:W3:Y:S04]  /*31180*/  LDL.LU R6, [R1+0x14] ;  /* 0x0000140001067983 */ /* 0x000ee80000300800 */
[----:B------:R0:W-:Y:S02]  /*31190*/  STL [R1+0x14c0], R21 ;  /* 0x0014c01501007387 */ /* 0x0001e40000100800 */
[----:B0-----:R-:W-:Y:S02]  /*311a0*/  LEA.HI.X.SX32 R21, R29, R2, 0x1, P2 ;  /* 0x000000021d157211 */ /* 0x001fe400010f0eff */
[----:B--2---:R-:W-:-:S05]  /*311b0*/  LEA R22, P1, R15, R3, 0x1 ;  /* 0x000000030f167211 */ /* 0x004fca00078208ff */
[----:B------:R4:W-:Y:S04]  /*311c0*/  STL [R1+0x14fc], R22 ;  /* 0x0014fc1601007387 */ /* 0x0009e80000100800 */
[----:B------:R-:W2:Y:S04]  /*311d0*/  LDL.LU R29, [R1+0x1644] ;  /* 0x00164400011d7983 */ /* 0x000ea80000300800 */
[----:B------:R0:W-:Y:S01]  /*311e0*/  STL [R1+0x14c8], R21 ;  /* 0x0014c81501007387 */ /* 0x0001e20000100800 */
[----:B----4-:R-:W-:-:S05]  /*311f0*/  LEA R22, P2, R14, R3, 0x1 ;  /* 0x000000030e167211 */ /* 0x010fca00078408ff */
[----:B------:R1:W-:Y:S01]  /*31200*/  STL [R1+0x1504], R22 ;  /* 0x0015041601007387 */ /* 0x0003e20000100800 */
[----:B0-----:R-:W-:-:S03]  /*31210*/  LEA.HI.X.SX32 R21, R0, R2, 0x1, P3 ;  /* 0x0000000200157211 */ /* 0x001fc600018f0eff */
[----:B------:R-:W4:Y:S04]  /*31220*/  LDL.LU R0, [R1+0x74] ;  /* 0x0000740001007983 */ /* 0x000f280000300800 */
[----:B------:R0:W-:Y:S01]  /*31230*/  STL [R1+0x14d0], R21 ;  /* 0x0014d01501007387 */ /* 0x0001e20000100800 */
[-C--:B-1----:R-:W-:Y:S02]  /*31240*/  LEA.HI.X.SX32 R22, R20, R2.reuse, 0x1, P4 ;  /* 0x0000000214167211 */ /* 0x082fe400020f0eff */
[-C--:B------:R-:W-:Y:S02]  /*31250*/  LEA.HI.X.SX32 R20, R19, R2.reuse, 0x1, P5 ;  /* 0x0000000213147211 */ /* 0x080fe400028f0eff */
[----:B------:R-:W-:Y:S02]  /*31260*/  LEA.HI.X.SX32 R18, R18, R2, 0x1, P6 ;  /* 0x0000000212127211 */ /* 0x000fe400030f0eff */
[----:B-----5:R-:W-:-:S05]  /*31270*/  LEA R23, P3, R13, R3, 0x1 ;  /* 0x000000030d177211 */ /* 0x020fca00078608ff */
[----:B------:R-:W-:Y:S04]  /*31280*/  STL [R1+0x150c], R23 ;  /* 0x00150c1701007387 */ /* 0x000fe80000100800 */
[----:B------:R-:W-:Y:S01]  /*31290*/  STL [R1+0x14d8], R22 ;  /* 0x0014d81601007387 */ /* 0x000fe20000100800 */
[----:B0-----:R-:W-:-:S05]  /*312a0*/  LEA R21, P4, R12, R3, 0x1 ;  /* 0x000000030c157211 */ /* 0x001fca00078808ff */
[----:B------:R-:W-:Y:S04]  /*312b0*/  STL [R1+0x1514], R21 ;  /* 0x0015141501007387 */ /* 0x000fe80000100800 */
[----:B------:R0:W-:Y:S01]  /*312c0*/  STL [R1+0x14e0], R20 ;  /* 0x0014e01401007387 */ /* 0x0001e20000100800 */
[----:B------:R-:W-:Y:S02]  /*312d0*/  LEA.HI.X.SX32 R14, R14, R2, 0x1, P2 ;  /* 0x000000020e0e7211 */ /* 0x000fe400010f0eff */
[----:B------:R-:W-:-:S05]  /*312e0*/  LEA R19, P5, R11, R3, 0x1 ;  /* 0x000000030b137211 */ /* 0x000fca00078a08ff */
[----:B------:R1:W-:Y:S04]  /*312f0*/  STL [R1+0x151c], R19 ;  /* 0x00151c1301007387 */ /* 0x0003e80000100800 */
[----:B------:R5:W-:Y:S01]  /*31300*/  STL [R1+0x14e8], R18 ;  /* 0x0014e81201007387 */ /* 0x000be20000100800 */
[-C--:B0-----:R-:W-:Y:S02]  /*31310*/  LEA R20, P6, R10, R3.reuse, 0x1 ;  /* 0x000000030a147211 */ /* 0x081fe400078c08ff */
[-C--:B-1----:R-:W-:Y:S02]  /*31320*/  LEA.HI.X.SX32 R19, R16, R2.reuse, 0x1, P0 ;  /* 0x0000000210137211 */ /* 0x082fe400000f0eff */
[----:B------:R-:W-:Y:S01]  /*31330*/  LEA.HI.X.SX32 R16, R15, R2, 0x1, P1 ;  /* 0x000000020f107211 */ /* 0x000fe200008f0eff */
[----:B------:R-:W-:Y:S04]  /*31340*/  STL [R1+0x1524], R20 ;  /* 0x0015241401007387 */ /* 0x000fe80000100800 */
[----:B------:R-:W-:Y:S01]  /*31350*/  STL [R1+0x14f0], R19 ;  /* 0x0014f01301007387 */ /* 0x000fe20000100800 */
[----:B-----5:R-:W-:-:S05]  /*31360*/  LEA R18, P0, R9, R3, 0x1 ;  /* 0x0000000309127211 */ /* 0x020fca00078008ff */
[----:B------:R-:W-:Y:S04]  /*31370*/  STL [R1+0x1528], R18 ;  /* 0x0015281201007387 */ /* 0x000fe80000100800 */
[----:B------:R-:W-:Y:S01]  /*31380*/  STL [R1+0x14f8], R16 ;  /* 0x0014f81001007387 */ /* 0x000fe20000100800 */
[----:B------:R-:W-:-:S05]  /*31390*/  LEA R15, P1, R17, R3, 0x1 ;  /* 0x00000003110f7211 */ /* 0x000fca00078208ff */
[----:B------:R0:W-:Y:S04]  /*313a0*/  STL [R1+0x152c], R15 ;  /* 0x00152c0f01007387 */ /* 0x0001e80000100800 */
[----:B------:R1:W-:Y:S01]  /*313b0*/  STL [R1+0x1500], R14 ;  /* 0x0015000e01007387 */ /* 0x0003e20000100800 */
[-C--:B0-----:R-:W-:Y:S02]  /*313c0*/  LEA.HI.X.SX32 R15, R13, R2.reuse, 0x1, P3 ;  /* 0x000000020d0f7211 */ /* 0x081fe400018f0eff */
[----:B------:R-:W-:Y:S02]  /*313d0*/  LEA R16, P2, R8, R3, 0x1 ;  /* 0x0000000308107211 */ /* 0x000fe400078408ff */
[----:B------:R-:W-:-:S03]  /*313e0*/  LEA.HI.X.SX32 R13, R12, R2, 0x1, P4 ;  /* 0x000000020c0d7211 */ /* 0x000fc600020f0eff */
[----:B------:R0:W-:Y:S01]  /*313f0*/  STL [R1+0x1530], R16 ;  /* 0x0015301001007387 */ /* 0x0001e20000100800 */
[----:B------:R-:W-:-:S03]  /*31400*/  LEA.HI.X.SX32 R11, R11, R2, 0x1, P5 ;  /* 0x000000020b0b7211 */ /* 0x000fc600028f0eff */
[----:B------:R5:W-:Y:S01]  /*31410*/  STL [R1+0x1508], R15 ;  /* 0x0015080f01007387 */ /* 0x000be20000100800 */
[----:B-1----:R-:W-:-:S05]  /*31420*/  LEA R14, P3, R5, R3, 0x1 ;  /* 0x00000003050e7211 */ /* 0x002fca00078608ff */
[----:B------:R1:W-:Y:S04]  /*31430*/  STL [R1+0x1534], R14 ;  /* 0x0015340e01007387 */ /* 0x0003e80000100800 */
[----:B------:R1:W-:Y:S01]  /*31440*/  STL [R1+0x1510], R13 ;  /* 0x0015100d01007387 */ /* 0x0003e20000100800 */
[----:B------:R-:W-:-:S03]  /*31450*/  LEA R12, P4, R4, R3, 0x1 ;  /* 0x00000003040c7211 */ /* 0x000fc600078808ff */
[----:B0-----:R-:W2:Y:S04]  /*31460*/  LDL.LU R16, [R1+0x1660] ;  /* 0x0016600001107983 */ /* 0x001ea80000300800 */
[----:B------:R-:W-:Y:S04]  /*31470*/  STL [R1+0x1538], R12 ;  /* 0x0015380c01007387 */ /* 0x000fe80000100800 */
[----:B-----5:R-:W5:Y:S04]  /*31480*/  LDL.LU R15, [R1+0x1664] ;  /* 0x00166400010f7983 */ /* 0x020f680000300800 */
[----:B------:R0:W-:Y:S04]  /*31490*/  STL [R1+0x1518], R11 ;  /* 0x0015180b01007387 */ /* 0x0001e80000100800 */
[----:B-1----:R-:W5:Y:S04]  /*314a0*/  LDL.LU R14, [R1+0x1648] ;  /* 0x00164800010e7983 */ /* 0x002f680000300800 */
[----:B------:R-:W5:Y:S01]  /*314b0*/  LDL.LU R13, [R1+0x164c] ;  /* 0x00164c00010d7983 */ /* 0x000f620000300800 */
[----:B0-----:R-:W-:-:S02]  /*314c0*/  LEA.HI.X.SX32 R11, R10, R2, 0x1, P6 ;  /* 0x000000020a0b7211 */ /* 0x001fc400030f0eff */
[----:B---3--:R-:W-:-:S05]  /*314d0*/  LEA R12, P5, R7, R3, 0x1 ;  /* 0x00000003070c7211 */ /* 0x008fca00078a08ff */
[----:B------:R0:W-:Y:S04]  /*314e0*/  STL [R1+0x153c], R12 ;  /* 0x00153c0c01007387 */ /* 0x0001e80000100800 */
[----:B0-----:R-:W3:Y:S04]  /*314f0*/  LDL.LU R12, [R1+0x1654] ;  /* 0x00165400010c7983 */ /* 0x001ee80000300800 */
[----:B------:R0:W-:Y:S01]  /*31500*/  STL [R1+0x1520], R11 ;  /* 0x0015200b01007387 */ /* 0x0001e20000100800 */
[----:B------:R-:W-:-:S03]  /*31510*/  LEA R10, P6, R6, R3, 0x1 ;  /* 0x00000003060a7211 */ /* 0x000fc600078c08ff */
[----:B0-----:R-:W3:Y:S04]  /*31520*/  LDL.LU R11, [R1+0x1650] ;  /* 0x00165000010b7983 */ /* 0x001ee80000300800 */
[----:B------:R0:W-:Y:S01]  /*31530*/  STL [R1+0x660], R10 ;  /* 0x0006600a01007387 */ /* 0x0001e20000100800 */
[----:B------:R-:W-:-:S03]  /*31540*/  LEA.HI.X.SX32 R3, R9, R2, 0x1, P0 ;  /* 0x0000000209037211 */ /* 0x000fc600000f0eff */
[----:B0-----:R-:W3:Y:S04]  /*31550*/  LDL.LU R10, [R1+0x1658] ;  /* 0x00165800010a7983 */ /* 0x001ee80000300800 */
[----:B------:R-:W3:Y:S01]  /*31560*/  LDL.LU R9, [R1+0x165c] ;  /* 0x00165c0001097983 */ /* 0x000ee20000300800 */
[-C--:B------:R-:W-:Y:S02]  /*31570*/  LEA.HI.X.SX32 R18, R17, R2.reuse, 0x1, P1 ;  /* 0x0000000211127211 */ /* 0x080fe400008f0eff */
[-C--:B------:R-:W-:Y:S01]  /*31580*/  LEA.HI.X.SX32 R17, R8, R2.reuse, 0x1, P2 ;  /* 0x0000000208117211 */ /* 0x080fe200010f0eff */
[----:B------:R-:W-:Y:S04]  /*31590*/  STL [R1+0x648], R3 ;  /* 0x0006480301007387 */ /* 0x000fe80000100800 */
[----:B------:R-:W-:Y:S04]  /*315a0*/  STL [R1+0x64c], R18 ;  /* 0x00064c1201007387 */ /* 0x000fe80000100800 */
[----:B------:R0:W-:Y:S02]  /*315b0*/  STL [R1+0x650], R17 ;  /* 0x0006501101007387 */ /* 0x0001e40000100800 */
[----:B0-----:R-:W-:-:S02]  /*315c0*/  LEA.HI.X.SX32 R17, R4, R2, 0x1, P4 ;  /* 0x0000000204117211 */ /* 0x001fc400020f0eff */
[----:B------:R-:W0:Y:S01]  /*315d0*/  S2R R4, SR_TID.X ;  /* 0x0000000000047919 */ /* 0x000e220000002100 */
[----:B------:R-:W-:-:S05]  /*315e0*/  LEA.HI.X.SX32 R8, R5, R2, 0x1, P3 ;  /* 0x0000000205087211 */ /* 0x000fca00018f0eff */
[----:B------:R1:W-:Y:S04]  /*315f0*/  STL [R1+0x654], R8 ;  /* 0x0006540801007387 */ /* 0x0003e80000100800 */
[----:B------:R0:W-:Y:S01]  /*31600*/  STL [R1+0x658], R17 ;  /* 0x0006581101007387 */ /* 0x0001e20000100800 */
[-C--:B-1----:R-:W-:Y:S02]  /*31610*/  LEA.HI.X.SX32 R8, R7, R2.reuse, 0x1, P5 ;  /* 0x0000000207087211 */ /* 0x082fe400028f0eff */
[----:B------:R-:W-:-:S03]  /*31620*/  LEA.HI.X.SX32 R7, R6, R2, 0x1, P6 ;  /* 0x0000000206077211 */ /* 0x000fc600030f0eff */
[----:B------:R-:W-:Y:S04]  /*31630*/  STL [R1+0x65c], R8 ;  /* 0x00065c0801007387 */ /* 0x000fe80000100800 */
[----:B------:R1:W-:Y:S01]  /*31640*/  STL [R1+0x5c4], R7 ;  /* 0x0005c40701007387 */ /* 0x0003e20000100800 */
[--C-:B0-----:R-:W-:Y:S02]  /*31650*/  SHF.R.U32.HI R17, RZ, 0x4, R4.reuse ;  /* 0x00000004ff117819 */ /* 0x101fe40000011604 */
[--C-:B------:R-:W-:Y:S02]  /*31660*/  SHF.R.U32.HI R6, RZ, 0x4, R4.reuse ;  /* 0x00000004ff067819 */ /* 0x100fe40000011604 */
[----:B------:R-:W-:Y:S02]  /*31670*/  SGXT.U32 R17, R17, 0x3 ;  /* 0x000000031111781a */ /* 0x000fe40000000000 */
[----:B-1----:R-:W-:Y:S01]  /*31680*/  SHF.R.U32.HI R7, RZ, 0x4, R4 ;  /* 0x00000004ff077819 */ /* 0x002fe20000011604 */
[----:B------:R-:W-:-:S02]  /*31690*/  VIADD R6, R6, 0x78 ;  /* 0x0000007806067836 */ /* 0x000fc40000000000 */
[C---:B------:R-:W-:Y:S01]  /*316a0*/  IMAD R8, R17.reuse, UR8, RZ ;  /* 0x0000000811087c24 */ /* 0x040fe2000f8e02ff */
[----:B------:R-:W-:Y:S01]  /*316b0*/  LOP3.LUT R17, R17, 0x70, RZ, 0xfc, !PT ;  /* 0x0000007011117812 */ /* 0x000fe200078efcff */
[----:B------:R-:W-:Y:S01]  /*316c0*/  IMAD R6, R6, UR8, RZ ;  /* 0x0000000806067c24 */ /* 0x000fe2000f8e02ff */
[----:B----4-:R-:W-:Y:S01]  /*316d0*/  LEA R3, P0, R0, UR6, 0x1 ;  /* 0x0000000600037c11 */ /* 0x010fe2000f8008ff */
[----:B------:R-:W-:Y:S02]  /*316e0*/  VIADD R7, R7, 0x38 ;  /* 0x0000003807077836 */ /* 0x000fe40000000000 */
[----:B------:R-:W-:Y:S01]  /*316f0*/  IMAD R17, R17, UR4, RZ ;  /* 0x0000000411117c24 */ /* 0x000fe2000f8e02ff */
[-C--:B------:R-:W-:Y:S01]  /*31700*/  LEA R18, P2, R6, R3.reuse, 0x1 ;  /* 0x0000000306127211 */ /* 0x080fe200078408ff */
[----:B------:R-:W-:Y:S01]  /*31710*/  IMAD R7, R7, UR8, RZ ;  /* 0x0000000807077c24 */ /* 0x000fe2000f8e02ff */
[----:B------:R-:W-:Y:S02]  /*31720*/  LEA.HI.X.SX32 R0, R0, UR7, 0x1, P0 ;  /* 0x0000000700007c11 */ /* 0x000fe400080f0eff */
[-C--:B------:R-:W-:Y:S01]  /*31730*/  LEA R20, P1, R17, R3.reuse, 0x1 ;  /* 0x0000000311147211 */ /* 0x080fe200078208ff */
[----:B------:R0:W-:Y:S01]  /*31740*/  STL [R1+0x5cc], R18 ;  /* 0x0005cc1201007387 */ /* 0x0001e20000100800 */
[----:B------:R-:W-:-:S05]  /*31750*/  LEA R19, P6, R7, R3, 0x1 ;  /* 0x0000000307137211 */ /* 0x000fca00078c08ff */
[----:B------:R5:W-:Y:S04]  /*31760*/  STL [R1+0x60c], R19 ;  /* 0x00060c1301007387 */ /* 0x000be80000100800 */
[----:B------:R-:W-:Y:S01]  /*31770*/  STL [R1+0x5d4], R20 ;  /* 0x0005d41401007387 */ /* 0x000fe20000100800 */
[----:B------:R-:W-:-:S04]  /*31780*/  IMAD R5, RZ, RZ, -UR8 ;  /* 0x80000008ff057e24 */ /* 0x000fc8000f8e02ff */
[----:B--2---:R-:W-:-:S04]  /*31790*/  IMAD R2, R5, 0x8, R29 ;  /* 0x0000000805027824 */ /* 0x004fc800078e021d */
[----:B------:R-:W-:-:S04]  /*317a0*/  IMAD R4, R5, 0x8, R2 ;  /* 0x0000000805047824 */ /* 0x000fc800078e0202 */
[----:B------:R-:W-:Y:S01]  /*317b0*/  IMAD R5, R5, 0x8, R4 ;  /* 0x0000000805057824 */ /* 0x000fe200078e0204 */
[----:B0-----:R-:W-:-:S05]  /*317c0*/  LEA R18, P0, R16, R3, 0x1 ;  /* 0x0000000310127211 */ /* 0x001fca00078008ff */
[----:B------:R0:W-:Y:S01]  /*317d0*/  STL [R1+0x5dc], R18 ;  /* 0x0005dc1201007387 */ /* 0x0001e20000100800 */
[-C--:B-----5:R-:W-:Y:S02]  /*317e0*/  LEA R19, P5, R15, R3.reuse, 0x1 ;  /* 0x000000030f137211 */ /* 0x0a0fe400078a08ff */
[-C--:B0-----:R-:W-:Y:S02]  /*317f0*/  LEA.HI.X.SX32 R18, R6, R0.reuse, 0x1, P2 ;  /* 0x0000000006127211 */ /* 0x081fe400010f0eff */
[----:B------:R-:W-:Y:S01]  /*31800*/  LEA R20, P4, R14, R3, 0x1 ;  /* 0x000000030e147211 */ /* 0x000fe200078808ff */
[----:B------:R0:W-:Y:S01]  /*31810*/  STL [R1+0x5e4], R19 ;  /* 0x0005e41301007387 */ /* 0x0001e20000100800 */
[----:B------:R-:W-:-:S03]  /*31820*/  LEA.HI.X.SX32 R6, R7, R0, 0x1, P6 ;  /* 0x0000000007067211 */ /* 0x000fc600030f0eff */
[----:B------:R-:W-:Y:S01]  /*31830*/  STL [R1+0x5ec], R20 ;  /* 0x0005ec1401007387 */ /* 0x000fe20000100800 */
[----:B------:R-:W-:-:S03]  /*31840*/  LEA.HI.X.SX32 R7, R17, R0, 0x1, P1 ;  /* 0x0000000011077211 */ /* 0x000fc600008f0eff */
[----:B------:R3:W-:Y:S01]  /*31850*/  STL [R1+0x5c8], R18 ;  /* 0x0005c81201007387 */ /* 0x0007e20000100800 */
[----:B0-----:R-:W-:Y:S02]  /*31860*/  LEA R19, P3, R13, R3, 0x1 ;  /* 0x000000030d137211 */ /* 0x001fe400078608ff */
[----:B------:R-:W-:-:S03]  /*31870*/  LEA.HI.X.SX32 R16, R16, R0, 0x1, P0 ;  /* 0x0000000010107211 */ /* 0x000fc600000f0eff */
[----:B------:R-:W-:Y:S04]  /*31880*/  STL [R1+0x5f4], R19 ;  /* 0x0005f41301007387 */ /* 0x000fe80000100800 */
[----:B------:R0:W-:Y:S01]  /*31890*/  STL [R1+0x608], R6 ;  /* 0x0006080601007387 */ /* 0x0001e20000100800 */
[----:B------:R-:W-:Y:S02]  /*318a0*/  LEA.HI.X.SX32 R13, R13, R0, 0x1, P3 ;  /* 0x000000000d0d7211 */ /* 0x000fe400018f0eff */
[----:B---3--:R-:W-:-:S05]  /*318b0*/  LEA R18, P2, R12, R3, 0x1 ;  /* 0x000000030c127211 */ /* 0x008fca00078408ff */
[----:B------:R-:W-:Y:S04]  /*318c0*/  STL [R1+0x5fc], R18 ;  /* 0x0005fc1201007387 */ /* 0x000fe80000100800 */
[----:B------:R1:W-:Y:S01]  /*318d0*/  STL [R1+0x5d0], R7 ;  /* 0x0005d00701007387 */ /* 0x0003e20000100800 */
[----:B0-----:R-:W-:-:S05]  /*318e0*/  LEA R6, P1, R11, R3, 0x1 ;  /* 0x000000030b067211 */ /* 0x001fca00078208ff */
[----:B------:R0:W-:Y:S04]  /*318f0*/  STL [R1+0x604], R6 ;  /* 0x0006040601007387 */ /* 0x0001e80000100800 */
[----:B------:R-:W-:Y:S01]  /*31900*/  STL [R1+0x5d8], R16 ;  /* 0x0005d81001007387 */ /* 0x000fe20000100800 */
[-C--:B-1----:R-:W-:Y:S02]  /*31910*/  LEA R7, P0, R10, R3.reuse, 0x1 ;  /* 0x000000030a077211 */ /* 0x082fe400078008ff */
[-C--:B0-----:R-:W-:Y:S02]  /*31920*/  LEA.HI.X.SX32 R6, R15, R0.reuse, 0x1, P5 ;  /* 0x000000000f067211 */ /* 0x081fe400028f0eff */
[----:B------:R-:W-:Y:S01]  /*31930*/  LEA R15, P5, R9, R3, 0x1 ;  /* 0x00000003090f7211 */ /* 0x000fe200078a08ff */
[----:B------:R0:W-:Y:S04]  /*31940*/  STL [R1+0x614], R7 ;  /* 0x0006140701007387 */ /* 0x0001e80000100800 */
[----:B------:R1:W-:Y:S01]  /*31950*/  STL [R1+0x5e0], R6 ;  /* 0x0005e00601007387 */ /* 0x0003e20000100800 */
[----:B0-----:R-:W-:-:S03]  /*31960*/  LEA.HI.X.SX32 R7, R14, R0, 0x1, P4 ;  /* 0x000000000e077211 */ /* 0x001fc600020f0eff */
[----:B------:R-:W-:Y:S01]  /*31970*/  STL [R1+0x61c], R15 ;  /* 0x00061c0f01007387 */ /* 0x000fe20000100800 */
[----:B-1----:R-:W-:-:S03]  /*31980*/  LEA R6, P4, R29, R3, 0x1 ;  /* 0x000000031d067211 */ /* 0x002fc600078808ff */
[----:B------:R0:W-:Y:S04]  /*31990*/  STL [R1+0x5e8], R7 ;  /* 0x0005e80701007387 */ /* 0x0001e80000100800 */
[----:B------:R1:W-:Y:S01]  /*319a0*/  STL [R1+0x624], R6 ;  /* 0x0006240601007387 */ /* 0x0003e20000100800 */
[----:B0-----:R-:W-:-:S03]  /*319b0*/  LEA R7, P3, R2, R3, 0x1 ;  /* 0x0000000302077211 */ /* 0x001fc600078608ff */
[----:B------:R-:W-:Y:S01]  /*319c0*/  STL [R1+0x5f0], R13 ;  /* 0x0005f00d01007387 */ /* 0x000fe20000100800 */
[----:B-1----:R-:W-:-:S03]  /*319d0*/  LEA.HI.X.SX32 R6, R12, R0, 0x1, P2 ;  /* 0x000000000c067211 */ /* 0x002fc600010f0eff */
[----:B------:R0:W-:Y:S01]  /*319e0*/  STL [R1+0x62c], R7 ;  /* 0x00062c0701007387 */ /* 0x0001e20000100800 */
[----:B------:R-:W-:-:S03]  /*319f0*/  LEA R12, P2, R4, R3, 0x1 ;  /* 0x00000003040c7211 */ /* 0x000fc600078408ff */
[----:B------:R1:W-:Y:S01]  /*31a00*/  STL [R1+0x5f8], R6 ;  /* 0x0005f80601007387 */ /* 0x0003e20000100800 */
[-C--:B------:R-:W-:Y:S02]  /*31a10*/  LEA.HI.X.SX32 R10, R10, R0.reuse, 0x1, P0 ;  /* 0x000000000a0a7211 */ /* 0x080fe400000f0eff */
[----:B0-----:R-:W-:Y:S01]  /*31a20*/  LEA.HI.X.SX32 R7, R11, R0, 0x1, P1 ;  /* 0x000000000b077211 */ /* 0x001fe200008f0eff */
[----:B------:R-:W-:Y:S01]  /*31a30*/  STL [R1+0x638], R12 ;  /* 0x0006380c01007387 */ /* 0x000fe20000100800 */
[----:B-1----:R-:W-:-:S03]  /*31a40*/  LEA R6, P1, R5, R3, 0x1 ;  /* 0x0000000305067211 */ /* 0x002fc600078208ff */
[----:B------:R0:W-:Y:S02]  /*31a50*/  STL [R1+0x600], R7 ;  /* 0x0006000701007387 */ /* 0x0001e40000100800 */
[----:B0-----:R-:W-:Y:S02]  /*31a60*/  LEA R7, P0, R8, R3, 0x1 ;  /* 0x0000000308077211 */ /* 0x001fe400078008ff */
[-C--:B------:R-:W-:Y:S02]  /*31a70*/  LEA.HI.X.SX32 R3, R29, R0.reuse, 0x1, P4 ;  /* 0x000000001d037211 */ /* 0x080fe400020f0eff */
[----:B------:R-:W0:Y:S01]  /*31a80*/  S2R R29, SR_TID.X ;  /* 0x00000000001d7919 */ /* 0x000e220000002100 */
[-C--:B------:R-:W-:Y:S01]  /*31a90*/  LEA.HI.X.SX32 R2, R2, R0.reuse, 0x1, P3 ;  /* 0x0000000002027211 */ /* 0x080fe200018f0eff */
[----:B------:R1:W-:Y:S01]  /*31aa0*/  STL [R1+0x644], R6 ;  /* 0x0006440601007387 */ /* 0x0003e20000100800 */
[----:B------:R-:W-:-:S03]  /*31ab0*/  LEA.HI.X.SX32 R4, R4, R0, 0x1, P2 ;  /* 0x0000000004047211 */ /* 0x000fc600010f0eff */
[----:B------:R-:W-:Y:S01]  /*31ac0*/  STL [R1+0x610], R10 ;  /* 0x0006100a01007387 */ /* 0x000fe20000100800 */
[----:B-1----:R-:W-:-:S03]  /*31ad0*/  LEA.HI.X.SX32 R6, R9, R0, 0x1, P5 ;  /* 0x0000000009067211 */ /* 0x002fc600028f0eff */
[----:B------:R-:W-:Y:S04]  /*31ae0*/  STL [R1+0x640], R7 ;  /* 0x0006400701007387 */ /* 0x000fe80000100800 */
[----:B------:R-:W-:Y:S04]  /*31af0*/  STL [R1+0x618], R6 ;  /* 0x0006180601007387 */ /* 0x000fe80000100800 */
[----:B------:R1:W-:Y:S04]  /*31b00*/  STL [R1+0x620], R3 ;  /* 0x0006200301007387 */ /* 0x0003e80000100800 */
[----:B------:R2:W-:Y:S01]  /*31b10*/  STL [R1+0x628], R2 ;  /* 0x0006280201007387 */ /* 0x0005e20000100800 */
[----:B-1----:R-:W-:-:S03]  /*31b20*/  LEA.HI.X.SX32 R3, R5, R0, 0x1, P1 ;  /* 0x0000000005037211 */ /* 0x002fc600008f0eff */
[----:B------:R-:W-:Y:S01]  /*31b30*/  STL [R1+0x634], R4 ;  /* 0x0006340401007387 */ /* 0x000fe20000100800 */
[----:B--2---:R-:W-:-:S03]  /*31b40*/  LEA.HI.X.SX32 R2, R8, R0, 0x1, P0 ;  /* 0x0000000008027211 */ /* 0x004fc600000f0eff */
[----:B------:R-:W-:Y:S04]  /*31b50*/  STL [R1+0x63c], R3 ;  /* 0x00063c0301007387 */ /* 0x000fe80000100800 */
[----:B------:R0:W-:Y:S02]  /*31b60*/  STL [R1+0x630], R2 ;  /* 0x0006300201007387 */ /* 0x0001e40000100800 */
[----:B0-----:R-:W-:-:S05]  /*31b70*/  IMAD.SHL.U32 R2, R29, 0x10, RZ ;  /* 0x000000101d027824 */ /* 0x001fca00078e00ff */
[----:B------:R0:W-:Y:S01]  /*31b80*/  STL [R1+0x1648], R2 ;  /* 0x0016480201007387 */ /* 0x0001e20000100800 */
[----:B------:R-:W-:-:S05]  /*31b90*/  IMAD.SHL.U32 R0, R29, 0x20, RZ ;  /* 0x000000201d007824 */ /* 0x000fca00078e00ff */
[----:B------:R-:W-:-:S05]  /*31ba0*/  LOP3.LUT R0, R0, 0x60, RZ, 0xc0, !PT ;  /* 0x0000006000007812 */ /* 0x000fca00078ec0ff */
[----:B------:R0:W-:Y:S04]  /*31bb0*/  STL [R1+0x1644], R0 ;  /* 0x0016440001007387 */ /* 0x0001e80000100800 */
[----:B------:R0:W-:Y:S01]  /*31bc0*/  STL [R1+0x410], RZ ;  /* 0x000410ff01007387 */ /* 0x0001e20000100800 */
[----:B------:R-:W-:-:S03]  /*31bd0*/  UMOV UR4, URZ ;  /* 0x000000ff00047c82 */ /* 0x000fc60008000000 */
[----:B------:R0:W-:Y:S04]  /*31be0*/  STL [R1+0x414], RZ ;  /* 0x000414ff01007387 */ /* 0x0001e80000100800 */
        /* <DEDUP_REMOVED lines=61> */
[----:B------:R0:W-:Y:S02]  /*31fc0*/  STL [R1+0x13c], RZ ;  /* 0x00013cff01007387 */ /* 0x0001e40000100800 */
.L_x_2:
[----:B------:R-:W-:Y:S01]  /*31fd0*/  STL [R1+0x2904], R17 ;  /* 0x0029041101007387 */ /* 0x000fe20000100800 */
[----:B------:R-:W-:-:S03]  /*31fe0*/  UIMAD UR5, UR4, -0x80, UR11 ;  /* 0xffffff80040578a4 */ /* 0x000fc6000f8e020b */
        /* <DEDUP_REMOVED lines=119> */
[----:B-1----:R1:W-:Y:S04]  /*32760*/  STL [R1+0x2900], R14 ;  /* 0x0029000e01007387 */ /* 0x0023e80000100800 */
[----:B------:R-:W-:Y:S04]  /*32770*/  STL [R1+0x2744], R13 ;  /* 0x0027440d01007387 */ /* 0x000fe80000100800 */
[----:B------:R-:W-:Y:S01]  /*32780*/  STL [R1+0x28f4], R13 ;  /* 0x0028f40d01007387 */ /* 0x000fe20000100800 */
[----:B-1----:R-:W1:Y:S03]  /*32790*/  S2R R14, SR_TID.X ;  /* 0x00000000000e7919 */ /* 0x002e660000002100 */
[----:B------:R-:W-:Y:S04]  /*327a0*/  STL [R1+0x2740], R12 ;  /* 0x0027400c01007387 */ /* 0x000fe80000100800 */
[----:B-----5:R-:W-:Y:S04]  /*327b0*/  STL [R1+0x273c], R11 ;  /* 0x00273c0b01007387 */ /* 0x020fe80000100800 */
[----:B------:R-:W-:Y:S04]  /*327c0*/  STL [R1+0x2738], R10 ;  /* 0x0027380a01007387 */ /* 0x000fe80000100800 */
[----:B------:R-:W-:Y:S04]  /*327d0*/  STL [R1+0x2734], R9 ;  /* 0x0027340901007387 */ /* 0x000fe80000100800 */
[----:B------:R-:W-:Y:S04]  /*327e0*/  STL [R1+0x2730], R8 ;  /* 0x0027300801007387 */ /* 0x000fe80000100800 */
[----:B------:R-:W-:Y:S04]  /*327f0*/  STL [R1+0x272c], R7 ;  /* 0x00272c0701007387 */ /* 0x000fe80000100800 */
[----:B------:R-:W-:Y:S04]  /*32800*/  STL [R1+0x2728], R6 ;  /* 0x0027280601007387 */ /* 0x000fe80000100800 */
[----:B------:R-:W-:Y:S01]  /*32810*/  STL [R1+0x26dc], R29 ;  /* 0x0026dc1d01007387 */ /* 0x000fe20000100800 */
[----:B01----:R-:W-:-:S02]  /*32820*/  SHF.R.U32.HI R0, RZ, 0x4, R14 ;  /* 0x00000004ff007819 */ /* 0x003fc4000001160e */
[----:B------:R-:W-:Y:S01]  /*32830*/  SHF.R.U32.HI R4, RZ, 0x4, R14 ;  /* 0x00000004ff047819 */ /* 0x000fe2000001160e */
[----:B------:R-:W-:Y:S01]  /*32840*/  STL [R1+0x26e4], R29 ;  /* 0x0026e41d01007387 */ /* 0x000fe20000100800 */
[----:B------:R-:W-:-:S03]  /*32850*/  SGXT.U32 R0, R0, 0x3 ;  /* 0x000000030000781a */ /* 0x000fc60000000000 */
[----:B------:R-:W-:Y:S01]  /*32860*/  STL [R1+0x26ec], R29 ;  /* 0x0026ec1d01007387 */ /* 0x000fe20000100800 */
[----:B------:R-:W-:Y:S01]  /*32870*/  LOP3.LUT R2, R0, 0x8, RZ, 0xfc, !PT ;  /* 0x0000000800027812 */ /* 0x000fe200078efcff */
[----:B------:R-:W-:Y:S01]  /*32880*/  VIADD R5, R4, 0x38 ;  /* 0x0000003804057836 */ /* 0x000fe20000000000 */
[----:B------:R-:W-:Y:S01]  /*32890*/  LOP3.LUT R3, R0, 0x10, RZ, 0xfc, !PT ;  /* 0x0000001000037812 */ /* 0x000fe200078efcff */
[----:B------:R-:W-:Y:S01]  /*328a0*/  STL [R1+0x26f4], R29 ;  /* 0x0026f41d01007387 */ /* 0x000fe20000100800 */
[----:B------:R-:W-:Y:S01]  /*328b0*/  ISETP.GE.AND P6, PT, R2, UR5, PT ;  /* 0x0000000502007c0c */ /* 0x000fe2000bfc6270 */
[----:B------:R-:W-:Y:S01]  /*328c0*/  VIADD R2, R4, 0x78 ;  /* 0x0000007804027836 */ /* 0x000fe20000000000 */
[----:B------:R-:W-:Y:S01]  /*328d0*/  ISETP.GE.AND P5, PT, R3, UR5, PT ;  /* 0x0000000503007c0c */ /* 0x000fe2000bfa6270 */
[----:B------:R-:W-:Y:S01]  /*328e0*/  STL [R1+0x26fc], R29 ;  /* 0x0026fc1d01007387 */ /* 0x000fe20000100800 */
[----:B------:R-:W-:Y:S02]  /*328f0*/  LOP3.LUT R3, R0, 0x18, RZ, 0xfc, !PT ;  /* 0x0000001800037812 */ /* 0x000fe400078efcff */
[----:B------:R-:W-:Y:S01]  /*32900*/  ISETP.GE.AND P0, PT, R2, UR5, PT ;  /* 0x0000000502007c0c */ /* 0x000fe2000bf06270 */
[----:B------:R-:W-:Y:S01]  /*32910*/  STL [R1+0x2704], R29 ;  /* 0x0027041d01007387 */ /* 0x000fe20000100800 */
[----:B------:R-:W-:-:S02]  /*32920*/  LOP3.LUT R2, R0, 0x28, RZ, 0xfc, !PT ;  /* 0x0000002800027812 */ /* 0x000fc400078efcff */
[----:B------:R-:W-:Y:S01]  /*32930*/  ISETP.GE.AND P4, PT, R3, UR5, PT ;  /* 0x0000000503007c0c */ /* 0x000fe2000bf86270 */
[----:B------:R-:W-:Y:S01]  /*32940*/  STL [R1+0x270c], R29 ;  /* 0x00270c1d01007387 */ /* 0x000fe20000100800 */
[----:B------:R-:W-:Y:S02]  /*32950*/  PRMT R15, RZ, 0x7610, R15 ;  /* 0x00007610ff0f7816 */ /* 0x000fe4000000000f */
[----:B------:R-:W-:Y:S01]  /*32960*/  PRMT R17, RZ, 0x7610, R17 ;  /* 0x00007610ff117816 */ /* 0x000fe20000000011 */
[----:B------:R-:W-:Y:S01]  /*32970*/  STL [R1+0x2714], R29 ;  /* 0x0027141d01007387 */ /* 0x000fe20000100800 */
[----:B------:R-:W-:Y:S02]  /*32980*/  LOP3.LUT R4, R0, 0x20, RZ, 0xfc, !PT ;  /* 0x0000002000047812 */ /* 0x000fe400078efcff */
[----:B------:R-:W-:Y:S01]  /*32990*/  ISETP.GE.AND P1, PT, R5, UR5, PT ;  /* 0x0000000505007c0c */ /* 0x000fe2000bf26270 */
        /* <DEDUP_REMOVED lines=18> */
[----:B------:R-:W-:Y:S01]  /*32ac0*/  STL [R1+0x26bc], R16 ;  /* 0x0026bc1001007387 */ /* 0x000fe20000100800 */
[----:B------:R-:W-:-:S03]  /*32ad0*/  ISETP.GE.AND P3, PT, R2, UR5, PT ;  /* 0x0000000502007c0c */ /* 0x000fc6000bf66270 */
[----:B------:R-:W-:Y:S04]  /*32ae0*/  STL [R1+0x26b8], R18 ;  /* 0x0026b81201007387 */ /* 0x000fe80000100800 */
[----:B------:R-:W-:Y:S04]  /*32af0*/  STL [R1+0x26b4], R20 ;  /* 0x0026b41401007387 */ /* 0x000fe80000100800 */
[----:B------:R-:W-:Y:S04]  /*32b00*/  STL [R1+0x26b0], R21 ;  /* 0x0026b01501007387 */ /* 0x000fe80000100800 */
[----:B------:R-:W-:Y:S04]  /*32b10*/  STL [R1+0x26ac], R22 ;  /* 0x0026ac1601007387 */ /* 0x000fe80000100800 */
[----:B------:R-:W2:Y:S01]  /*32b20*/  LDL R3, [R1+0x644] ;  /* 0x0006440001037983 */ /* 0x000ea20000100800 */
[----:B------:R-:W-:-:S03]  /*32b30*/  ISETP.GE.AND P2, PT, R4, UR5, PT ;  /* 0x0000000504007c0c */ /* 0x000fc6000bf46270 */
[----:B------:R-:W2:Y:S01]  /*32b40*/  LDL R2, [R1+0x63c] ;  /* 0x00063c0001027983 */ /* 0x000ea20000100800 */
[----:B------:R-:W-:Y:S02]  /*32b50*/  LOP3.LUT R4, R0, 0x30, RZ, 0xfc, !PT ;  /* 0x0000003000047812 */ /* 0x000fe400078efcff */
[----:B--2---:R-:W-:-:S04]  /*32b60*/  @!P6 LOP3.LUT R3, R3, R2, RZ, 0x3c, !PT ;  /* 0x000000020303e212 */ /* 0x004fc800078e3cff */
[----:B------:R-:W-:-:S04]  /*32b70*/  @!P6 LOP3.LUT R2, R3, R2, RZ, 0x3c, !PT ;  /* 0x000000020302e212 */ /* 0x000fc800078e3cff */
[----:B------:R-:W-:-:S05]  /*32b80*/  @!P6 LOP3.LUT R3, R3, R2, RZ, 0x3c, !PT ;  /* 0x000000020303e212 */ /* 0x000fca00078e3cff */
[----:B------:R-:W2:Y:S04]  /*32b90*/  @!P6 LDG.E.U16 R15, desc[UR12][R2.64] ;  /* 0x0000000c020fe981 */ /* 0x000ea8000c1e1500 */
[----:B--2---:R0:W-:Y:S04]  /*32ba0*/  STL [R1+0x300], R15 ;  /* 0x0003000f01007387 */ /* 0x0041e80000100800 */
[----:B0-----:R-:W2:Y:S04]  /*32bb0*/  LDL.LU R15, [R1+0x292c] ;  /* 0x00292c00010f7983 */ /* 0x001ea80000300800 */
[----:B------:R-:W3:Y:S04]  /*32bc0*/  LDL R2, [R1+0x634] ;  /* 0x0006340001027983 */ /* 0x000ee80000100800 */
[----:B------:R-:W3:Y:S01]  /*32bd0*/  LDL R3, [R1+0x638] ;  /* 0x0006380001037983 */ /* 0x000ee20000100800 */
[----:B------:R-:W-:-:S02]  /*32be0*/  ISETP.GE.AND P6, PT, R4, UR5, PT ;  /* 0x0000000504007c0c */ /* 0x000fc4000bfc6270 */
[----:B------:R-:W-:Y:S02]  /*32bf0*/  LOP3.LUT R4, R0, 0x40, RZ, 0xfc, !PT ;  /* 0x0000004000047812 */ /* 0x000fe400078efcff */
[----:B---3--:R-:W-:-:S04]  /*32c00*/  @!P5 LOP3.LUT R3, R3, R2, RZ, 0x3c, !PT ;  /* 0x000000020303d212 */ /* 0x008fc800078e3cff */
[----:B------:R-:W-:-:S04]  /*32c10*/  @!P5 LOP3.LUT R2, R3, R2, RZ, 0x3c, !PT ;  /* 0x000000020302d212 */ /* 0x000fc800078e3cff */
[----:B------:R-:W-:-:S05]  /*32c20*/  @!P5 LOP3.LUT R3, R3, R2, RZ, 0x3c, !PT ;  /* 0x000000020303d212 */ /* 0x000fca00078e3cff */
[----:B------:R-:W3:Y:S04]  /*32c30*/  @!P5 LDG.E.U16 R17, desc[UR12][R2.64] ;  /* 0x0000000c0211d981 */ /* 0x000ee8000c1e1500 */
[----:B---3--:R0:W-:Y:S04]  /*32c40*/  STL [R1+0x2fc], R17 ;  /* 0x0002fc1101007387 */ /* 0x0081e80000100800 */
[----:B0-----:R-:W3:Y:S04]  /*32c50*/  LDL.LU R17, [R1+0x2928] ;  /* 0x0029280001117983 */ /* 0x001ee80000300800 */
[----:B------:R-:W4:Y:S04]  /*32c60*/  LDL R2, [R1+0x628] ;  /* 0x0006280001027983 */ /* 0x000f280000100800 */
[----:B------:R-:W4:Y:S01]  /*32c70*/  LDL R3, [R1+0x62c] ;  /* 0x00062c0001037983 */ /* 0x000f220000100800 */
[----:B--2---:R-:W-:-:S02]  /*32c80*/  PRMT R15, RZ, 0x7610, R15 ;  /* 0x00007610ff0f7816 */ /* 0x004fc4000000000f */
[----:B------:R-:W-:Y:S02]  /*32c90*/  ISETP.GE.AND P5, PT, R4, UR5, PT ;  /* 0x0000000504007c0c */ /* 0x000fe4000bfa6270 */
[----:B------:R-:W-:Y:S02]  /*32ca0*/  PRMT R5, RZ, 0x7610, R5 ;  /* 0x00007610ff057816 */ /* 0x000fe40000000005 */
[----:B------:R-:W-:Y:S02]  /*32cb0*/  LOP3.LUT R4, R0, 0x48, RZ, 0xfc, !PT ;  /* 0x0000004800047812 */ /* 0x000fe400078efcff */
[----:B---3--:R-:W-:Y:S02]  /*32cc0*/  PRMT R17, RZ, 0x7610, R17 ;  /* 0x00007610ff117816 */ /* 0x008fe40000000011 */
[----:B----4-:R-:W-:-:S04]  /*32cd0*/  @!P4 LOP3.LUT R3, R3, R2, RZ, 0x3c, !PT ;  /* 0x000000020303c212 */ /* 0x010fc800078e3cff */
        /* <DEDUP_REMOVED lines=8> */
[----:B--2---:R-:W-:Y:S02]  /*32d60*/  PRMT R17, RZ, 0x7610, R17 ;  /* 0x00007610ff117816 */ /* 0x004fe40000000011 */
[----:B---3--:R-:W-:-:S04]  /*32d70*/  @!P2 LOP3.LUT R3, R3, R2, RZ, 0x3c, !PT ;  /* 0x000000020303a212 */ /* 0x008fc800078e3cff */
[----:B------:R-:W-:-:S04]  /*32d80*/  @!P2 LOP3.LUT R2, R3, R2, RZ, 0x3c, !PT ;  /* 0x000000020302a212 */ /* 0x000fc800078e3cff */
[----:B------:R-:W-:-:S05]  /*32d90*/  @!P2 LOP3.LUT R3, R3, R2, RZ, 0x3c, !PT ;  /* 0x000000020303a212 */ /* 0x000fca00078e3cff */
[----:B------:R-:W2:Y:S04]  /*32da0*/  @!P2 LDG.E.U16 R15, desc[UR12][R2.64] ;  /* 0x0000000c020fa981 */ /* 0x000ea8000c1e1500 */
[----:B--2---:R0:W-:Y:S04]  /*32db0*/  STL [R1+0x2f4], R15 ;  /* 0x0002f40f01007387 */ /* 0x0041e80000100800 */
[----:B0-----:R-:W2:Y:S04]  /*32dc0*/  LDL.LU R15, [R1+0x2920] ;  /* 0x00292000010f7983 */ /* 0x001ea80000300800 */
[----:B------:R-:W3:Y:S04]  /*32dd0*/  LDL R2, [R1+0x618] ;  /* 0x0006180001027983 */ /* 0x000ee80000100800 */
[----:B------:R-:W3:Y:S01]  /*32de0*/  LDL R3, [R1+0x61c] ;  /* 0x00061c0001037983 */ /* 0x000ee20000100800 */
[----:B------:R-:W-:-:S02]  /*32df0*/  LOP3.LUT R4, R0, 0x50, RZ, 0xfc, !PT ;  /* 0x0000005000047812 */ /* 0x000fc400078efcff */
        /* <DEDUP_REMOVED lines=10> */
[----:B------:R-:W-:Y:S02]  /*32ea0*/  ISETP.GE.AND P3, PT, R4, UR5, PT ;  /* 0x0000000504007c0c */ /* 0x000fe4000bf66270 */
        /* <DEDUP_REMOVED lines=31> */
[----:B------:R-:W-:-:S02]  /*330a0*/  ISETP.GE.AND P2, PT, R4, UR5, PT ;  /* 0x0000000504007c0c */ /* 0x000fc4000bf46270 */
[----:B--2---:R-:W-:Y:S02]  /*330b0*/  PRMT R15, RZ, 0x7610, R15 ;  /* 0x00007610ff0f7816 */ /* 0x004fe4000000000f */
[----:B------:R-:W-:Y:S02]  /*330c0*/  LOP3.LUT R14, R14, 0x7f, RZ, 0xc0, !PT ;  /* 0x0000007f0e0e7812 */ /* 0x000fe400078ec0ff */
[----:B------:R-:W-:Y:S02]  /*330d0*/  LOP3.LUT R0, R0, 0x70, RZ, 0xfc, !PT ;  /* 0x0000007000007812 */ /* 0x000fe400078efcff */
[----:B---3--:R-:W-:Y:S02]  /*330e0*/  PRMT R17, RZ, 0x7610, R17 ;  /* 0x00007610ff117816 */ /* 0x008fe40000000011 */
[----:B----4-:R-:W-:-:S04]  /*330f0*/  @!P1 LOP3.LUT R3, R3, R2, RZ, 0x3c, !PT ;  /* 0x0000000203039212 */ /* 0x010fc800078e3cff */
[----:B------:R-:W-:-:S04]  /*33100*/  @!P1 LOP3.LUT R2, R3, R2, RZ, 0x3c, !PT ;  /* 0x0000000203029212 */ /* 0x000fc800078e3cff */
[----:B------:R-:W-:-:S05]  /*33110*/  @!P1 LOP3.LUT R3, R3, R2, RZ, 0x3c, !PT ;  /* 0x0000000203039212 */ /* 0x000fca00078e3cff */
[----:B------:R-:W2:Y:S04]  /*33120*/  @!P1 LDG.E.U16 R5, desc[UR12][R2.64] ;  /* 0x0000000c02059981 */ /* 0x000ea8000c1e1500 */
[----:B------:R-:W3:Y:S04]  /*33130*/  LDL R2, [R1+0x5c8] ;  /* 0x0005c80001027983 */ /* 0x000ee80000100800 */
[----:B------:R-:W3:Y:S04]  /*33140*/  LDL R3, [R1+0x5cc] ;  /* 0x0005cc0001037983 */ /* 0x000ee80000100800 */
[----:B--2---:R0:W-:Y:S04]  /*33150*/  STL [R1+0x2e0], R5 ;  /* 0x0002e00501007387 */ /* 0x0041e80000100800 */
[----:B------:R-:W2:Y:S04]  /*33160*/  LDL R4, [R1+0x5e4] ;  /* 0x0005e40001047983 */ /* 0x000ea80000100800 */
[----:B0-----:R-:W2:Y:S01]  /*33170*/  LDL R5, [R1+0x5e0] ;  /* 0x0005e00001057983 */ /* 0x001ea20000100800 */
[----:B---3--:R-:W-:-:S04]  /*33180*/  @!P0 LOP3.LUT R3, R3, R2, RZ, 0x3c, !PT ;  /* 0x0000000203038212 */ /* 0x008fc800078e3cff */
[----:B------:R-:W-:-:S04]  /*33190*/  @!P0 LOP3.LUT R2, R3, R2, RZ, 0x3c, !PT ;  /* 0x0000000203028212 */ /* 0x000fc800078e3cff */
[----:B------:R-:W-:-:S05]  /*331a0*/  @!P0 LOP3.LUT R3, R3, R2, RZ, 0x3c, !PT ;  /* 0x0000000203038212 */ /* 0x000fca00078e3cff */
[----:B------:R-:W3:Y:S04]  /*331b0*/  @!P0 LDG.E.U16 R17, desc[UR12][R2.64] ;  /* 0x0000000c02118981 */ /* 0x000ee8000c1e1500 */
[----:B---3--:R0:W-:Y:S04]  /*331c0*/  STL [R1+0x2e8], R17 ;  /* 0x0002e81101007387 */ /* 0x0081e80000100800 */
[----:B0-----:R-:W3:Y:S04]  /*331d0*/  LDL.LU R17, [R1+0x290c] ;  /* 0x00290c0001117983 */ /* 0x001ee80000300800 */
[----:B------:R-:W4:Y:S04]  /*331e0*/  LDL R2, [R1+0x5f8] ;  /* 0x0005f80001027983 */ /* 0x000f280000100800 */
[----:B------:R-:W4:Y:S02]  /*331f0*/  LDL R3, [R1+0x5fc] ;  /* 0x0005fc0001037983 */ /* 0x000f240000100800 */
[----:B----4-:R-:W-:-:S04]  /*33200*/  @!P4 LOP3.LUT R3, R3, R2, RZ, 0x3c, !PT ;  /* 0x000000020303c212 */ /* 0x010fc800078e3cff */
[----:B------:R-:W-:-:S04]  /*33210*/  @!P4 LOP3.LUT R2, R3, R2, RZ, 0x3c, !PT ;  /* 0x000000020302c212 */ /* 0x000fc800078e3cff */
[----:B------:R-:W-:-:S05]  /*33220*/  @!P4 LOP3.LUT R3, R3, R2, RZ, 0x3c, !PT ;  /* 0x000000020303c212 */ /* 0x000fca00078e3cff */
[----:B------:R-:W4:Y:S04]  /*33230*/  @!P4 LDG.E.U16 R15, desc[UR12][R2.64] ;  /* 0x0000000c020fc981 */ /* 0x000f28000c1e1500 */
[----:B----4-:R0:W-:Y:S04]  /*33240*/  STL [R1+0x2d8], R15 ;  /* 0x0002d80f01007387 */ /* 0x0101e80000100800 */
[----:B0-----:R-:W4:Y:S04]  /*33250*/  LDL.LU R15, [R1+0x2908] ;  /* 0x00290800010f7983 */ /* 0x001f280000300800 */
[----:B------:R-:W2:Y:S04]  /*33260*/  LDL R2, [R1+0x5f0] ;  /* 0x0005f00001027983 */ /* 0x000ea80000100800 */
[----:B------:R-:W2:Y:S01]  /*33270*/  LDL R3, [R1+0x5f4] ;  /* 0x0005f40001037983 */ /* 0x000ea20000100800 */
[----:B---3--:R-:W-:-:S02]  /*33280*/  PRMT R17, RZ, 0x7610, R17 ;  /* 0x00007610ff117816 */ /* 0x008fc40000000011 */
        /* <DEDUP_REMOVED lines=8> */
[----:B----4-:R-:W-:-:S02]  /*33310*/  PRMT R15, RZ, 0x7610, R15 ;  /* 0x00007610ff0f7816 */ /* 0x010fc4000000000f */
[----:B---3--:R-:W-:-:S04]  /*33320*/  @!P6 LOP3.LUT R3, R3, R2, RZ, 0x3c, !PT ;  /* 0x000000020303e212 */ /* 0x008fc800078e3cff */
[----:B------:R-:W-:-:S04]  /*33330*/  @!P6 LOP3.LUT R2, R3, R2, RZ, 0x3c, !PT ;  /* 0x000000020302e212 */ /* 0x000fc800078e3cff */
[----:B------:R-:W-:-:S05]  /*33340*/  @!P6 LOP3.LUT R3, R3, R2, RZ, 0x3c, !PT ;  /* 0x000000020303e212 */ /* 0x000fca00078e3cff */
[----:B------:R-:W3:Y:S01]  /*33350*/  @!P6 LDG.E.U16 R15, desc[UR12][R2.64] ;  /* 0x0000000c020fe981 */ /* 0x000ee2000c1e1500 */
[----:B--2---:R-:W-:Y:S02]  /*33360*/  PRMT R17, RZ, 0x7610, R17 ;  /* 0x00007610ff117816 */ /* 0x004fe40000000011 */
[----:B------:R-:W-:Y:S02]  /*33370*/  ISETP.GE.AND P0, PT, R14, UR5, PT ;  /* 0x000000050e007c0c */ /* 0x000fe4000bf06270 */
[----:B------:R-:W2:Y:S04]  /*33380*/  LDL.LU R14, [R1+0x2900] ;  /* 0x00290000010e7983 */ /* 0x000ea80000300800 */
[----:B------:R0:W4:Y:S04]  /*33390*/  @!P5 LDG.E.U16 R17, desc[UR12][R4.64] ;  /* 0x0000000c0411d981 */ /* 0x000128000c1e1500 */
[----:B---3--:R1:W-:Y:S04]  /*333a0*/  STL [R1+0x2cc], R15 ;  /* 0x0002cc0f01007387 */ /* 0x0083e80000100800 */
[----:B-1----:R-:W3:Y:S04]  /*333b0*/  LDL.LU R15, [R1+0x28fc] ;  /* 0x0028fc00010f7983 */ /* 0x002ee80000300800 */
[----:B------:R-:W0:Y:S04]  /*333c0*/  LDL R4, [R1+0x5d8] ;  /* 0x0005d80001047983 */ /* 0x000e280000100800 */
[----:B------:R-:W0:Y:S01]  /*333d0*/  LDL R5, [R1+0x5dc] ;  /* 0x0005dc0001057983 */ /* 0x000e220000100800 */
[----:B------:R-:W-:-:S02]  /*333e0*/  PRMT R2, RZ, 0x7610, R2 ;  /* 0x00007610ff027816 */ /* 0x000fc40000000002 */
[----:B0-----:R-:W-:-:S04]  /*333f0*/  @!P2 LOP3.LUT R5, R5, R4, RZ, 0x3c, !PT ;  /* 0x000000040505a212 */ /* 0x001fc800078e3cff */
[----:B------:R-:W-:-:S04]  /*33400*/  @!P2 LOP3.LUT R4, R5, R4, RZ, 0x3c, !PT ;  /* 0x000000040504a212 */ /* 0x000fc800078e3cff */
[----:B------:R-:W-:-:S05]  /*33410*/  @!P2 LOP3.LUT R5, R5, R4, RZ, 0x3c, !PT ;  /* 0x000000040505a212 */ /* 0x000fca00078e3cff */
[----:B------:R0:W2:Y:S04]  /*33420*/  @!P2 LDG.E.U16 R2, desc[UR12][R4.64] ;  /* 0x0000000c0402a981 */ /* 0x0000a8000c1e1500 */
[----:B------:R-:W0:Y:S04]  /*33430*/  LDL R4, [R1+0x5d0] ;  /* 0x0005d00001047983 */ /* 0x000e280000100800 */
[----:B------:R-:W0:Y:S01]  /*33440*/  LDL R5, [R1+0x5d4] ;  /* 0x0005d40001057983 */ /* 0x000e220000100800 */
[----:B------:R-:W-:Y:S02]  /*33450*/  ISETP.GE.AND P1, PT, R0, UR5, PT ;  /* 0x0000000500007c0c */ /* 0x000fe4000bf26270 */
[----:B---3--:R-:W-:-:S11]  /*33460*/  PRMT R15, RZ, 0x7610, R15 ;  /* 0x00007610ff0f7816 */ /* 0x008fd6000000000f */
[----:B0-----:R-:W-:-:S04]  /*33470*/  @!P1 LOP3.LUT R5, R5, R4, RZ, 0x3c, !PT ;  /* 0x0000000405059212 */ /* 0x001fc800078e3cff */
[----:B------:R-:W-:-:S04]  /*33480*/  @!P1 LOP3.LUT R4, R5, R4, RZ, 0x3c, !PT ;  /* 0x0000000405049212 */ /* 0x000fc800078e3cff */
[----:B------:R-:W-:-:S05]  /*33490*/  @!P1 LOP3.LUT R5, R5, R4, RZ, 0x3c, !PT ;  /* 0x0000000405059212 */ /* 0x000fca00078e3cff */
[----:B------:R-:W3:Y:S01]  /*334a0*/  @!P1 LDG.E.U16 R15, desc[UR12][R4.64] ;  /* 0x0000000c040f9981 */ /* 0x000ee2000c1e1500 */
[----:B------:R-:W-:Y:S01]  /*334b0*/  PRMT R13, RZ, 0x7610, R13 ;  /* 0x00007610ff0d7816 */ /* 0x000fe2000000000d */
[----:B------:R-:W-:Y:S06]  /*334c0*/  BAR.SYNC.DEFER_BLOCKING 0x0 ;  /* 0x0000000000007b1d */ /* 0x000fec0000010000 */
[----:B---3--:R0:W-:Y:S04]  /*334d0*/  STL [R1+0x2d0], R15 ;  /* 0x0002d00f01007387 */ /* 0x0081e80000100800 */
[----:B0-----:R-:W3:Y:S04]  /*334e0*/  LDL.LU R15, [R1+0x28f8] ;  /* 0x0028f800010f7983 */ /* 0x001ee80000300800 */
[----:B------:R-:W2:Y:S04]  /*334f0*/  LDL R4, [R1+0x1540] ;  /* 0x0015400001047983 */ /* 0x000ea80000100800 */
[----:B------:R-:W2:Y:S02]  /*33500*/  LDL R5, [R1+0x1544] ;  /* 0x0015440001057983 */ /* 0x000ea40000100800 */
[----:B--2---:R-:W-:-:S04]  /*33510*/  @!P0 LOP3.LUT R5, R5, R4, RZ, 0x3c, !PT ;  /* 0x0000000405058212 */ /* 0x004fc800078e3cff */
[----:B------:R-:W-:-:S04]  /*33520*/  @!P0 LOP3.LUT R4, R5, R4, RZ, 0x3c, !PT ;  /* 0x0000000405048212 */ /* 0x000fc800078e3cff */
[----:B------:R-:W-:-:S05]  /*33530*/  @!P0 LOP3.LUT R5, R5, R4, RZ, 0x3c, !PT ;  /* 0x0000000405058212 */ /* 0x000fca00078e3cff */
[----:B------:R-:W2:Y:S04]  /*33540*/  @!P0 LDG.E.U16 R13, desc[UR12][R4.64] ;  /* 0x0000000c040d8981 */ /* 0x000ea8000c1e1500 */
[----:B--2---:R0:W-:Y:S04]  /*33550*/  STL [R1+0x2c8], R13 ;  /* 0x0002c80d01007387 */ /* 0x0041e80000100800 */
[----:B0-----:R-:W2:Y:S04]  /*33560*/  LDL.LU R13, [R1+0x28f4] ;  /* 0x0028f400010d7983 */ /* 0x001ea80000300800 */
[----:B------:R-:W2:Y:S04]  /*33570*/  LDL R4, [R1+0x1520] ;  /* 0x0015200001047983 */ /* 0x000ea80000100800 */
[----:B------:R-:W2:Y:S01]  /*33580*/  LDL R5, [R1+0x1524] ;  /* 0x0015240001057983 */ /* 0x000ea20000100800 */
[----:B------:R-:W-:-:S02]  /*33590*/  PRMT R14, RZ, 0x7610, R14 ;  /* 0x00007610ff0e7816 */ /* 0x000fc4000000000e */
        /* <DEDUP_REMOVED lines=17> */
[----:B------:R-:W-:-:S02]  /*336b0*/  PRMT R14, RZ, 0x7610, R14 ;  /* 0x00007610ff0e7816 */ /* 0x000fc4000000000e */
[----:B---3--:R-:W-:-:S04]  /*336c0*/  @!P0 LOP3.LUT R5, R5, R4, RZ, 0x3c, !PT ;  /* 0x0000000405058212 */ /* 0x008fc800078e3cff */
[----:B------:R-:W-:-:S04]  /*336d0*/  @!P0 LOP3.LUT R4, R5, R4, RZ, 0x3c, !PT ;  /* 0x0000000405048212 */ /* 0x000fc800078e3cff */
[----:B------:R-:W-:-:S05]  /*336e0*/  @!P0 LOP3.LUT R5, R5, R4, RZ, 0x3c, !PT ;  /* 0x0000000405058212 */ /* 0x000fca00078e3cff */
[----:B------:R-:W3:Y:S04]  /*336f0*/  @!P0 LDG.E.U16 R14, desc[UR12][R4.64] ;  /* 0x0000000c040e8981 */ /* 0x000ee8000c1e1500 */
[----:B---3--:R0:W-:Y:S04]  /*33700*/  STL [R1+0x2bc], R14 ;  /* 0x0002bc0e01007387 */ /* 0x0081e80000100800 */
[----:B0-----:R-:W3:Y:S04]  /*33710*/  LDL.LU R14, [R1+0x28e8] ;  /* 0x0028e800010e7983 */ /* 0x001ee80000300800 */
[----:B------:R-:W3:Y:S04]  /*33720*/  LDL R4, [R1+0x1460] ;  /* 0x0014600001047983 */ /* 0x000ee80000100800 */
[----:B------:R-:W3:Y:S01]  /*33730*/  LDL R5, [R1+0x1464] ;  /* 0x0014640001057983 */ /* 0x000ee20000100800 */
[----:B--2---:R-:W-:-:S02]  /*33740*/  PRMT R15, RZ, 0x7610, R15 ;  /* 0x00007610ff0f7816 */ /* 0x004fc4000000000f */
        /* <DEDUP_REMOVED lines=957> */
[----:B------:R0:W2:Y:S04]  /*37320*/  @!P0 LDG.E.U16 R15, desc[UR12][R4.64] ;  /* 0x0000000c040f8981 */ /* 0x0000a8000c1e1500 */
[----:B------:R-:W0:Y:S04]  /*37330*/  LDL R4, [R1+0x998] ;  /* 0x0009980001047983 */ /* 0x000e280000100800 */
[----:B------:R-:W0:Y:S01]  /*37340*/  LDL R5, [R1+0x99c] ;  /* 0x00099c0001057983 */ /* 0x000e220000100800 */
[----:B------:R-:W-:Y:S02]  /*37350*/  PRMT R11, RZ, 0x7610, R11 ;  /* 0x00007610ff0b7816 */ /* 0x000fe4000000000b */
[----:B0-----:R-:W-:-:S04]  /*37360*/  @!P0 LOP3.LUT R5, R5, R4, RZ, 0x3c, !PT ;  /* 0x0000000405058212 */ /* 0x001fc800078e3cff */
[----:B------:R-:W-:-:S04]  /*37370*/  @!P0 LOP3.LUT R4, R5, R4, RZ, 0x3c, !PT ;  /* 0x0000000405048212 */ /* 0x000fc800078e3cff */
[----:B------:R-:W-:-:S05]  /*37380*/  @!P0 LOP3.LUT R5, R5, R4, RZ, 0x3c, !PT ;  /* 0x0000000405058212 */ /* 0x000fca00078e3cff */
[----:B------:R-:W3:Y:S04]  /*37390*/  @!P0 LDG.E.U16 R11, desc[UR12][R4.64] ;  /* 0x0000000c040b8981 */ /* 0x000ee8000c1e1500 */
[----:B--2---:R0:W-:Y:S04]  /*373a0*/  STL [R1+0xbc], R15 ;  /* 0x0000bc0f01007387 */ /* 0x0041e80000100800 */
[----:B0-----:R-:W2:Y:S04]  /*373b0*/  LDL R15, [R1+0x85c] ;  /* 0x00085c00010f7983 */ /* 0x001ea80000100800 */
        /* <DEDUP_REMOVED lines=35> */
[----:B------:R-:W2:Y:S01]  /*375f0*/  @!P0 LDG.E.U16 R7, desc[UR12][R4.64] ;  /* 0x0000000c04078981 */ /* 0x000ea2000c1e1500 */
[----:B------:R-:W-:-:S03]  /*37600*/  PRMT R14, RZ, 0x7610, R14 ;  /* 0x00007610ff0e7816 */ /* 0x000fc6000000000e */
[----:B--2---:R0:W-:Y:S04]  /*37610*/  STL [R1+0xa8], R7 ;  /* 0x0000a80701007387 */ /* 0x0041e80000100800 */
[----:B0-----:R-:W2:Y:S04]  /*37620*/  LDL.LU R7, [R1+0x272c] ;  /* 0x00272c0001077983 */ /* 0x001ea80000300800 */
[----:B------:R-:W2:Y:S01]  /*37630*/  LDL R5, [R1+0x858] ;  /* 0x0008580001057983 */ /* 0x000ea20000100800 */
[----:B------:R-:W-:Y:S01]  /*37640*/  @!P0 IMAD.MOV.U32 R4, RZ, RZ, R15 ;  /* 0x000000ffff048224 */ /* 0x000fe200078e000f */
[----:B------:R-:W-:-:S02]  /*37650*/  PRMT R6, RZ, 0x7610, R6 ;  /* 0x00007610ff067816 */ /* 0x000fc40000000006 */
[----:B------:R-:W3:Y:S04]  /*37660*/  LDL R15, [R1+0x718] ;  /* 0x00071800010f7983 */ /* 0x000ee80000100800 */
[----:B--2---:R0:W2:Y:S04]  /*37670*/  @!P0 LDG.E.U16 R14, desc[UR12][R4.64] ;  /* 0x0000000c040e8981 */ /* 0x0040a8000c1e1500 */
[----:B------:R-:W0:Y:S04]  /*37680*/  LDL R4, [R1+0x818] ;  /* 0x0008180001047983 */ /* 0x000e280000100800 */
[----:B------:R-:W0:Y:S02]  /*37690*/  LDL R5, [R1+0x81c] ;  /* 0x00081c0001057983 */ /* 0x000e240000100800 */
        /* <DEDUP_REMOVED lines=15> */
[----:B------:R-:W3:Y:S04]  /*37790*/  LDL R4, [R1+0x798] ;  /* 0x0007980001047983 */ /* 0x000ee80000100800 */
[----:B------:R-:W3:Y:S01]  /*377a0*/  LDL R5, [R1+0x79c] ;  /* 0x00079c0001057983 */ /* 0x000ee20000100800 */
[----:B------:R-:W-:-:S03]  /*377b0*/  PRMT R12, RZ, 0x7610, R12 ;  /* 0x00007610ff0c7816 */ /* 0x000fc6000000000c */
[----:B--2---:R-:W-:Y:S01]  /*377c0*/  STL [R1+0x2668], R13 ;  /* 0x0026680d01007387 */ /* 0x004fe20000100800 */
[----:B---3--:R-:W-:-:S04]  /*377d0*/  @!P0 LOP3.LUT R5, R5, R4, RZ, 0x3c, !PT ;  /* 0x0000000405058212 */ /* 0x008fc800078e3cff */
        /* <DEDUP_REMOVED lines=9> */
[----:B------:R0:W3:Y:S01]  /*37870*/  @!P0 LDG.E.U16 R11, desc[UR12][R4.64] ;  /* 0x0000000c040b8981 */ /* 0x0000e2000c1e1500 */
[----:B------:R-:W-:-:S03]  /*37880*/  PRMT R10, RZ, 0x7610, R10 ;  /* 0x00007610ff0a7816 */ /* 0x000fc6000000000a */
[----:B--2---:R-:W-:Y:S01]  /*37890*/  STL [R1+0x266c], R12 ;  /* 0x00266c0c01007387 */ /* 0x004fe20000100800 */
[----:B0-----:R-:W-:Y:S02]  /*378a0*/  @!P0 IMAD.MOV.U32 R4, RZ, RZ, R14 ;  /* 0x000000ffff048224 */ /* 0x001fe400078e000e */
[----:B------:R-:W-:-:S05]  /*378b0*/  @!P0 IMAD.MOV.U32 R5, RZ, RZ, R15 ;  /* 0x000000ffff058224 */ /* 0x000fca00078e000f */
[----:B------:R-:W2:Y:S04]  /*378c0*/  @!P0 LDG.E.U16 R10, desc[UR12][R4.64] ;  /* 0x0000000c040a8981 */ /* 0x000ea8000c1e1500 */
[----:B---3--:R-:W-:Y:S04]  /*378d0*/  STL [R1+0x2670], R11 ;  /* 0x0026700b01007387 */ /* 0x008fe80000100800 */
[----:B------:R-:W3:Y:S04]  /*378e0*/  LDL R4, [R1+0x6d8] ;  /* 0x0006d80001047983 */ /* 0x000ee80000100800 */
[----:B------:R-:W3:Y:S01]  /*378f0*/  LDL R5, [R1+0x6dc] ;  /* 0x0006dc0001057983 */ /* 0x000ee20000100800 */
[----:B------:R-:W-:-:S03]  /*37900*/  PRMT R9, RZ, 0x7610, R9 ;  /* 0x00007610ff097816 */ /* 0x000fc60000000009 */
[----:B------:R-:W4:Y:S04]  /*37910*/  LDL R15, [R1+0x15b0] ;  /* 0x0015b000010f7983 */ /* 0x000f280000100800 */
[----:B------:R-:W4:Y:S04]  /*37920*/  LDL R14, [R1+0x15ec] ;  /* 0x0015ec00010e7983 */ /* 0x000f280000100800 */
[----:B--2---:R-:W-:Y:S01]  /*37930*/  STL [R1+0x2674], R10 ;  /* 0x0026740a01007387 */ /* 0x004fe20000100800 */
[----:B---3--:R-:W-:-:S04]  /*37940*/  @!P0 LOP3.LUT R5, R5, R4, RZ, 0x3c, !PT ;  /* 0x0000000405058212 */ /* 0x008fc800078e3cff */
        /* <DEDUP_REMOVED lines=25> */
[----:B------:R-:W3:Y:S01]  /*37ae0*/  @!P0 LDG.E.U16 R7, desc[UR12][R4.64] ;  /* 0x0000000c04078981 */ /* 0x000ee2000c1e1500 */
[----:B------:R-:W-:-:S03]  /*37af0*/  PRMT R6, RZ, 0x7610, R6 ;  /* 0x00007610ff067816 */ /* 0x000fc60000000006 */
[----:B--2---:R-:W-:Y:S04]  /*37b00*/  STL [R1+0x2680], R0 ;  /* 0x0026800001007387 */ /* 0x004fe80000100800 */
[----:B----4-:R-:W2:Y:S04]  /*37b10*/  @!P0 LDG.E.U16 R6, desc[UR12][R14.64] ;  /* 0x0000000c0e068981 */ /* 0x010ea8000c1e1500 */
[----:B---3--:R-:W-:Y:S04]  /*37b20*/  STL [R1+0x2684], R7 ;  /* 0x0026840701007387 */ /* 0x008fe80000100800 */
        /* <DEDUP_REMOVED lines=15> */
[----:B--2---:R-:W-:Y:S04]  /*37c20*/  STL [R1+0x268c], R5 ;  /* 0x00268c0501007387 */ /* 0x004fe80000100800 */
[----:B---3--:R0:W-:Y:S04]  /*37c30*/  STL [R1+0x9c], R29 ;  /* 0x00009c1d01007387 */ /* 0x0081e80000100800 */
        /* <DEDUP_REMOVED lines=13> */
[----:B----4-:R-:W-:-:S04]  /*37d10*/  @!P0 LOP3.LUT R15, R15, R14, RZ, 0x3c, !PT ;  /* 0x0000000e0f0f8212 */ /* 0x010fc800078e3cff */
[----:B------:R-:W-:-:S04]  /*37d20*/  @!P0 LOP3.LUT R14, R15, R14, RZ, 0x3c, !PT ;  /* 0x0000000e0f0e8212 */ /* 0x000fc800078e3cff */
[----:B------:R-:W-:-:S05]  /*37d30*/  @!P0 LOP3.LUT R15, R15, R14, RZ, 0x3c, !PT ;  /* 0x0000000e0f0f8212 */ /* 0x000fca00078e3cff */
[----:B------:R-:W2:Y:S04]  /*37d40*/  @!P0 LDG.E.U16 R29, desc[UR12][R14.64] ;  /* 0x0000000c0e1d8981 */ /* 0x000ea8000c1e1500 */
[----:B--2---:R0:W-:Y:S04]  /*37d50*/  STL [R1+0x94], R29 ;  /* 0x0000941d01007387 */ /* 0x0041e80000100800 */
[----:B0-----:R-:W2:Y:S04]  /*37d60*/  LDL.LU R29, [R1+0x271c] ;  /* 0x00271c00011d7983 */ /* 0x001ea80000300800 */
[----:B------:R-:W4:Y:S04]  /*37d70*/  LDL R14, [R1+0x1490] ;  /* 0x00149000010e7983 */ /* 0x000f280000100800 */
[----:B------:R-:W4:Y:S01]  /*37d80*/  LDL R15, [R1+0x1494] ;  /* 0x00149400010f7983 */ /* 0x000f220000100800 */
[----:B---3--:R-:W-:-:S02]  /*37d90*/  PRMT R28, RZ, 0x7610, R28 ;  /* 0x00007610ff1c7816 */ /* 0x008fc4000000001c */
[----:B----4-:R-:W-:-:S04]  /*37da0*/  @!P0 LOP3.LUT R15, R15, R14, RZ, 0x3c, !PT ;  /* 0x0000000e0f0f8212 */ /* 0x010fc800078e3cff */
        /* <DEDUP_REMOVED lines=124> */
[----:B------:R-:W-:-:S02]  /*38570*/  PRMT R13, RZ, 0x7610, R13 ;  /* 0x00007610ff0d7816 */ /* 0x000fc4000000000d */
[----:B----4-:R-:W-:-:S04]  /*38580*/  @!P0 LOP3.LUT R15, R15, R14, RZ, 0x3c, !PT ;  /* 0x0000000e0f0f8212 */ /* 0x010fc800078e3cff */
[----:B------:R-:W-:-:S04]  /*38590*/  @!P0 LOP3.LUT R14, R15, R14, RZ, 0x3c, !PT ;  /* 0x0000000e0f0e8212 */ /* 0x000fc800078e3cff */
[----:B------:R-:W-:-:S05]  /*385a0*/  @!P0 LOP3.LUT R15, R15, R14, RZ, 0x3c, !PT ;  /* 0x0000000e0f0f8212 */ /* 0x000fca00078e3cff */
[----:B------:R0:W4:Y:S04]  /*385b0*/  @!P0 LDG.E.U16 R13, desc[UR12][R14.64] ;  /* 0x0000000c0e0d8981 */ /* 0x000128000c1e1500 */
[----:B------:R-:W0:Y:S04]  /*385c0*/  LDL R14, [R1+0x10d0] ;  /* 0x0010d000010e7983 */ /* 0x000e280000100800 */
[----:B------:R-:W0:Y:S01]  /*385d0*/  LDL R15, [R1+0x10d4] ;  /* 0x0010d400010f7983 */ /* 0x000e220000100800 */
[----:B---3--:R-:W-:Y:S02]  /*385e0*/  PRMT R28, RZ, 0x7610, R28 ;  /* 0x00007610ff1c7816 */ /* 0x008fe4000000001c */
[----:B0-----:R-:W-:-:S04]  /*385f0*/  @!P0 LOP3.LUT R15, R15, R14, RZ, 0x3c, !PT ;  /* 0x0000000e0f0f8212 */ /* 0x001fc800078e3cff */
[----:B------:R-:W-:-:S04]  /*38600*/  @!P0 LOP3.LUT R14, R15, R14, RZ, 0x3c, !PT ;  /* 0x0000000e0f0e8212 */ /* 0x000fc800078e3cff */
[----:B------:R-:W-:-:S05]  /*38610*/  @!P0 LOP3.LUT R15, R15, R14, RZ, 0x3c, !PT ;  /* 0x0000000e0f0f8212 */ /* 0x000fca00078e3cff */
[----:B------:R-:W3:Y:S04]  /*38620*/  @!P0 LDG.E.U16 R28, desc[UR12][R14.64] ;  /* 0x0000000c0e1c8981 */ /* 0x000ee8000c1e1500 */
[----:B----4-:R0:W-:Y:S04]  /*38630*/  STL [R1+0x58], R13 ;  /* 0x0000580d01007387 */ /* 0x0101e80000100800 */
[----:B0-----:R-:W4:Y:S04]  /*38640*/  LDL R13, [R1+0xf94] ;  /* 0x000f9400010d7983 */ /* 0x001f280000100800 */
        /* <DEDUP_REMOVED lines=40> */
[----:B----4-:R-:W-:Y:S01]  /*388d0*/  @!P0 IMAD.MOV.U32 R14, RZ, RZ, R13 ;  /* 0x000000ffff0e8224 */ /* 0x010fe200078e000d */
[----:B------:R-:W-:-:S02]  /*388e0*/  PRMT R25, RZ, 0x7610, R25 ;  /* 0x00007610ff197816 */ /* 0x000fc40000000019 */
[----:B------:R-:W4:Y:S04]  /*388f0*/  LDL R13, [R1+0xe10] ;  /* 0x000e1000010d7983 */ /* 0x000f280000100800 */
        /* <DEDUP_REMOVED lines=41> */
[----:B------:R-:W-:Y:S02]  /*38b90*/  PRMT R16, RZ, 0x7610, R16 ;  /* 0x00007610ff107816 */ /* 0x000fe40000000010 */
[----:B--2---:R-:W-:-:S04]  /*38ba0*/  @!P0 LOP3.LUT R15, R15, R14, RZ, 0x3c, !PT ;  /* 0x0000000e0f0f8212 */ /* 0x004fc800078e3cff */
[----:B------:R-:W-:-:S04]  /*38bb0*/  @!P0 LOP3.LUT R14, R15, R14, RZ, 0x3c, !PT ;  /* 0x0000000e0f0e8212 */ /* 0x000fc800078e3cff */
[----:B------:R-:W-:-:S05]  /*38bc0*/  @!P0 LOP3.LUT R15, R15, R14, RZ, 0x3c, !PT ;  /* 0x0000000e0f0f8212 */ /* 0x000fca00078e3cff */
[----:B------:R0:W2:Y:S02]  /*38bd0*/  @!P0 LDG.E.U16 R8, desc[UR12][R14.64] ;  /* 0x0000000c0e088981 */ /* 0x0000a4000c1e1500 */
[----:B0-----:R-:W-:Y:S02]  /*38be0*/  @!P0 IMAD.MOV.U32 R14, RZ, RZ, R11 ;  /* 0x000000ffff0e8224 */ /* 0x001fe400078e000b */
[----:B----4-:R-:W-:-:S05]  /*38bf0*/  @!P0 IMAD.MOV.U32 R15, RZ, RZ, R13 ;  /* 0x000000ffff0f8224 */ /* 0x010fca00078e000d */
[----:B------:R-:W4:Y:S04]  /*38c00*/  @!P0 LDG.E.U16 R16, desc[UR12][R14.64] ;  /* 0x0000000c0e108981 */ /* 0x000f28000c1e1500 */
[----:B--2---:R0:W-:Y:S04]  /*38c10*/  STL [R1+0x2c], R8 ;  /* 0x00002c0801007387 */ /* 0x0041e80000100800 */
[----:B------:R-:W2:Y:S04]  /*38c20*/  LDL R13, [R1+0xcd0] ;  /* 0x000cd000010d7983 */ /* 0x000ea80000100800 */
[----:B------:R-:W2:Y:S04]  /*38c30*/  LDL R11, [R1+0xcd4] ;  /* 0x000cd400010b7983 */ /* 0x000ea80000100800 */
[----:B0-----:R-:W2:Y:S04]  /*38c40*/  LDL R8, [R1+0xd14] ;  /* 0x000d140001087983 */ /* 0x001ea80000100800 */
[----:B----4-:R0:W-:Y:S04]  /*38c50*/  STL [R1+0x28], R16 ;  /* 0x0000281001007387 */ /* 0x0101e80000100800 */
[----:B0-----:R-:W4:Y:S04]  /*38c60*/  LDL.LU R16, [R1+0x26bc] ;  /* 0x0026bc0001107983 */ /* 0x001f280000300800 */
        /* <DEDUP_REMOVED lines=27> */
[----:B------:R-:W2:Y:S01]  /*38e20*/  LDL R15, [R1+0xd10] ;  /* 0x000d1000010f7983 */ /* 0x000ea20000100800 */
[----:B------:R-:W-:Y:S01]  /*38e30*/  PRMT R21, RZ, 0x7610, R21 ;  /* 0x00007610ff157816 */ /* 0x000fe20000000015 */
[----:B------:R-:W-:Y:S01]  /*38e40*/  @!P0 IMAD.MOV.U32 R14, RZ, RZ, R8 ;  /* 0x000000ffff0e8224 */ /* 0x000fe200078e0008 */
[----:B------:R-:W-:Y:S01]  /*38e50*/  PRMT R6, RZ, 0x7610, R6 ;  /* 0x00007610ff067816 */ /* 0x000fe20000000006 */
[----:B------:R-:W3:Y:S04]  /*38e60*/  LDL R8, [R1+0xc14] ;  /* 0x000c140001087983 */ /* 0x000ee80000100800 */
[----:B--2---:R0:W2:Y:S02]  /*38e70*/  @!P0 LDG.E.U16 R21, desc[UR12][R14.64] ;  /* 0x0000000c0e158981 */ /* 0x0040a4000c1e1500 */
[----:B0-----:R-:W-:-:S02]  /*38e80*/  @!P0 IMAD.MOV.U32 R14, RZ, RZ, R11 ;  /* 0x000000ffff0e8224 */ /* 0x001fc400078e000b */
[----:B------:R-:W-:-:S05]  /*38e90*/  @!P0 IMAD.MOV.U32 R15, RZ, RZ, R13 ;  /* 0x000000ffff0f8224 */ /* 0x000fca00078e000d */
[----:B------:R0:W3:Y:S04]  /*38ea0*/  @!P0 LDG.E.U16 R6, desc[UR12][R14.64] ;  /* 0x0000000c0e068981 */ /* 0x0000e8000c1e1500 */
[----:B--2---:R1:W-:Y:S04]  /*38eb0*/  STL [R1+0x18], R21 ;  /* 0x0000181501007387 */ /* 0x0043e80000100800 */
[----:B-1----:R-:W2:Y:S04]  /*38ec0*/  LDL.LU R21, [R1+0x26b0] ;  /* 0x0026b00001157983 */ /* 0x002ea80000300800 */
[----:B------:R-:W0:Y:S04]  /*38ed0*/  LDL R14, [R1+0xc90] ;  /* 0x000c9000010e7983 */ /* 0x000e280000100800 */
[----:B------:R-:W0:Y:S01]  /*38ee0*/  LDL R15, [R1+0xc94] ;  /* 0x000c9400010f7983 */ /* 0x000e220000100800 */
[----:B------:R-:W-:-:S03]  /*38ef0*/  PRMT R22, RZ, 0x7610, R22 ;  /* 0x00007610ff167816 */ /* 0x000fc60000000016 */
[----:B------:R-:W2:Y:S04]  /*38f00*/  LDL R13, [R1+0xbd4] ;  /* 0x000bd400010d7983 */ /* 0x000ea80000100800 */
[----:B------:R-:W2:Y:S01]  /*38f10*/  LDL R11, [R1+0xb90] ;  /* 0x000b9000010b7983 */ /* 0x000ea20000100800 */
[----:B0-----:R-:W-:-:S04]  /*38f20*/  @!P0 LOP3.LUT R15, R15, R14, RZ, 0x3c, !PT ;  /* 0x0000000e0f0f8212 */ /* 0x001fc800078e3cff */
[----:B------:R-:W-:-:S04]  /*38f30*/  @!P0 LOP3.LUT R14, R15, R14, RZ, 0x3c, !PT ;  /* 0x0000000e0f0e8212 */ /* 0x000fc800078e3cff */
[----:B------:R-:W-:-:S05]  /*38f40*/  @!P0 LOP3.LUT R15, R15, R14, RZ, 0x3c, !PT ;  /* 0x0000000e0f0f8212 */ /* 0x000fca00078e3cff */
[----:B------:R-:W2:Y:S04]  /*38f50*/  @!P0 LDG.E.U16 R22, desc[UR12][R14.64] ;  /* 0x0000000c0e168981 */ /* 0x000ea8000c1e1500 */
[----:B---3--:R0:W-:Y:S04]  /*38f60*/  STL [R1+0x14], R6 ;  /* 0x0000140601007387 */ /* 0x0081e80000100800 */
[----:B0-----:R-:W3:Y:S04]  /*38f70*/  LDL R6, [R1+0xb94] ;  /* 0x000b940001067983 */ /* 0x001ee80000100800 */
[----:B--2---:R0:W-:Y:S04]  /*38f80*/  STL [R1+0x10], R22 ;  /* 0x0000101601007387 */ /* 0x0041e80000100800 */
[----:B0-----:R-:W2:Y:S04]  /*38f90*/  LDL.LU R22, [R1+0x26ac] ;  /* 0x0026ac0001167983 */ /* 0x001ea80000300800 */
[----:B------:R-:W2:Y:S01]  /*38fa0*/  LDL R15, [R1+0xc50] ;  /* 0x000c5000010f7983 */ /* 0x000ea20000100800 */
[----:B------:R-:W-:Y:S01]  /*38fb0*/  PRMT R9, RZ, 0x7610, R9 ;  /* 0x00007610ff097816 */ /* 0x000fe20000000009 */
[----:B------:R-:W-:Y:S01]  /*38fc0*/  @!P0 IMAD.MOV.U32 R14, RZ, RZ, R10 ;  /* 0x000000ffff0e8224 */ /* 0x000fe200078e000a */
[----:B------:R-:W-:Y:S01]  /*38fd0*/  PRMT R7, RZ, 0x7610, R7 ;  /* 0x00007610ff077816 */ /* 0x000fe20000000007 */
[----:B------:R-:W3:Y:S04]  /*38fe0*/  LDL R10, [R1+0xb50] ;  /* 0x000b5000010a7983 */ /* 0x000ee80000100800 */
[----:B--2---:R0:W2:Y:S04]  /*38ff0*/  @!P0 LDG.E.U16 R9, desc[UR12][R14.64] ;  /* 0x0000000c0e098981 */ /* 0x0040a8000c1e1500 */
[----:B------:R-:W3:Y:S01]  /*39000*/  LDL R15, [R1+0xc10] ;  /* 0x000c1000010f7983 */ /* 0x000ee20000100800 */
[----:B0-----:R-:W-:-:S03]  /*39010*/  @!P0 IMAD.MOV.U32 R14, RZ, RZ, R8 ;  /* 0x000000ffff0e8224 */ /* 0x001fc600078e0008 */
[----:B--2---:R0:W-:Y:S01]  /*39020*/  STL [R1+0xc], R9 ;  /* 0x00000c0901007387 */ /* 0x0041e20000100800 */
[----:B------:R-:W-:Y:S02]  /*39030*/  PRMT R12, RZ, 0x7610, R12 ;  /* 0x00007610ff0c7816 */ /* 0x000fe4000000000c */
[----:B------:R-:W-:Y:S02]  /*39040*/  PRMT R5, RZ, 0x7610, R5 ;  /* 0x00007610ff057816 */ /* 0x000fe40000000005 */
[----:B------:R-:W-:Y:S01]  /*39050*/  PRMT R29, RZ, 0x7610, R29 ;  /* 0x00007610ff1d7816 */ /* 0x000fe2000000001d */
[----:B------:R-:W2:Y:S04]  /*39060*/  LDL R8, [R1+0xb10] ;  /* 0x000b100001087983 */ /* 0x000ea80000100800 */
[----:B---3--:R1:W3:Y:S04]  /*39070*/  @!P0 LDG.E.U16 R7, desc[UR12][R14.64] ;  /* 0x0000000c0e078981 */ /* 0x0082e8000c1e1500 */
[----:B0-----:R-:W2:Y:S04]  /*39080*/  LDL R9, [R1+0xb54] ;  /* 0x000b540001097983 */ /* 0x001ea80000100800 */
[----:B------:R-:W2:Y:S01]  /*39090*/  LDL R15, [R1+0xbd0] ;  /* 0x000bd000010f7983 */ /* 0x000ea20000100800 */
[----:B-1----:R-:W-:-:S05]  /*390a0*/  @!P0 IMAD.MOV.U32 R14, RZ, RZ, R13 ;  /* 0x000000ffff0e8224 */ /* 0x002fca00078e000d */
[----:B--2---:R0:W2:Y:S02]  /*390b0*/  @!P0 LDG.E.U16 R12, desc[UR12][R14.64] ;  /* 0x0000000c0e0c8981 */ /* 0x0040a4000c1e1500 */
[----:B0-----:R-:W-:Y:S02]  /*390c0*/  @!P0 IMAD.MOV.U32 R14, RZ, RZ, R6 ;  /* 0x000000ffff0e8224 */ /* 0x001fe400078e0006 */
[----:B------:R-:W-:-:S05]  /*390d0*/  @!P0 IMAD.MOV.U32 R15, RZ, RZ, R11 ;  /* 0x000000ffff0f8224 */ /* 0x000fca00078e000b */
[----:B------:R0:W4:Y:S04]  /*390e0*/  @!P0 LDG.E.U16 R5, desc[UR12][R14.64] ;  /* 0x0000000c0e058981 */ /* 0x000128000c1e1500 */
[----:B---3--:R1:W-:Y:S01]  /*390f0*/  STL [R1+0x8], R7 ;  /* 0x0000080701007387 */ /* 0x0083e20000100800 */
[----:B0-----:R-:W-:Y:S02]  /*39100*/  @!P0 IMAD.MOV.U32 R14, RZ, RZ, R9 ;  /* 0x000000ffff0e8224 */ /* 0x001fe400078e0009 */
[----:B------:R-:W-:Y:S01]  /*39110*/  @!P0 IMAD.MOV.U32 R15, RZ, RZ, R10 ;  /* 0x000000ffff0f8224 */ /* 0x000fe200078e000a */
[----:B-1----:R-:W3:Y:S04]  /*39120*/  LDL R7, [R1+0xb14] ;  /* 0x000b140001077983 */ /* 0x002ee80000100800 */
[----:B------:R0:W3:Y:S02]  /*39130*/  @!P0 LDG.E.U16 R29, desc[UR12][R14.64] ;  /* 0x0000000c0e1d8981 */ /* 0x0000e4000c1e1500 */
[----:B0-----:R-:W-:-:S02]  /*39140*/  @!P0 IMAD.MOV.U32 R15, RZ, RZ, R8 ;  /* 0x000000ffff0f8224 */ /* 0x001fc400078e0008 */
[----:B--2---:R0:W-:Y:S04]  /*39150*/  STL [R1+0x4], R12 ;  /* 0x0000040c01007387 */ /* 0x0041e80000100800 */
[----:B------:R-:W2:Y:S04]  /*39160*/  LDL R11, [R1+0xad4] ;  /* 0x000ad400010b7983 */ /* 0x000ea80000100800 */
[----:B------:R-:W2:Y:S04]  /*39170*/  LDL R6, [R1+0xa90] ;  /* 0x000a900001067983 */ /* 0x000ea80000100800 */
[----:B0-----:R-:W2:Y:S04]  /*39180*/  LDL R12, [R1+0xad0] ;  /* 0x000ad000010c7983 */ /* 0x001ea80000100800 */
[----:B----4-:R0:W-:Y:S04]  /*39190*/  STL [R1], R5 ;  /* 0x0000000501007387 */ /* 0x0101e80000100800 */
[----:B------:R-:W4:Y:S04]  /*391a0*/  LDL R10, [R1+0xa50] ;  /* 0x000a5000010a7983 */ /* 0x000f280000100800 */
[----:B------:R-:W4:Y:S04]  /*391b0*/  LDL R9, [R1+0xa54] ;  /* 0x000a540001097983 */ /* 0x000f280000100800 */
[----:B0-----:R-:W4:Y:S01]  /*391c0*/  LDL R5, [R1+0xa94] ;  /* 0x000a940001057983 */ /* 0x001f220000100800 */
[----:B---3--:R-:W-:-:S03]  /*391d0*/  @!P0 IMAD.MOV.U32 R14, RZ, RZ, R7 ;  /* 0x000000ffff0e8224 */ /* 0x008fc600078e0007 */
[----:B------:R-:W-:Y:S04]  /*391e0*/  STL [R1+0x25f0], R29 ;  /* 0x0025f01d01007387 */ /* 0x000fe80000100800 */
[----:B------:R-:W3:Y:S04]  /*391f0*/  LDL R8, [R1+0xa10] ;  /* 0x000a100001087983 */ /* 0x000ee80000100800 */
[----:B------:R-:W3:Y:S01]  /*39200*/  LDL R7, [R1+0xa14] ;  /* 0x000a140001077983 */ /* 0x000ee20000100800 */
[----:B------:R-:W-:Y:S02]  /*39210*/  PRMT R28, RZ, 0x7610, R28 ;  /* 0x00007610ff1c7816 */ /* 0x000fe4000000001c */
[----:B------:R-:W-:-:S04]  /*39220*/  PRMT R27, RZ, 0x7610, R27 ;  /* 0x00007610ff1b7816 */ /* 0x000fc8000000001b */
[----:B------:R2:W3:Y:S01]  /*39230*/  @!P0 LDG.E.U16 R28, desc[UR12][R14.64] ;  /* 0x0000000c0e1c8981 */ /* 0x0004e2000c1e1500 */
[----:B------:R-:W-:Y:S02]  /*39240*/  PRMT R26, RZ, 0x7610, R26 ;  /* 0x00007610ff1a7816 */ /* 0x000fe4000000001a */
[----:B------:R-:W-:Y:S02]  /*39250*/  PRMT R25, RZ, 0x7610, R25 ;  /* 0x00007610ff197816 */ /* 0x000fe40000000019 */
[----:B------:R-:W-:Y:S01]  /*39260*/  PRMT R24, RZ, 0x7610, R24 ;  /* 0x00007610ff187816 */ /* 0x000fe20000000018 */
[----:B--2---:R-:W-:Y:S02]  /*39270*/  @!P0 IMAD.MOV.U32 R14, RZ, RZ, R11 ;  /* 0x000000ffff0e8224 */ /* 0x004fe400078e000b */
[----:B------:R-:W-:-:S05]  /*39280*/  @!P0 IMAD.MOV.U32 R15, RZ, RZ, R12 ;  /* 0x000000ffff0f8224 */ /* 0x000fca00078e000c */
[----:B------:R0:W2:Y:S02]  /*39290*/  @!P0 LDG.E.U16 R27, desc[UR12][R14.64] ;  /* 0x0000000c0e1b8981 */ /* 0x0000a4000c1e1500 */
[----:B0-----:R-:W-:Y:S02]  /*392a0*/  @!P0 IMAD.MOV.U32 R15, RZ, RZ, R6 ;  /* 0x000000ffff0f8224 */ /* 0x001fe400078e0006 */
[----:B----4-:R-:W-:-:S05]  /*392b0*/  @!P0 IMAD.MOV.U32 R14, RZ, RZ, R5 ;  /* 0x000000ffff0e8224 */ /* 0x010fca00078e0005 */
[----:B------:R0:W4:Y:S02]  /*392c0*/  @!P0 LDG.E.U16 R26, desc[UR12][R14.64] ;  /* 0x0000000c0e1a8981 */ /* 0x000124000c1e1500 */
[----:B0-----:R-:W-:Y:S02]  /*392d0*/  @!P0 IMAD.MOV.U32 R14, RZ, RZ, R9 ;  /* 0x000000ffff0e8224 */ /* 0x001fe400078e0009 */
[----:B------:R-:W-:-:S05]  /*392e0*/  @!P0 IMAD.MOV.U32 R15, RZ, RZ, R10 ;  /* 0x000000ffff0f8224 */ /* 0x000fca00078e000a */
[----:B------:R3:W4:Y:S02]  /*392f0*/  @!P0 LDG.E.U16 R25, desc[UR12][R14.64] ;  /* 0x0000000c0e198981 */ /* 0x000724000c1e1500 */
[----:B---3--:R-:W-:Y:S02]  /*39300*/  @!P0 IMAD.MOV.U32 R14, RZ, RZ, R7 ;  /* 0x000000ffff0e8224 */ /* 0x008fe400078e0007 */
[----:B------:R-:W-:-:S05]  /*39310*/  @!P0 IMAD.MOV.U32 R15, RZ, RZ, R8 ;  /* 0x000000ffff0f8224 */ /* 0x000fca00078e0008 */
[----:B------:R-:W3:Y:S04]  /*39320*/  @!P0 LDG.E.U16 R24, desc[UR12][R14.64] ;  /* 0x0000000c0e188981 */ /* 0x000ee8000c1e1500 */
[----:B------:R-:W-:Y:S04]  /*39330*/  STL [R1+0x25f4], R28 ;  /* 0x0025f41c01007387 */ /* 0x000fe80000100800 */
[----:B--2---:R-:W-:Y:S04]  /*39340*/  STL [R1+0x25f8], R27 ;  /* 0x0025f81b01007387 */ /* 0x004fe80000100800 */
[----:B------:R-:W2:Y:S04]  /*39350*/  LDL R6, [R1+0x9d0] ;  /* 0x0009d00001067983 */ /* 0x000ea80000100800 */
[----:B------:R-:W2:Y:S04]  /*39360*/  LDL R5, [R1+0x9d4] ;  /* 0x0009d40001057983 */ /* 0x000ea80000100800 */
[----:B----4-:R0:W-:Y:S04]  /*39370*/  STL [R1+0x25fc], R26 ;  /* 0x0025fc1a01007387 */ /* 0x0101e80000100800 */
[----:B------:R-:W4:Y:S04]  /*39380*/  LDL R13, [R1+0x994] ;  /* 0x00099400010d7983 */ /* 0x000f280000100800 */
[----:B0-----:R-:W4:Y:S04]  /*39390*/  LDL R26, [R1+0x990] ;  /* 0x00099000011a7983 */ /* 0x001f280000100800 */
[----:B------:R-:W-:Y:S04]  /*393a0*/  STL [R1+0x2600], R25 ;  /* 0x0026001901007387 */ /* 0x000fe80000100800 */
[----:B------:R-:W4:Y:S04]  /*393b0*/  LDL R12, [R1+0x950] ;  /* 0x00095000010c7983 */ /* 0x000f280000100800 */
[----:B------:R-:W4:Y:S04]  /*393c0*/  LDL R11, [R1+0x954] ;  /* 0x00095400010b7983 */ /* 0x000f280000100800 */
[----:B------:R-:W4:Y:S04]  /*393d0*/  LDL R10, [R1+0x910] ;  /* 0x00091000010a7983 */ /* 0x000f280000100800 */
[----:B------:R-:W4:Y:S04]  /*393e0*/  LDL R9, [R1+0x914] ;  /* 0x0009140001097983 */ /* 0x000f280000100800 */
[----:B---3--:R-:W-:Y:S04]  /*393f0*/  STL [R1+0x2604], R24 ;  /* 0x0026041801007387 */ /* 0x008fe80000100800 */
[----:B------:R-:W3:Y:S04]  /*39400*/  LDL R8, [R1+0x8d0] ;  /* 0x0008d00001087983 */ /* 0x000ee80000100800 */
[----:B------:R-:W3:Y:S01]  /*39410*/  LDL R7, [R1+0x8d4] ;  /* 0x0008d40001077983 */ /* 0x000ee20000100800 */
[----:B------:R-:W-:-:S02]  /*39420*/  PRMT R23, RZ, 0x7610, R23 ;  /* 0x00007610ff177816 */ /* 0x000fc40000000017 */
[----:B------:R-:W-:Y:S02]  /*39430*/  PRMT R19, RZ, 0x7610, R19 ;  /* 0x00007610ff137816 */ /* 0x000fe40000000013 */
[----:B------:R-:W-:Y:S02]  /*39440*/  PRMT R4, RZ, 0x7610, R4 ;  /* 0x00007610ff047816 */ /* 0x000fe40000000004 */
[----:B------:R-:W-:Y:S02]  /*39450*/  PRMT R3, RZ, 0x7610, R3 ;  /* 0x00007610ff037816 */ /* 0x000fe40000000003 */
[----:B------:R-:W-:Y:S01]  /*39460*/  PRMT R16, RZ, 0x7610, R16 ;  /* 0x00007610ff107816 */ /* 0x000fe20000000010 */
[----:B--2---:R-:W-:Y:S02]  /*39470*/  @!P0 IMAD.MOV.U32 R15, RZ, RZ, R6 ;  /* 0x000000ffff0f8224 */ /* 0x004fe400078e0006 */
[----:B------:R-:W-:Y:S01]  /*39480*/  @!P0 IMAD.MOV.U32 R14, RZ, RZ, R5 ;  /* 0x000000ffff0e8224 */ /* 0x000fe200078e0005 */
[----:B------:R-:W2:Y:S04]  /*39490*/  LDL R6, [R1+0x890] ;  /* 0x0008900001067983 */ /* 0x000ea80000100800 */
[----:B------:R-:W2:Y:S04]  /*394a0*/  LDL R5, [R1+0x894] ;  /* 0x0008940001057983 */ /* 0x000ea80000100800 */
[----:B------:R4:W2:Y:S02]  /*394b0*/  @!P0 LDG.E.U16 R23, desc[UR12][R14.64] ;  /* 0x0000000c0e178981 */ /* 0x0008a4000c1e1500 */
[----:B----4-:R-:W-:-:S02]  /*394c0*/  @!P0 IMAD.MOV.U32 R14, RZ, RZ, R13 ;  /* 0x000000ffff0e8224 */ /* 0x010fc400078e000d */
[----:B------:R-:W-:-:S05]  /*394d0*/  @!P0 IMAD.MOV.U32 R15, RZ, RZ, R26 ;  /* 0x000000ffff0f8224 */ /* 0x000fca00078e001a */
[----:B------:R0:W4:Y:S02]  /*394e0*/  @!P0 LDG.E.U16 R19, desc[UR12][R14.64] ;  /* 0x0000000c0e138981 */ /* 0x000124000c1e1500 */
[----:B0-----:R-:W-:Y:S02]  /*394f0*/  @!P0 IMAD.MOV.U32 R14, RZ, RZ, R11 ;  /* 0x000000ffff0e8224 */ /* 0x001fe400078e000b */
[----:B------:R-:W-:-:S05]  /*39500*/  @!P0 IMAD.MOV.U32 R15, RZ, RZ, R12 ;  /* 0x000000ffff0f8224 */ /* 0x000fca00078e000c */
[----:B------:R0:W4:Y:S02]  /*39510*/  @!P0 LDG.E.U16 R4, desc[UR12][R14.64] ;  /* 0x0000000c0e048981 */ /* 0x000124000c1e1500 */
[----:B0-----:R-:W-:Y:S02]  /*39520*/  @!P0 IMAD.MOV.U32 R14, RZ, RZ, R9 ;  /* 0x000000ffff0e8224 */ /* 0x001fe400078e0009 */
[----:B------:R-:W-:-:S05]  /*39530*/  @!P0 IMAD.MOV.U32 R15, RZ, RZ, R10 ;  /* 0x000000ffff0f8224 */ /* 0x000fca00078e000a */
[----:B------:R3:W4:Y:S02]  /*39540*/  @!P0 LDG.E.U16 R3, desc[UR12][R14.64] ;  /* 0x0000000c0e038981 */ /* 0x000724000c1e1500 */
[----:B---3--:R-:W-:Y:S02]  /*39550*/  @!P0 IMAD.MOV.U32 R14, RZ, RZ, R7 ;  /* 0x000000ffff0e8224 */ /* 0x008fe400078e0007 */
[----:B------:R-:W-:-:S05]  /*39560*/  @!P0 IMAD.MOV.U32 R15, RZ, RZ, R8 ;  /* 0x000000ffff0f8224 */ /* 0x000fca00078e0008 */
[----:B------:R-:W3:Y:S04]  /*39570*/  @!P0 LDG.E.U16 R16, desc[UR12][R14.64] ;  /* 0x0000000c0e108981 */ /* 0x000ee8000c1e1500 */
[----:B--2---:R0:W-:Y:S04]  /*39580*/  STL [R1+0x2608], R23 ;  /* 0x0026081701007387 */ /* 0x0041e80000100800 */
[----:B----4-:R1:W-:Y:S04]  /*39590*/  STL [R1+0x260c], R19 ;  /* 0x00260c1301007387 */ /* 0x0103e80000100800 */
[----:B------:R2:W-:Y:S04]  /*395a0*/  STL [R1+0x2610], R4 ;  /* 0x0026100401007387 */ /* 0x0005e80000100800 */
[----:B------:R4:W-:Y:S04]  /*395b0*/  STL [R1+0x2614], R3 ;  /* 0x0026140301007387 */ /* 0x0009e80000100800 */
[----:B---3--:R3:W-:Y:S04]  /*395c0*/  STL [R1+0x2618], R16 ;  /* 0x0026181001007387 */ /* 0x0087e80000100800 */
[----:B0-----:R-:W3:Y:S04]  /*395d0*/  LDL R23, [R1+0x850] ;  /* 0x0008500001177983 */ /* 0x001ee80000100800 */
[----:B-1----:R-:W3:Y:S04]  /*395e0*/  LDL R19, [R1+0x854] ;  /* 0x0008540001137983 */ /* 0x002ee80000100800 */
[----:B------:R-:W3:Y:S04]  /*395f0*/  LDL R11, [R1+0x814] ;  /* 0x00081400010b7983 */ /* 0x000ee80000100800 */
[----:B--2---:R-:W2:Y:S04]  /*39600*/  LDL R4, [R1+0x7d0] ;  /* 0x0007d00001047983 */ /* 0x004ea80000100800 */
[----:B----4-:R-:W4:Y:S04]  /*39610*/  LDL R3, [R1+0x7d4] ;  /* 0x0007d40001037983 */ /* 0x010f280000100800 */
[----:B---3--:R-:W3:Y:S01]  /*39620*/  LDL R16, [R1+0x810] ;  /* 0x0008100001107983 */ /* 0x008ee20000100800 */
[----:B------:R-:W-:Y:S01]  /*39630*/  PRMT R18, RZ, 0x7610, R18 ;  /* 0x00007610ff127816 */ /* 0x000fe20000000012 */
[----:B------:R-:W-:-:S02]  /*39640*/  @!P0 IMAD.MOV.U32 R14, RZ, RZ, R5 ;  /* 0x000000ffff0e8224 */ /* 0x000fc400078e0005 */
[----:B------:R-:W-:Y:S01]  /*39650*/  @!P0 IMAD.MOV.U32 R15, RZ, RZ, R6 ;  /* 0x000000ffff0f8224 */ /* 0x000fe200078e0006 */
[----:B------:R-:W-:Y:S02]  /*39660*/  PRMT R20, RZ, 0x7610, R20 ;  /* 0x00007610ff147816 */ /* 0x000fe40000000014 */
[----:B------:R-:W-:Y:S01]  /*39670*/  PRMT R21, RZ, 0x7610, R21 ;  /* 0x00007610ff157816 */ /* 0x000fe20000000015 */
[----:B------:R-:W2:Y:S04]  /*39680*/  LDL.LU R26, [R1+0x2ec] ;  /* 0x0002ec00011a7983 */ /* 0x000ea80000300800 */
[----:B------:R0:W2:Y:S04]  /*39690*/  @!P0 LDG.E.U16 R18, desc[UR12][R14.64] ;  /* 0x0000000c0e128981 */ /* 0x0000a8000c1e1500 */
[----:B------:R-:W2:Y:S04]  /*396a0*/  LDL.LU R27, [R1+0x300] ;  /* 0x00030000011b7983 */ /* 0x000ea80000300800 */
[----:B------:R-:W2:Y:S04]  /*396b0*/  LDL.LU R28, [R1+0x2fc] ;  /* 0x0002fc00011c7983 */ /* 0x000ea80000300800 */
[----:B------:R-:W2:Y:S04]  /*396c0*/  LDL.LU R29, [R1+0x2f8] ;  /* 0x0002f800011d7983 */ /* 0x000ea80000300800 */
[----:B------:R-:W2:Y:S01]  /*396d0*/  LDL.LU R5, [R1+0x2f4] ;  /* 0x0002f40001057983 */ /* 0x000ea20000300800 */
[----:B------:R-:W-:-:S03]  /*396e0*/  PRMT R22, RZ, 0x7610, R22 ;  /* 0x00007610ff167816 */ /* 0x000fc60000000016 */
[----:B------:R-:W2:Y:S04]  /*396f0*/  LDL.LU R6, [R1+0x2f0] ;  /* 0x0002f00001067983 */ /* 0x000ea80000300800 */
[----:B------:R-:W2:Y:S04]  /*39700*/  LDL.LU R7, [R1+0x2e4] ;  /* 0x0002e40001077983 */ /* 0x000ea80000300800 */
[----:B------:R-:W2:Y:S04]  /*39710*/  LDL.LU R8, [R1+0x2e0] ;  /* 0x0002e00001087983 */ /* 0x000ea80000300800 */
[----:B------:R-:W2:Y:S04]  /*39720*/  LDL.LU R9, [R1+0x2dc] ;  /* 0x0002dc0001097983 */ /* 0x000ea80000300800 */
[----:B------:R-:W2:Y:S04]  /*39730*/  LDL.LU R10, [R1+0x2d8] ;  /* 0x0002d800010a7983 */ /* 0x000ea80000300800 */
[----:B------:R-:W2:Y:S04]  /*39740*/  LDL.LU R12, [R1+0x2d4] ;  /* 0x0002d400010c7983 */ /* 0x000ea80000300800 */
[----:B------:R-:W2:Y:S01]  /*39750*/  LDL.LU R13, [R1+0x2cc] ;  /* 0x0002cc00010d7983 */ /* 0x000ea20000300800 */
[----:B0-----:R-:W-:-:S02]  /*39760*/  @!P0 IMAD.MOV.U32 R15, RZ, RZ, R23 ;  /* 0x000000ffff0f8224 */ /* 0x001fc400078e0017 */
[----:B------:R-:W-:-:S05]  /*39770*/  @!P0 IMAD.MOV.U32 R14, RZ, RZ, R19 ;  /* 0x000000ffff0e8224 */ /* 0x000fca00078e0013 */
[----:B------:R0:W2:Y:S02]  /*39780*/  @!P0 LDG.E.U16 R20, desc[UR12][R14.64] ;  /* 0x0000000c0e148981 */ /* 0x0000a4000c1e1500 */
[----:B0-----:R-:W-:Y:S02]  /*39790*/  @!P0 IMAD.MOV.U32 R14, RZ, RZ, R11 ;  /* 0x000000ffff0e8224 */ /* 0x001fe400078e000b */
[----:B---3--:R-:W-:-:S05]  /*397a0*/  @!P0 IMAD.MOV.U32 R15, RZ, RZ, R16 ;  /* 0x000000ffff0f8224 */ /* 0x008fca00078e0010 */
[----:B------:R4:W3:Y:S02]  /*397b0*/  @!P0 LDG.E.U16 R21, desc[UR12][R14.64] ;  /* 0x0000000c0e158981 */ /* 0x0008e4000c1e1500 */
[----:B----4-:R-:W-:Y:S02]  /*397c0*/  @!P0 IMAD.MOV.U32 R14, RZ, RZ, R3 ;  /* 0x000000ffff0e8224 */ /* 0x010fe400078e0003 */
[----:B--2---:R-:W-:-:S05]  /*397d0*/  @!P0 IMAD.MOV.U32 R15, RZ, RZ, R4 ;  /* 0x000000ffff0f8224 */ /* 0x004fca00078e0004 */
[----:B------:R0:W2:Y:S01]  /*397e0*/  @!P0 LDG.E.U16 R22, desc[UR12][R14.64] ;  /* 0x0000000c0e168981 */ /* 0x0000a2000c1e1500 */
[----:B------:R-:W0:Y:S01]  /*397f0*/  S2R R11, SR_TID.X ;  /* 0x00000000000b7919 */ /* 0x000e220000002100 */
[----:B------:R-:W1:Y:S01]  /*39800*/  S2UR UR6, SR_CgaCtaId ;  /* 0x00000000000679c3 */ /* 0x000e620000008800 */
[----:B------:R-:W-:Y:S01]  /*39810*/  UMOV UR5, 0x400 ;  /* 0x0000040000057882 */ /* 0x000fe20000000000 */
[----:B------:R-:W-:Y:S01]  /*39820*/  STL [R1+0x261c], R18 ;  /* 0x00261c1201007387 */ /* 0x000fe20000100800 */
[----:B0-----:R-:W-:Y:S01]  /*39830*/  SHF.R.S32.HI R14, RZ, 0x6, R11 ;  /* 0x00000006ff0e7819 */ /* 0x001fe2000001140b */
[----:B------:R-:W-:-:S03]  /*39840*/  IMAD.SHL.U32 R15, R11, 0x2, RZ ;  /* 0x000000020b0f7824 */ /* 0x000fc600078e00ff */
[----:B------:R-:W-:Y:S01]  /*39850*/  SGXT R14, R14, 0x1 ;  /* 0x000000010e0e781a */ /* 0x000fe20000000200 */
[----:B-1----:R-:W-:-:S03]  /*39860*/  ULEA UR5, UR6, UR5, 0x18 ;  /* 0x0000000506057291 */ /* 0x002fc6000f8ec0ff */
[----:B------:R-:W-:-:S04]  /*39870*/  LOP3.LUT R14, R14, 0x90, RZ, 0xc0, !PT ;  /* 0x000000900e0e7812 */ /* 0x000fc800078ec0ff */
[----:B------:R-:W-:-:S05]  /*39880*/  LOP3.LUT R14, R14, 0x7e, R15, 0x78, !PT ;  /* 0x0000007e0e0e7812 */ /* 0x000fca00078e780f */
[----:B------:R0:W-:Y:S04]  /*39890*/  STS.U16 [R14+UR5+0x20a00], R12 ;  /* 0x020a000c0e007988 */ /* 0x0001e80008000405 */
[----:B------:R1:W-:Y:S04]  /*398a0*/  STS.U16 [R14+UR5+0x20b00], R13 ;  /* 0x020b000d0e007988 */ /* 0x0003e80008000405 */
[----:B------:R-:W-:Y:S04]  /*398b0*/  STL [R1+0x2620], R20 ;  /* 0x0026201401007387 */ /* 0x000fe80000100800 */
[----:B---3--:R-:W-:Y:S04]  /*398c0*/  STL [R1+0x2624], R21 ;  /* 0x0026241501007387 */ /* 0x008fe80000100800 */
[----:B--2---:R-:W-:Y:S04]  /*398d0*/  STL [R1+0x2628], R22 ;  /* 0x0026281601007387 */ /* 0x004fe80000100800 */
[----:B0-----:R-:W2:Y:S04]  /*398e0*/  LDL.LU R12, [R1+0x2d0] ;  /* 0x0002d000010c7983 */ /* 0x001ea80000300800 */
[----:B-1----:R-:W3:Y:S04]  /*398f0*/  LDL.LU R13, [R1+0x2e8] ;  /* 0x0002e800010d7983 */ /* 0x002ee80000300800 */
[----:B------:R-:W4:Y:S04]  /*39900*/  LDL R4, [R1+0x1620] ;  /* 0x0016200001047983 */ /* 0x000f280000100800 */
[----:B------:R-:W2:Y:S04]  /*39910*/  LDL R3, [R1+0x1628] ;  /* 0x0016280001037983 */ /* 0x000ea80000100800 */
        /* <DEDUP_REMOVED lines=36> */
[----:B------:R-:W-:Y:S04]  /*39b60*/  STS.U16 [R14+UR5+0x20000], R26 ;  /* 0x0200001a0e007988 */ /* 0x000fe80008000405 */
        /* <DEDUP_REMOVED lines=10> */
[----:B------:R-:W-:Y:S04]  /*39c10*/  STL [R1+0x21f0], R17 ;  /* 0x0021f01101007387 */ /* 0x000fe80000100800 */
[----:B------:R-:W-:Y:S01]  /*39c20*/  STS.U16 [R14+UR5+0x20d00], R2 ;  /* 0x020d00020e007988 */ /* 0x000fe20008000405 */
[----:B------:R-:W-:-:S03]  /*39c30*/  PRMT R0, RZ, 0x7610, R0 ;  /* 0x00007610ff007816 */ /* 0x000fc60000000000 */
        /* <DEDUP_REMOVED lines=123> */
[----:B--2---:R-:W-:Y:S04]  /*3a3f0*/  STS.U16 [R14+UR5+0x20e00], R12 ;  /* 0x020e000c0e007988 */ /* 0x004fe80008000405 */
[----:B---3--:R0:W-:Y:S01]  /*3a400*/  STS.U16 [R14+UR5+0x20f00], R13 ;  /* 0x020f000d0e007988 */ /* 0x0081e20008000405 */
[----:B----4-:R-:W-:-:S02]  /*3a410*/  @!P0 IMAD.MOV.U32 R15, RZ, RZ, R4 ;  /* 0x000000ffff0f8224 */ /* 0x010fc400078e0004 */
[----:B0-----:R-:W-:-:S05]  /*3a420*/  @!P0 IMAD.MOV.U32 R14, RZ, RZ, R3 ;  /* 0x000000ffff0e8224 */ /* 0x001fca00078e0003 */
[----:B------:R-:W2:Y:S04]  /*3a430*/  @!P0 LDG.E.U16 R0, desc[UR12][R14.64] ;  /* 0x0000000c0e008981 */ /* 0x000ea8000c1e1500 */
        /* <DEDUP_REMOVED lines=10> */
[----:B------:R-:W3:Y:S04]  /*3a4e0*/  LDL.LU R22, [R1+0x2c8] ;  /* 0x0002c80001167983 */ /* 0x000ee80000300800 */
[----:B------:R-:W4:Y:S04]  /*3a4f0*/  LDL.LU R12, [R1+0x2c4] ;  /* 0x0002c400010c7983 */ /* 0x000f280000300800 */
        /* <DEDUP_REMOVED lines=16> */
[----:B------:R-:W-:-:S03]  /*3a600*/  LOP3.LUT R11, R11, 0x7f, RZ, 0xc0, !PT ;  /* 0x0000007f0b0b7812 */ /* 0x000fc600078ec0ff */
[----:B------:R-:W3:Y:S02]  /*3a610*/  LDL.LU R7, [R1+0x280] ;  /* 0x0002800001077983 */ /* 0x000ee40000300800 */
[----:B------:R-:W-:Y:S02]  /*3a620*/  IMAD.SHL.U32 R2, R11, 0x2, RZ ;  /* 0x000000020b027824 */ /* 0x000fe400078e00ff */
[----:B--2---:R0:W-:Y:S04]  /*3a630*/  STL [R1+0x5c0], R0 ;  /* 0x0005c00001007387 */ /* 0x0041e80000100800 */
[----:B0-----:R-:W2:Y:S04]  /*3a640*/  LDL.LU R0, [R1+0x27c] ;  /* 0x00027c0001007983 */ /* 0x001ea80000300800 */
[----:B------:R-:W2:Y:S04]  /*3a650*/  LDL.LU R8, [R1+0x278] ;  /* 0x0002780001087983 */ /* 0x000ea80000300800 */
[----:B------:R-:W2:Y:S04]  /*3a660*/  LDL.LU R9, [R1+0x274] ;  /* 0x0002740001097983 */ /* 0x000ea80000300800 */
[----:B------:R-:W2:Y:S04]  /*3a670*/  LDL.LU R10, [R1+0x270] ;  /* 0x00027000010a7983 */ /* 0x000ea80000300800 */
[----:B------:R-:W2:Y:S04]  /*3a680*/  LDL.LU R11, [R1+0x26c] ;  /* 0x00026c00010b7983 */ /* 0x000ea80000300800 */
[----:B------:R-:W2:Y:S04]  /*3a690*/  LDL.LU R13, [R1+0x268] ;  /* 0x00026800010d7983 */ /* 0x000ea80000300800 */
        /* <DEDUP_REMOVED lines=123> */
[----:B----4-:R0:W-:Y:S04]  /*3ae50*/  STS.U16 [R2+UR5+0x800], R12 ;  /* 0x0008000c02007988 */ /* 0x0101e80008000405 */
[----:B0-----:R-:W4:Y:S04]  /*3ae60*/  LDL.LU R12, [R1+0x264] ;  /* 0x00026400010c7983 */ /* 0x001f280000300800 */
[----:B------:R-:W2:Y:S04]  /*3ae70*/  LDL.LU R15, [R1+0x254] ;  /* 0x00025400010f7983 */ /* 0x000ea80000300800 */
[----:B--2---:R0:W-:Y:S04]  /*3ae80*/  STL [R1+0x26a4], R15 ;  /* 0x0026a40f01007387 */ /* 0x0041e80000100800 */
[----:B0-----:R-:W2:Y:S04]  /*3ae90*/  LDL.LU R15, [R1+0x258] ;  /* 0x00025800010f7983 */ /* 0x001ea80000300800 */
[----:B------:R-:W-:Y:S04]  /*3aea0*/  STS.U16 [R2+UR5+0xc000], R13 ;  /* 0x00c0000d02007988 */ /* 0x000fe80008000405 */
[----:B---3--:R-:W-:Y:S04]  /*3aeb0*/  STS.U16 [R2+UR5], R22 ;  /* 0x0000001602007988 */ /* 0x008fe80008000405 */
        /* <DEDUP_REMOVED lines=10> */
[----:B--2---:R0:W-:Y:S04]  /*3af60*/  STL [R1+0x26a8], R15 ;  /* 0x0026a80f01007387 */ /* 0x0041e80000100800 */
[----:B0-----:R-:W2:Y:S04]  /*3af70*/  LDL.LU R15, [R1+0x25c] ;  /* 0x00025c00010f7983 */ /* 0x001ea80000300800 */
        /* <DEDUP_REMOVED lines=13> */
[----:B------:R0:W-:Y:S04]  /*3b050*/  STS.U16 [R2+UR5+0x6000], R26 ;  /* 0x0060001a02007988 */ /* 0x0001e80008000405 */
[----:B------:R-:W3:Y:S04]  /*3b060*/  LDL.LU R25, [R1+0x21c] ;  /* 0x00021c0001197983 */ /* 0x000ee80000300800 */
[----:B------:R1:W-:Y:S04]  /*3b070*/  STS.U16 [R2+UR5+0x6800], R27 ;  /* 0x0068001b02007988 */ /* 0x0003e80008000405 */
[----:B------:R0:W-:Y:S04]  /*3b080*/  STS.U16 [R2+UR5+0x7000], R28 ;  /* 0x0070001c02007988 */ /* 0x0001e80008000405 */
[----:B------:R0:W-:Y:S04]  /*3b090*/  STS.U16 [R2+UR5+0x7800], R29 ;  /* 0x0078001d02007988 */ /* 0x0001e80008000405 */
[----:B------:R1:W-:Y:S04]  /*3b0a0*/  STS.U16 [R2+UR5+0x8000], R5 ;  /* 0x0080000502007988 */ /* 0x0003e80008000405 */
[----:B------:R4:W-:Y:S04]  /*3b0b0*/  STS.U16 [R2+UR5+0x8800], R6 ;  /* 0x0088000602007988 */ /* 0x0009e80008000405 */
[----:B0-----:R-:W3:Y:S04]  /*3b0c0*/  LDL.LU R26, [R1+0x218] ;  /* 0x00021800011a7983 */ /* 0x001ee80000300800 */
[----:B-1----:R-:W3:Y:S04]  /*3b0d0*/  LDL.LU R27, [R1+0x214] ;  /* 0x00021400011b7983 */ /* 0x002ee80000300800 */
[----:B------:R-:W3:Y:S04]  /*3b0e0*/  LDL.LU R28, [R1+0x210] ;  /* 0x00021000011c7983 */ /* 0x000ee80000300800 */
[----:B------:R-:W3:Y:S04]  /*3b0f0*/  LDL.LU R29, [R1+0x20c] ;  /* 0x00020c00011d7983 */ /* 0x000ee80000300800 */
[----:B------:R-:W3:Y:S04]  /*3b100*/  LDL.LU R5, [R1+0x208] ;  /* 0x0002080001057983 */ /* 0x000ee80000300800 */
[----:B------:R0:W-:Y:S04]  /*3b110*/  STS.U16 [R2+UR5+0x9000], R7 ;  /* 0x0090000702007988 */ /* 0x0001e80008000405 */
[----:B----4-:R-:W4:Y:S04]  /*3b120*/  LDL.LU R6, [R1+0x204] ;  /* 0x0002040001067983 */ /* 0x010f280000300800 */
[----:B------:R1:W-:Y:S04]  /*3b130*/  STS.U16 [R2+UR5+0x9800], R0 ;  /* 0x0098000002007988 */ /* 0x0003e80008000405 */
[----:B------:R0:W-:Y:S04]  /*3b140*/  STS.U16 [R2+UR5+0xa000], R8 ;  /* 0x00a0000802007988 */ /* 0x0001e80008000405 */
[----:B------:R0:W-:Y:S04]  /*3b150*/  STS.U16 [R2+UR5+0xa800], R9 ;  /* 0x00a8000902007988 */ /* 0x0001e80008000405 */
[----:B------:R1:W-:Y:S04]  /*3b160*/  STS.U16 [R2+UR5+0xb000], R10 ;  /* 0x00b0000a02007988 */ /* 0x0003e80008000405 */
[----:B------:R1:W-:Y:S04]  /*3b170*/  STS.U16 [R2+UR5+0xb800], R11 ;  /* 0x00b8000b02007988 */ /* 0x0003e80008000405 */
[----:B0-----:R-:W4:Y:S04]  /*3b180*/  LDL.LU R7, [R1+0x200] ;  /* 0x0002000001077983 */ /* 0x001f280000300800 */
[----:B-1----:R-:W4:Y:S04]  /*3b190*/  LDL.LU R0, [R1+0x1fc] ;  /* 0x0001fc0001007983 */ /* 0x002f280000300800 */
[----:B------:R-:W4:Y:S04]  /*3b1a0*/  LDL.LU R8, [R1+0x1f8] ;  /* 0x0001f80001087983 */ /* 0x000f280000300800 */
[----:B------:R-:W4:Y:S04]  /*3b1b0*/  LDL.LU R9, [R1+0x1f4] ;  /* 0x0001f40001097983 */ /* 0x000f280000300800 */
[----:B------:R-:W4:Y:S04]  /*3b1c0*/  LDL.LU R10, [R1+0x1f0] ;  /* 0x0001f000010a7983 */ /* 0x000f280000300800 */
[----:B------:R0:W-:Y:S04]  /*3b1d0*/  STS.U16 [R2+UR5+0xc800], R12 ;  /* 0x00c8000c02007988 */ /* 0x0001e80008000405 */
[----:B------:R-:W4:Y:S04]  /*3b1e0*/  LDL.LU R11, [R1+0x1ec] ;  /* 0x0001ec00010b7983 */ /* 0x000f280000300800 */
[----:B0-----:R-:W4:Y:S04]  /*3b1f0*/  LDL.LU R12, [R1+0x1e8] ;  /* 0x0001e800010c7983 */ /* 0x001f280000300800 */
[----:B--2---:R0:W-:Y:S04]  /*3b200*/  STS.U16 [R2+UR5+0xd000], R15 ;  /* 0x00d0000f02007988 */ /* 0x0041e80008000405 */
[----:B0-----:R-:W2:Y:S04]  /*3b210*/  LDL.LU R15, [R1+0x26a8] ;  /* 0x0026a800010f7983 */ /* 0x001ea80000300800 */
[----:B---3--:R-:W-:Y:S04]  /*3b220*/  STS.U16 [R2+UR5+0xf000], R13 ;  /* 0x00f0000d02007988 */ /* 0x008fe80008000405 */
[----:B------:R-:W-:Y:S04]  /*3b230*/  STS.U16 [R2+UR5+0xe800], R14 ;  /* 0x00e8000e02007988 */ /* 0x000fe80008000405 */
[----:B--2---:R0:W-:Y:S04]  /*3b240*/  STS.U16 [R2+UR5+0xd800], R15 ;  /* 0x00d8000f02007988 */ /* 0x0041e80008000405 */
[----:B0-----:R-:W2:Y:S04]  /*3b250*/  LDL.LU R15, [R1+0x26a4] ;  /* 0x0026a400010f7983 */ /* 0x001ea80000300800 */
[----:B------:R-:W3:Y:S04]  /*3b260*/  LDL.LU R13, [R1+0x1e4] ;  /* 0x0001e400010d7983 */ /* 0x000ee80000300800 */
[----:B------:R-:W2:Y:S04]  /*3b270*/  LDL.LU R14, [R1+0x1d8] ;  /* 0x0001d800010e7983 */ /* 0x000ea80000300800 */
[----:B--2---:R0:W-:Y:S04]  /*3b280*/  STL [R1+0x269c], R14 ;  /* 0x00269c0e01007387 */ /* 0x0041e80000100800 */
[----:B0-----:R-:W2:Y:S04]  /*3b290*/  LDL.LU R14, [R1+0x1dc] ;  /* 0x0001dc00010e7983 */ /* 0x001ea80000300800 */
        /* <DEDUP_REMOVED lines=15> */
[----:B------:R-:W2:Y:S04]  /*3b390*/  LDL.LU R15, [R1+0x1d4] ;  /* 0x0001d400010f7983 */ /* 0x000ea80000300800 */
        /* <DEDUP_REMOVED lines=11> */
[----:B------:R0:W-:Y:S04]  /*3b450*/  STS.U16 [R2+UR5+0x15800], R26 ;  /* 0x0158001a02007988 */ /* 0x0001e80008000405 */
[----:B------:R-:W2:Y:S04]  /*3b460*/  LDL.LU R25, [R1+0x184] ;  /* 0x0001840001197983 */ /* 0x000ea80000300800 */
[----:B------:R1:W-:Y:S04]  /*3b470*/  STS.U16 [R2+UR5+0x16000], R27 ;  /* 0x0160001b02007988 */ /* 0x0003e80008000405 */
[----:B------:R0:W-:Y:S04]  /*3b480*/  STS.U16 [R2+UR5+0x16800], R28 ;  /* 0x0168001c02007988 */ /* 0x0001e80008000405 */
[----:B------:R0:W-:Y:S04]  /*3b490*/  STS.U16 [R2+UR5+0x17000], R29 ;  /* 0x0170001d02007988 */ /* 0x0001e80008000405 */
[----:B------:R1:W-:Y:S04]  /*3b4a0*/  STS.U16 [R2+UR5+0x17800], R5 ;  /* 0x0178000502007988 */ /* 0x0003e80008000405 */
[----:B----4-:R4:W-:Y:S04]  /*3b4b0*/  STS.U16 [R2+UR5+0x18000], R6 ;  /* 0x0180000602007988 */ /* 0x0109e80008000405 */
[----:B0-----:R-:W2:Y:S04]  /*3b4c0*/  LDL.LU R26, [R1+0x180] ;  /* 0x00018000011a7983 */ /* 0x001ea80000300800 */
[----:B-1----:R-:W2:Y:S04]  /*3b4d0*/  LDL.LU R27, [R1+0x15c] ;  /* 0x00015c00011b7983 */ /* 0x002ea80000300800 */
[----:B------:R-:W2:Y:S04]  /*3b4e0*/  LDL.LU R28, [R1+0x158] ;  /* 0x00015800011c7983 */ /* 0x000ea80000300800 */
[----:B------:R-:W2:Y:S04]  /*3b4f0*/  LDL.LU R29, [R1+0x154] ;  /* 0x00015400011d7983 */ /* 0x000ea80000300800 */
[----:B------:R-:W2:Y:S04]  /*3b500*/  LDL.LU R5, [R1+0x150] ;  /* 0x0001500001057983 */ /* 0x000ea80000300800 */
        /* <DEDUP_REMOVED lines=13> */
[----:B---3--:R-:W3:Y:S04]  /*3b5e0*/  LDL.LU R11, [R1+0x124] ;  /* 0x00012400010b7983 */ /* 0x008ee80000300800 */
[----:B------:R1:W-:Y:S04]  /*3b5f0*/  STS.U16 [R2+UR5+0x1c000], R13 ;  /* 0x01c0000d02007988 */ /* 0x0003e80008000405 */
[----:B0-----:R-:W3:Y:S04]  /*3b600*/  LDL.LU R12, [R1+0x120] ;  /* 0x00012000010c7983 */ /* 0x001ee80000300800 */
[----:B-1----:R-:W3:Y:S04]  /*3b610*/  LDL.LU R13, [R1+0x11c] ;  /* 0x00011c00010d7983 */ /* 0x002ee80000300800 */
[----:B--2---:R0:W-:Y:S04]  /*3b620*/  STS.U16 [R2+UR5+0x1c800], R14 ;  /* 0x01c8000e02007988 */ /* 0x0041e80008000405 */
[----:B0-----:R-:W2:Y:S04]  /*3b630*/  LDL.LU R14, [R1+0x26a0] ;  /* 0x0026a000010e7983 */ /* 0x001ea80000300800 */
[----:B--2---:R0:W-:Y:S04]  /*3b640*/  STS.U16 [R2+UR5+0x1d000], R14 ;  /* 0x01d0000e02007988 */ /* 0x0041e80008000405 */
[----:B0-----:R-:W2:Y:S04]  /*3b650*/  LDL.LU R14, [R1+0x269c] ;  /* 0x00269c00010e7983 */ /* 0x001ea80000300800 */
[----:B------:R-:W-:Y:S04]  /*3b660*/  STS.U16 [R2+UR5+0x1e000], R15 ;  /* 0x01e0000f02007988 */ /* 0x000fe80008000405 */
[----:B------:R-:W-:Y:S04]  /*3b670*/  STS.U16 [R2+UR5+0x1e800], R17 ;  /* 0x01e8001102007988 */ /* 0x000fe80008000405 */
[----:B------:R-:W-:Y:S04]  /*3b680*/  STS.U16 [R2+UR5+0x1f000], R22 ;  /* 0x01f0001602007988 */ /* 0x000fe80008000405 */
[----:B------:R-:W-:Y:S04]  /*3b690*/  STS.U16 [R2+UR5+0x1f800], R21 ;  /* 0x01f8001502007988 */ /* 0x000fe80008000405 */
[----:B--2---:R0:W-:Y:S02]  /*3b6a0*/  STS.U16 [R2+UR5+0x1d800], R14 ;  /* 0x01d8000e02007988 */ /* 0x0041e40008000405 */
[----:B0-----:R-:W-:-:S05]  /*3b6b0*/  LOP3.LUT R14, R2, 0x10, RZ, 0x3c, !PT ;  /* 0x00000010020e7812 */ /* 0x001fca00078e3cff */
[----:B------:R0:W-:Y:S04]  /*3b6c0*/  STS.U16 [R14+UR5+0x6900], R5 ;  /* 0x006900050e007988 */ /* 0x0001e80008000405 */
[----:B0-----:R-:W2:Y:S04]  /*3b6d0*/  LDL.LU R5, [R1+0x10c] ;  /* 0x00010c0001057983 */ /* 0x001ea80000300800 */
[----:B--2---:R0:W-:Y:S04]  /*3b6e0*/  STL [R1+0x2690], R5 ;  /* 0x0026900501007387 */ /* 0x0041e80000100800 */
[----:B0-----:R-:W2:Y:S04]  /*3b6f0*/  LDL.LU R5, [R1+0x110] ;  /* 0x0001100001057983 */ /* 0x001ea80000300800 */
[----:B--2---:R0:W-:Y:S04]  /*3b700*/  STL [R1+0x2694], R5 ;  /* 0x0026940501007387 */ /* 0x0041e80000100800 */
[----:B0-----:R-:W2:Y:S04]  /*3b710*/  LDL.LU R5, [R1+0x114] ;  /* 0x0001140001057983 */ /* 0x001ea80000300800 */
[----:B----4-:R-:W-:Y:S04]  /*3b720*/  STS.U16 [R14+UR5+0x7100], R6 ;  /* 0x007100060e007988 */ /* 0x010fe80008000405 */
[----:B------:R-:W-:Y:S04]  /*3b730*/  STS.U16 [R14+UR5+0x7900], R7 ;  /* 0x007900070e007988 */ /* 0x000fe80008000405 */
[----:B------:R-:W-:Y:S04]  /*3b740*/  STS.U16 [R14+UR5+0x8100], R0 ;  /* 0x008100000e007988 */ /* 0x000fe80008000405 */
[----:B------:R-:W-:Y:S04]  /*3b750*/  STS.U16 [R14+UR5+0x8900], R8 ;  /* 0x008900080e007988 */ /* 0x000fe80008000405 */
[----:B------:R-:W-:Y:S04]  /*3b760*/  STS.U16 [R14+UR5+0x9100], R9 ;  /* 0x009100090e007988 */ /* 0x000fe80008000405 */
[----:B------:R-:W-:Y:S04]  /*3b770*/  STS.U16 [R14+UR5+0x9900], R10 ;  /* 0x0099000a0e007988 */ /* 0x000fe80008000405 */
[----:B---3--:R-:W-:Y:S04]  /*3b780*/  STS.U16 [R14+UR5+0xa100], R11 ;  /* 0x00a1000b0e007988 */ /* 0x008fe80008000405 */
[----:B------:R-:W-:Y:S04]  /*3b790*/  STS.U16 [R14+UR5+0xa900], R12 ;  /* 0x00a9000c0e007988 */ /* 0x000fe80008000405 */
[----:B------:R-:W-:Y:S04]  /*3b7a0*/  STS.U16 [R14+UR5+0xb100], R13 ;  /* 0x00b1000d0e007988 */ /* 0x000fe80008000405 */
[----:B------:R-:W-:Y:S04]  /*3b7b0*/  STS.U16 [R14+UR5+0x100], R20 ;  /* 0x000100140e007988 */ /* 0x000fe80008000405 */
[----:B------:R-:W-:Y:S04]  /*3b7c0*/  STS.U16 [R14+UR5+0x900], R18 ;  /* 0x000900120e007988 */ /* 0x000fe80008000405 */
[----:B--2---:R0:W-:Y:S04]  /*3b7d0*/  STL [R1+0x2698], R5 ;  /* 0x0026980501007387 */ /* 0x0041e80000100800 */
[----:B0-----:R-:W2:Y:S04]  /*3b7e0*/  LDL.LU R5, [R1+0x118] ;  /* 0x0001180001057983 */ /* 0x001ea80000300800 */
        /* <DEDUP_REMOVED lines=38> */
[----:B--2---:R0:W-:Y:S04]  /*3ba50*/  STS.U16 [R14+UR5+0xb900], R5 ;  /* 0x00b900050e007988 */ /* 0x0041e80008000405 */
[----:B0-----:R-:W2:Y:S04]  /*3ba60*/  LDL.LU R5, [R1+0x2698] ;  /* 0x0026980001057983 */ /* 0x001ea80000300800 */
[----:B--2---:R0:W-:Y:S04]  /*3ba70*/  STS.U16 [R14+UR5+0xc100], R5 ;  /* 0x00c100050e007988 */ /* 0x0041e80008000405 */
[----:B0-----:R-:W2:Y:S04]  /*3ba80*/  LDL.LU R5, [R1+0x2694] ;  /* 0x0026940001057983 */ /* 0x001ea80000300800 */
[----:B--2---:R0:W-:Y:S04]  /*3ba90*/  STS.U16 [R14+UR5+0xc900], R5 ;  /* 0x00c900050e007988 */ /* 0x0041e80008000405 */
[----:B0-----:R-:W2:Y:S04]  /*3baa0*/  LDL.LU R5, [R1+0x2690] ;  /* 0x0026900001057983 */ /* 0x001ea80000300800 */
[----:B---3--:R-:W-:Y:S04]  /*3bab0*/  STS.U16 [R14+UR5+0xd900], R6 ;  /* 0x00d900060e007988 */ /* 0x008fe80008000405 */
[----:B----4-:R-:W-:Y:S04]  /*3bac0*/  STS.U16 [R14+UR5+0xe100], R7 ;  /* 0x00e100070e007988 */ /* 0x010fe80008000405 */
[----:B------:R-:W-:Y:S04]  /*3bad0*/  STS.U16 [R14+UR5+0xe900], R0 ;  /* 0x00e900000e007988 */ /* 0x000fe80008000405 */
[----:B------:R-:W-:Y:S04]  /*3bae0*/  STS.U16 [R14+UR5+0xf100], R8 ;  /* 0x00f100080e007988 */ /* 0x000fe80008000405 */
[----:B------:R-:W-:Y:S04]  /*3baf0*/  STS.U16 [R14+UR5+0xf900], R9 ;  /* 0x00f900090e007988 */ /* 0x000fe80008000405 */
[----:B------:R-:W-:Y:S04]  /*3bb00*/  STS.U16 [R14+UR5+0x10100], R10 ;  /* 0x0101000a0e007988 */ /* 0x000fe80008000405 */
[----:B------:R-:W-:Y:S04]  /*3bb10*/  STS.U16 [R14+UR5+0x10900], R11 ;  /* 0x0109000b0e007988 */ /* 0x000fe80008000405 */
[----:B------:R-:W-:Y:S04]  /*3bb20*/  STS.U16 [R14+UR5+0x11100], R12 ;  /* 0x0111000c0e007988 */ /* 0x000fe80008000405 */
[----:B------:R-:W-:Y:S04]  /*3bb30*/  STS.U16 [R14+UR5+0x11900], R13 ;  /* 0x0119000d0e007988 */ /* 0x000fe80008000405 */
[----:B------:R0:W-:Y:S02]  /*3bb40*/  STS.U16 [R14+UR5+0x12100], R2 ;  /* 0x012100020e007988 */ /* 0x0001e40008000405 */
[----:B0-----:R-:W0:Y:S02]  /*3bb50*/  S2R R2, SR_TID.X ;  /* 0x0000000000027919 */ /* 0x001e240000002100 */
[----:B--2---:R1:W-:Y:S04]  /*3bb60*/  STS.U16 [R14+UR5+0xd100], R5 ;  /* 0x00d100050e007988 */ /* 0x0043e80008000405 */
[----:B-1----:R-:W2:Y:S04]  /*3bb70*/  LDL.LU R5, [R1+0x268c] ;  /* 0x00268c0001057983 */ /* 0x002ea80000300800 */
[----:B------:R-:W3:Y:S04]  /*3bb80*/  LDL.LU R6, [R1+0x2688] ;  /* 0x0026880001067983 */ /* 0x000ee80000300800 */
[----:B------:R-:W4:Y:S04]  /*3bb90*/  LDL.LU R7, [R1+0x2684] ;  /* 0x0026840001077983 */ /* 0x000f280000300800 */
        /* <DEDUP_REMOVED lines=8> */
[----:B------:R0:W-:Y:S04]  /*3bc20*/  STS.U16 [R14+UR5+0x17100], R19 ;  /* 0x017100130e007988 */ /* 0x0001e80008000405 */
[----:B------:R0:W-:Y:S04]  /*3bc30*/  STS.U16 [R14+UR5+0x17900], R23 ;  /* 0x017900170e007988 */ /* 0x0001e80008000405 */
[----:B------:R0:W-:Y:S04]  /*3bc40*/  STS.U16 [R14+UR5+0x18100], R24 ;  /* 0x018100180e007988 */ /* 0x0001e80008000405 */
[----:B------:R0:W-:Y:S04]  /*3bc50*/  STS.U16 [R14+UR5+0x18900], R25 ;  /* 0x018900190e007988 */ /* 0x0001e80008000405 */
[----:B------:R0:W-:Y:S04]  /*3bc60*/  STS.U16 [R14+UR5+0x19100], R26 ;  /* 0x0191001a0e007988 */ /* 0x0001e80008000405 */
[----:B-1----:R-:W3:Y:S04]  /*3bc70*/  LDL.LU R4, [R1+0x9c] ;  /* 0x00009c0001047983 */ /* 0x002ee80000300800 */
[----:B0-----:R-:W3:Y:S04]  /*3bc80*/  LDL.LU R19, [R1+0x98] ;  /* 0x0000980001137983 */ /* 0x001ee80000300800 */
[----:B------:R-:W3:Y:S04]  /*3bc90*/  LDL.LU R23, [R1+0x94] ;  /* 0x0000940001177983 */ /* 0x000ee80000300800 */
[----:B------:R-:W3:Y:S04]  /*3bca0*/  LDL.LU R24, [R1+0x90] ;  /* 0x0000900001187983 */ /* 0x000ee80000300800 */
[----:B------:R-:W3:Y:S01]  /*3bcb0*/  LDL.LU R25, [R1+0x8c] ;  /* 0x00008c0001197983 */ /* 0x000ee20000300800 */
[----:B------:R-:W-:-:S03]  /*3bcc0*/  LOP3.LUT R2, R2, 0x7f, RZ, 0xc0, !PT ;  /* 0x0000007f02027812 */ /* 0x000fc600078ec0ff */
[----:B------:R0:W-:Y:S04]  /*3bcd0*/  STS.U16 [R14+UR5+0x19900], R27 ;  /* 0x0199001b0e007988 */ /* 0x0001e80008000405 */
[----:B------:R-:W3:Y:S04]  /*3bce0*/  LDL.LU R26, [R1+0x88] ;  /* 0x00008800011a7983 */ /* 0x000ee80000300800 */
[----:B------:R1:W-:Y:S04]  /*3bcf0*/  STS.U16 [R14+UR5+0x1a100], R28 ;  /* 0x01a1001c0e007988 */ /* 0x0003e80008000405 */
[----:B------:R1:W-:Y:S01]  /*3bd00*/  STS.U16 [R14+UR5+0x1a900], R29 ;  /* 0x01a9001d0e007988 */ /* 0x0003e20008000405 */
[----:B------:R-:W-:-:S03]  /*3bd10*/  IMAD.SHL.U32 R2, R2, 0x2, RZ ;  /* 0x0000000202027824 */ /* 0x000fc600078e00ff */
[----:B0-----:R-:W3:Y:S04]  /*3bd20*/  LDL.LU R27, [R1+0x84] ;  /* 0x00008400011b7983 */ /* 0x001ee80000300800 */
[----:B-1----:R-:W3:Y:S04]  /*3bd30*/  LDL.LU R28, [R1+0x80] ;  /* 0x00008000011c7983 */ /* 0x002ee80000300800 */
[----:B------:R-:W3:Y:S04]  /*3bd40*/  LDL.LU R29, [R1+0x7c] ;  /* 0x00007c00011d7983 */ /* 0x000ee80000300800 */
        /* <DEDUP_REMOVED lines=8> */
[----:B--2---:R-:W-:Y:S04]  /*3bdd0*/  STL [R1+0x2630], R13 ;  /* 0x0026300d01007387 */ /* 0x004fe80000100800 */
[----:B------:R-:W-:Y:S04]  /*3bde0*/  STL [R1+0x2634], R12 ;  /* 0x0026340c01007387 */ /* 0x000fe80000100800 */
[----:B------:R-:W-:Y:S04]  /*3bdf0*/  STL [R1+0x2638], R11 ;  /* 0x0026380b01007387 */ /* 0x000fe80000100800 */
[----:B------:R-:W-:Y:S04]  /*3be00*/  STL [R1+0x263c], R10 ;  /* 0x00263c0a01007387 */ /* 0x000fe80000100800 */
[----:B------:R-:W-:Y:S04]  /*3be10*/  STL [R1+0x2640], R9 ;  /* 0x0026400901007387 */ /* 0x000fe80000100800 */
[----:B------:R-:W-:Y:S04]  /*3be20*/  STL [R1+0x2644], R8 ;  /* 0x0026440801007387 */ /* 0x000fe80000100800 */
[----:B------:R-:W-:Y:S04]  /*3be30*/  STL [R1+0x2648], R2 ;  /* 0x0026480201007387 */ /* 0x000fe80000100800 */
[----:B------:R-:W-:Y:S04]  /*3be40*/  STL [R1+0x264c], R0 ;  /* 0x00264c0001007387 */ /* 0x000fe80000100800 */
[----:B----4-:R-:W-:Y:S04]  /*3be50*/  STL [R1+0x2650], R7 ;  /* 0x0026500701007387 */ /* 0x010fe80000100800 */
[----:B---3--:R-:W-:Y:S04]  /*3be60*/  STL [R1+0x2654], R6 ;  /* 0x0026540601007387 */ /* 0x008fe80000100800 */
        /* <DEDUP_REMOVED lines=10> */
[----:B------:R0:W-:Y:S04]  /*3bf10*/  STL [R1+0x2658], R14 ;  /* 0x0026580e01007387 */ /* 0x0001e80000100800 */
[----:B0-----:R-:W2:Y:S04]  /*3bf20*/  LDL.LU R14, [R1+0x6c] ;  /* 0x00006c00010e7983 */ /* 0x001ea80000300800 */
[----:B--2---:R0:W-:Y:S04]  /*3bf30*/  STL [R1+0x265c], R14 ;  /* 0x00265c0e01007387 */ /* 0x0041e80000100800 */
[----:B0-----:R-:W2:Y:S04]  /*3bf40*/  LDL.LU R14, [R1+0x70] ;  /* 0x00007000010e7983 */ /* 0x001ea80000300800 */
[----:B--2---:R0:W-:Y:S04]  /*3bf50*/  STL [R1+0x2660], R14 ;  /* 0x0026600e01007387 */ /* 0x0041e80000100800 */
[----:B0-----:R-:W2:Y:S01]  /*3bf60*/  LDL.LU R14, [R1+0x74] ;  /* 0x00007400010e7983 */ /* 0x001ea20000300800 */
[----:B------:R-:W-:-:S05]  /*3bf70*/  LOP3.LUT R15, R2, 0x20, RZ, 0x3c, !PT ;  /* 0x00000020020f7812 */ /* 0x000fca00078e3cff */
        /* <DEDUP_REMOVED lines=36> */
[----:B0-----:R-:W3:Y:S04]  /*3c1c0*/  LDL.LU R29, [R1+0x4] ;  /* 0x00000400011d7983 */ /* 0x001ee80000300800 */
[----:B------:R-:W3:Y:S04]  /*3c1d0*/  LDL.LU R5, [R1] ;  /* 0x0000000001057983 */ /* 0x000ee80000300800 */
[----:B--2---:R0:W-:Y:S04]  /*3c1e0*/  STS.U16 [R15+UR5+0x4a00], R14 ;  /* 0x004a000e0f007988 */ /* 0x0041e80008000405 */
[----:B0-----:R-:W2:Y:S04]  /*3c1f0*/  LDL.LU R14, [R1+0x2664] ;  /* 0x00266400010e7983 */ /* 0x001ea80000300800 */
[----:B--2---:R0:W-:Y:S04]  /*3c200*/  STS.U16 [R15+UR5+0x5200], R14 ;  /* 0x0052000e0f007988 */ /* 0x0041e80008000405 */
[----:B0-----:R-:W2:Y:S04]  /*3c210*/  LDL.LU R14, [R1+0x2660] ;  /* 0x00266000010e7983 */ /* 0x001ea80000300800 */
[----:B--2---:R0:W-:Y:S04]  /*3c220*/  STS.U16 [R15+UR5+0x5a00], R14 ;  /* 0x005a000e0f007988 */ /* 0x0041e80008000405 */
[----:B0-----:R-:W2:Y:S04]  /*3c230*/  LDL.LU R14, [R1+0x265c] ;  /* 0x00265c00010e7983 */ /* 0x001ea80000300800 */
[----:B--2---:R0:W-:Y:S04]  /*3c240*/  STS.U16 [R15+UR5+0x6200], R14 ;  /* 0x0062000e0f007988 */ /* 0x0041e80008000405 */
[----:B---3--:R1:W-:Y:S04]  /*3c250*/  STS.U16 [R15+UR5+0x6a00], R6 ;  /* 0x006a00060f007988 */ /* 0x0083e80008000405 */
[----:B----4-:R2:W-:Y:S04]  /*3c260*/  STS.U16 [R15+UR5+0x7200], R7 ;  /* 0x007200070f007988 */ /* 0x0105e80008000405 */
[----:B------:R3:W-:Y:S04]  /*3c270*/  STS.U16 [R15+UR5+0x7a00], R0 ;  /* 0x007a00000f007988 */ /* 0x0007e80008000405 */
[----:B------:R4:W-:Y:S04]  /*3c280*/  STS.U16 [R15+UR5+0x8200], R2 ;  /* 0x008200020f007988 */ /* 0x0009e80008000405 */
[----:B------:R2:W-:Y:S04]  /*3c290*/  STS.U16 [R15+UR5+0x8a00], R8 ;  /* 0x008a00080f007988 */ /* 0x0005e80008000405 */
[----:B0-----:R-:W4:Y:S04]  /*3c2a0*/  LDL.LU R14, [R1+0x2658] ;  /* 0x00265800010e7983 */ /* 0x001f280000300800 */
[----:B-1----:R-:W4:Y:S04]  /*3c2b0*/  LDL.LU R6, [R1+0x2654] ;  /* 0x0026540001067983 */ /* 0x002f280000300800 */
[----:B--2---:R-:W2:Y:S04]  /*3c2c0*/  LDL.LU R7, [R1+0x2650] ;  /* 0x0026500001077983 */ /* 0x004ea80000300800 */
[----:B---3--:R-:W3:Y:S04]  /*3c2d0*/  LDL.LU R0, [R1+0x264c] ;  /* 0x00264c0001007983 */ /* 0x008ee80000300800 */
[----:B----4-:R-:W4:Y:S04]  /*3c2e0*/  LDL.LU R2, [R1+0x2648] ;  /* 0x0026480001027983 */ /* 0x010f280000300800 */
[----:B------:R-:W2:Y:S04]  /*3c2f0*/  LDL.LU R8, [R1+0x2644] ;  /* 0x0026440001087983 */ /* 0x000ea80000300800 */
[----:B------:R0:W-:Y:S04]  /*3c300*/  STS.U16 [R15+UR5+0x9200], R9 ;  /* 0x009200090f007988 */ /* 0x0001e80008000405 */
[----:B------:R1:W-:Y:S04]  /*3c310*/  STS.U16 [R15+UR5+0x9a00], R10 ;  /* 0x009a000a0f007988 */ /* 0x0003e80008000405 */
[----:B------:R0:W-:Y:S04]  /*3c320*/  STS.U16 [R15+UR5+0xa200], R11 ;  /* 0x00a2000b0f007988 */ /* 0x0001e80008000405 */
[----:B------:R0:W-:Y:S04]  /*3c330*/  STS.U16 [R15+UR5+0xaa00], R12 ;  /* 0x00aa000c0f007988 */ /* 0x0001e80008000405 */
[----:B------:R1:W-:Y:S04]  /*3c340*/  STS.U16 [R15+UR5+0xb200], R13 ;  /* 0x00b2000d0f007988 */ /* 0x0003e80008000405 */
[----:B------:R1:W-:Y:S04]  /*3c350*/  STS.U16 [R15+UR5+0xba00], R17 ;  /* 0x00ba00110f007988 */ /* 0x0003e80008000405 */
[----:B0-----:R-:W2:Y:S04]  /*3c360*/  LDL.LU R9, [R1+0x2640] ;  /* 0x0026400001097983 */ /* 0x001ea80000300800 */
[----:B-1----:R-:W2:Y:S04]  /*3c370*/  LDL.LU R10, [R1+0x263c] ;  /* 0x00263c00010a7983 */ /* 0x002ea80000300800 */
        /* <DEDUP_REMOVED lines=31> */
[----:B0-----:R-:W2:Y:S04]  /*3c570*/  LDL.LU R27, [R1+0x25f8] ;  /* 0x0025f800011b7983 */ /* 0x001ea80000300800 */
[----:B-1----:R-:W2:Y:S04]  /*3c580*/  LDL.LU R28, [R1+0x25f4] ;  /* 0x0025f400011c7983 */ /* 0x002ea80000300800 */
[----:B------:R-:W2:Y:S04]  /*3c590*/  LDL.LU R29, [R1+0x25f0] ;  /* 0x0025f000011d7983 */ /* 0x000ea80000300800 */
[----:B------:R0:W-:Y:S04]  /*3c5a0*/  STS.U16 [R15+UR5+0x13a00], R5 ;  /* 0x013a00050f007988 */ /* 0x0001e80008000405 */
[----:B0-----:R-:W3:Y:S04]  /*3c5b0*/  LDL R5, [R1+0x1538] ;  /* 0x0015380001057983 */ /* 0x001ee80000100800 */
[----:B--2---:R-:W-:Y:S04]  /*3c5c0*/  STS.U16 [R15+UR5+0x14200], R29 ;  /* 0x0142001d0f007988 */ /* 0x004fe80008000405 */
[----:B------:R-:W-:Y:S04]  /*3c5d0*/  STS.U16 [R15+UR5+0x14a00], R28 ;  /* 0x014a001c0f007988 */ /* 0x000fe80008000405 */
[----:B------:R-:W-:Y:S04]  /*3c5e0*/  STS.U16 [R15+UR5+0x15200], R27 ;  /* 0x0152001b0f007988 */ /* 0x000fe80008000405 */
[----:B------:R-:W-:Y:S04]  /*3c5f0*/  STS.U16 [R15+UR5+0x15a00], R26 ;  /* 0x015a001a0f007988 */ /* 0x000fe80008000405 */
[----:B------:R-:W-:Y:S04]  /*3c600*/  STS.U16 [R15+UR5+0x16200], R25 ;  /* 0x016200190f007988 */ /* 0x000fe80008000405 */
[----:B------:R-:W-:Y:S04]  /*3c610*/  STS.U16 [R15+UR5+0x16a00], R24 ;  /* 0x016a00180f007988 */ /* 0x000fe80008000405 */
[----:B------:R-:W-:Y:S04]  /*3c620*/  STS.U16 [R15+UR5+0x17200], R23 ;  /* 0x017200170f007988 */ /* 0x000fe80008000405 */
[----:B------:R-:W-:Y:S04]  /*3c630*/  STS.U16 [R15+UR5+0x17a00], R19 ;  /* 0x017a00130f007988 */ /* 0x000fe80008000405 */
[----:B------:R0:W-:Y:S04]  /*3c640*/  STS.U16 [R15+UR5+0x18200], R4 ;  /* 0x018200040f007988 */ /* 0x0001e80008000405 */
[----:B0-----:R-:W3:Y:S01]  /*3c650*/  LDL R4, [R1+0x658] ;  /* 0x0006580001047983 */ /* 0x001ee20000100800 */
[----:B------:R-:W-:-:S02]  /*3c660*/  PRMT R17, RZ, 0x7610, R17 ;  /* 0x00007610ff117816 */ /* 0x000fc40000000011 */
[----:B---3--:R-:W-:-:S04]  /*3c670*/  @!P0 LOP3.LUT R5, R5, R4, RZ, 0x3c, !PT ;  /* 0x0000000405058212 */ /* 0x008fc800078e3cff */
[----:B------:R-:W-:-:S04]  /*3c680*/  @!P0 LOP3.LUT R4, R5, R4, RZ, 0x3c, !PT ;  /* 0x0000000405048212 */ /* 0x000fc800078e3cff */
[----:B------:R-:W-:-:S05]  /*3c690*/  @!P0 LOP3.LUT R5, R5, R4, RZ, 0x3c, !PT ;  /* 0x0000000405058212 */ /* 0x000fca00078e3cff */
[----:B------:R-:W2:Y:S04]  /*3c6a0*/  @!P0 LDG.E.U16 R17, desc[UR12][R4.64] ;  /* 0x0000000c04118981 */ /* 0x000ea8000c1e1500 */
[----:B------:R-:W-:Y:S04]  /*3c6b0*/  STS.U16 [R15+UR5+0x18a00], R3 ;  /* 0x018a00030f007988 */ /* 0x000fe80008000405 */
[----:B------:R-:W-:Y:S04]  /*3c6c0*/  STS.U16 [R15+UR5+0x19200], R16 ;  /* 0x019200100f007988 */ /* 0x000fe80008000405 */
[----:B------:R-:W-:Y:S04]  /*3c6d0*/  STS.U16 [R15+UR5+0x19a00], R18 ;  /* 0x019a00120f007988 */ /* 0x000fe80008000405 */
[----:B------:R-:W-:Y:S04]  /*3c6e0*/  STS.U16 [R15+UR5+0x1a200], R20 ;  /* 0x01a200140f007988 */ /* 0x000fe80008000405 */
[----:B------:R-:W-:Y:S04]  /*3c6f0*/  STS.U16 [R15+UR5+0x1aa00], R21 ;  /* 0x01aa00150f007988 */ /* 0x000fe80008000405 */
[----:B------:R0:W-:Y:S04]  /*3c700*/  STS.U16 [R15+UR5+0x1b200], R22 ;  /* 0x01b200160f007988 */ /* 0x0001e80008000405 */
[----:B0-----:R-:W3:Y:S04]  /*3c710*/  LDL.LU R15, [R1+0x25ec] ;  /* 0x0025ec00010f7983 */ /* 0x001ee80000300800 */
        /* <DEDUP_REMOVED lines=2199> */
[----:B------:R-:W2:Y:S02]  /*45090*/  LDL R5, [R1+0x90c] ;  /* 0x00090c0001057983 */ /* 0x000ea40000100800 */
[----:B--2---:R-:W-:-:S02]  /*450a0*/  @!P0 LOP3.LUT R5, R5, R4, RZ, 0x3c, !PT ;  /* 0x0000000405058212 */ /* 0x004fc400078e3cff */
[----:B---3--:R-:W-:Y:S02]  /*450b0*/  PRMT R17, RZ, 0x7610, R17 ;  /* 0x00007610ff117816 */ /* 0x008fe40000000011 */
[----:B------:R-:W-:-:S04]  /*450c0*/  @!P0 LOP3.LUT R4, R5, R4, RZ, 0x3c, !PT ;  /* 0x0000000405048212 */ /* 0x000fc800078e3cff */
[----:B------:R-:W-:-:S05]  /*450d0*/  @!P0 LOP3.LUT R5, R5, R4, RZ, 0x3c, !PT ;  /* 0x0000000405058212 */ /* 0x000fca00078e3cff */
[----:B------:R-:W2:Y:S04]  /*450e0*/  @!P0 LDG.E.U16 R17, desc[UR12][R4.64] ;  /* 0x0000000c04118981 */ /* 0x000ea8000c1e1500 */
[----:B--2---:R0:W-:Y:S04]  /*450f0*/  STL [R1+0x90], R17 ;  /* 0x0000901101007387 */ /* 0x0041e80000100800 */
[----:B0-----:R-:W2:Y:S04]  /*45100*/  LDL.LU R17, [R1+0x2214] ;  /* 0x0022140001117983 */ /* 0x001ea80000300800 */
[----:B------:R-:W3:Y:S04]  /*45110*/  LDL R4, [R1+0x900] ;  /* 0x0009000001047983 */ /* 0x000ee80000100800 */
[----:B------:R-:W3:Y:S02]  /*45120*/  LDL R5, [R1+0x904] ;  /* 0x0009040001057983 */ /* 0x000ee40000100800 */
[----:B---3--:R-:W-:-:S02]  /*45130*/  @!P0 LOP3.LUT R5, R5, R4, RZ, 0x3c, !PT ;  /* 0x0000000405058212 */ /* 0x008fc400078e3cff */
[----:B--2---:R-:W-:Y:S02]  /*45140*/  PRMT R17, RZ, 0x7610, R17 ;  /* 0x00007610ff117816 */ /* 0x004fe40000000011 */
        /* <DEDUP_REMOVED lines=92> */
[----:B------:R0:W3:Y:S04]  /*45710*/  @!P0 LDG.E.U16 R14, desc[UR12][R4.64] ;  /* 0x0000000c040e8981 */ /* 0x0000e8000c1e1500 */
[----:B------:R-:W0:Y:S04]  /*45720*/  LDL R4, [R1+0x878] ;  /* 0x0008780001047983 */ /* 0x000e280000100800 */
[----:B------:R-:W0:Y:S01]  /*45730*/  LDL R5, [R1+0x87c] ;  /* 0x00087c0001057983 */ /* 0x000e220000100800 */
[----:B--2---:R-:W-:Y:S02]  /*45740*/  PRMT R17, RZ, 0x7610, R17 ;  /* 0x00007610ff117816 */ /* 0x004fe40000000011 */
        /* <DEDUP_REMOVED lines=8> */
[----:B------:R-:W2:Y:S04]  /*457d0*/  LDL R4, [R1+0x870] ;  /* 0x0008700001047983 */ /* 0x000ea80000100800 */
[----:B------:R-:W2:Y:S02]  /*457e0*/  LDL R5, [R1+0x874] ;  /* 0x0008740001057983 */ /* 0x000ea40000100800 */
[----:B--2---:R-:W-:-:S02]  /*457f0*/  @!P0 LOP3.LUT R5, R5, R4, RZ, 0x3c, !PT ;  /* 0x0000000405058212 */ /* 0x004fc400078e3cff */
[----:B------:R-:W-:Y:S02]  /*45800*/  PRMT R17, RZ, 0x7610, R17 ;  /* 0x00007610ff117816 */ /* 0x000fe40000000011 */
[----:B------:R-:W-:-:S04]  /*45810*/  @!P0 LOP3.LUT R4, R5, R4, RZ, 0x3c, !PT ;  /* 0x0000000405048212 */ /* 0x000fc800078e3cff */
[----:B------:R-:W-:-:S05]  /*45820*/  @!P0 LOP3.LUT R5, R5, R4, RZ, 0x3c, !PT ;  /* 0x0000000405058212 */ /* 0x000fca00078e3cff */
[----:B------:R-:W2:Y:S04]  /*45830*/  @!P0 LDG.E.U16 R17, desc[UR12][R4.64] ;  /* 0x0000000c04118981 */ /* 0x000ea8000c1e1500 */
        /* <DEDUP_REMOVED lines=31> */
[----:B------:R-:W-:-:S02]  /*45a30*/  @!P0 IMAD.MOV.U32 R4, RZ, RZ, R14 ;  /* 0x000000ffff048224 */ /* 0x000fc400078e000e */
[----:B------:R-:W3:Y:S04]  /*45a40*/  LDL R14, [R1+0x7f8] ;  /* 0x0007f800010e7983 */ /* 0x000ee80000100800 */
[----:B--2---:R0:W2:Y:S04]  /*45a50*/  @!P0 LDG.E.U16 R7, desc[UR12][R4.64] ;  /* 0x0000000c04078981 */ /* 0x0040a8000c1e1500 */
[----:B------:R-:W0:Y:S04]  /*45a60*/  LDL R4, [R1+0x830] ;  /* 0x0008300001047983 */ /* 0x000e280000100800 */
[----:B------:R-:W0:Y:S01]  /*45a70*/  LDL R5, [R1+0x834] ;  /* 0x0008340001057983 */ /* 0x000e220000100800 */
[----:B---3--:R-:W-:-:S02]  /*45a80*/  PRMT R17, RZ, 0x7610, R17 ;  /* 0x00007610ff117816 */ /* 0x008fc40000000011 */
        /* <DEDUP_REMOVED lines=14> */
[----:B------:R0:W2:Y:S04]  /*45b70*/  @!P0 LDG.E.U16 R11, desc[UR12][R4.64] ;  /* 0x0000000c040b8981 */ /* 0x0000a8000c1e1500 */
[----:B------:R-:W3:Y:S01]  /*45b80*/  LDL R5, [R1+0x808] ;  /* 0x0008080001057983 */ /* 0x000ee20000100800 */
[----:B------:R-:W-:Y:S01]  /*45b90*/  PRMT R12, RZ, 0x7610, R12 ;  /* 0x00007610ff0c7816 */ /* 0x000fe2000000000c */
[----:B0-----:R-:W-:Y:S02]  /*45ba0*/  @!P0 IMAD.MOV.U32 R4, RZ, RZ, R13 ;  /* 0x000000ffff048224 */ /* 0x001fe400078e000d */
[----:B--2---:R0:W-:Y:S01]  /*45bb0*/  STL [R1+0xc0], R11 ;  /* 0x0000c00b01007387 */ /* 0x0041e20000100800 */
[----:B------:R-:W-:Y:S02]  /*45bc0*/  PRMT R15, RZ, 0x7610, R15 ;  /* 0x00007610ff0f7816 */ /* 0x000fe4000000000f */
[----:B------:R-:W-:Y:S01]  /*45bd0*/  PRMT R6, RZ, 0x7610, R6 ;  /* 0x00007610ff067816 */ /* 0x000fe20000000006 */
[----:B------:R-:W2:Y:S04]  /*45be0*/  LDL R13, [R1+0x7e8] ;  /* 0x0007e800010d7983 */ /* 0x000ea80000100800 */
[----:B---3--:R1:W3:Y:S04]  /*45bf0*/  @!P0 LDG.E.U16 R12, desc[UR12][R4.64] ;  /* 0x0000000c040c8981 */ /* 0x0082e8000c1e1500 */
[----:B0-----:R-:W2:Y:S04]  /*45c00*/  LDL R11, [R1+0x7f4] ;  /* 0x0007f400010b7983 */ /* 0x001ea80000100800 */
[----:B------:R-:W1:Y:S04]  /*45c10*/  LDL R4, [R1+0x800] ;  /* 0x0008000001047983 */ /* 0x000e680000100800 */
[----:B------:R-:W1:Y:S02]  /*45c20*/  LDL R5, [R1+0x804] ;  /* 0x0008040001057983 */ /* 0x000e640000100800 */
[----:B-1----:R-:W-:-:S04]  /*45c30*/  @!P0 LOP3.LUT R5, R5, R4, RZ, 0x3c, !PT ;  /* 0x0000000405058212 */ /* 0x002fc800078e3cff */
[----:B------:R-:W-:-:S04]  /*45c40*/  @!P0 LOP3.LUT R4, R5, R4, RZ, 0x3c, !PT ;  /* 0x0000000405048212 */ /* 0x000fc800078e3cff */
[----:B------:R-:W-:-:S05]  /*45c50*/  @!P0 LOP3.LUT R5, R5, R4, RZ, 0x3c, !PT ;  /* 0x0000000405058212 */ /* 0x000fca00078e3cff */
[----:B------:R0:W4:Y:S04]  /*45c60*/  @!P0 LDG.E.U16 R15, desc[UR12][R4.64] ;  /* 0x0000000c040f8981 */ /* 0x000128000c1e1500 */
[----:B---3--:R1:W-:Y:S01]  /*45c70*/  STL [R1+0x78], R12 ;  /* 0x0000780c01007387 */ /* 0x0083e20000100800 */
[----:B0-----:R-:W-:Y:S02]  /*45c80*/  @!P0 IMAD.MOV.U32 R4, RZ, RZ, R7 ;  /* 0x000000ffff048224 */ /* 0x001fe400078e0007 */
[----:B------:R-:W-:Y:S01]  /*45c90*/  @!P0 IMAD.MOV.U32 R5, RZ, RZ, R14 ;  /* 0x000000ffff058224 */ /* 0x000fe200078e000e */
[----:B-1----:R-:W3:Y:S01]  /*45ca0*/  LDL R12, [R1+0x7ec] ;  /* 0x0007ec00010c7983 */ /* 0x002ee20000100800 */
[----:B------:R-:W-:Y:S02]  /*45cb0*/  PRMT R10, RZ, 0x7610, R10 ;  /* 0x00007610ff0a7816 */ /* 0x000fe4000000000a */
[----:B------:R-:W-:Y:S01]  /*45cc0*/  PRMT R17, RZ, 0x7610, R17 ;  /* 0x00007610ff117816 */ /* 0x000fe20000000011 */
[----:B------:R-:W3:Y:S04]  /*45cd0*/  LDL R7, [R1+0x750] ;  /* 0x0007500001077983 */ /* 0x000ee80000100800 */
[----:B------:R2:W3:Y:S04]  /*45ce0*/  @!P0 LDG.E.U16 R6, desc[UR12][R4.64] ;  /* 0x0000000c04068981 */ /* 0x0004e8000c1e1500 */
[----:B------:R-:W3:Y:S01]  /*45cf0*/  LDL R5, [R1+0x7f0] ;  /* 0x0007f00001057983 */ /* 0x000ee20000100800 */
[----:B--2---:R-:W-:-:S05]  /*45d00*/  @!P0 IMAD.MOV.U32 R4, RZ, RZ, R11 ;  /* 0x000000ffff048224 */ /* 0x004fca00078e000b */
[----:B---3--:R0:W2:Y:S02]  /*45d10*/  @!P0 LDG.E.U16 R10, desc[UR12][R4.64] ;  /* 0x0000000c040a8981 */ /* 0x0080a4000c1e1500 */
[----:B0-----:R-:W-:Y:S02]  /*45d20*/  @!P0 IMAD.MOV.U32 R4, RZ, RZ, R12 ;  /* 0x000000ffff048224 */ /* 0x001fe400078e000c */
[----:B------:R-:W-:-:S05]  /*45d30*/  @!P0 IMAD.MOV.U32 R5, RZ, RZ, R13 ;  /* 0x000000ffff058224 */ /* 0x000fca00078e000d */
[----:B------:R-:W3:Y:S04]  /*45d40*/  @!P0 LDG.E.U16 R17, desc[UR12][R4.64] ;  /* 0x0000000c04118981 */ /* 0x000ee8000c1e1500 */
[----:B------:R0:W-:Y:S04]  /*45d50*/  STL [R1+0xb4], R6 ;  /* 0x0000b40601007387 */ /* 0x0001e80000100800 */
[----:B0-----:R-:W3:Y:S04]  /*45d60*/  LDL R6, [R1+0x754] ;  /* 0x0007540001067983 */ /* 0x001ee80000100800 */
[----:B----4-:R0:W-:Y:S04]  /*45d70*/  STL [R1+0xa8], R15 ;  /* 0x0000a80f01007387 */ /* 0x0101e80000100800 */
[----:B------:R-:W4:Y:S04]  /*45d80*/  LDL R14, [R1+0x714] ;  /* 0x00071400010e7983 */ /* 0x000f280000100800 */
[----:B------:R-:W4:Y:S04]  /*45d90*/  LDL R11, [R1+0x6d0] ;  /* 0x0006d000010b7983 */ /* 0x000f280000100800 */
[----:B0-----:R-:W4:Y:S04]  /*45da0*/  LDL R15, [R1+0x710] ;  /* 0x00071000010f7983 */ /* 0x001f280000100800 */
[----:B--2---:R0:W-:Y:S04]  /*45db0*/  STL [R1+0xb0], R10 ;  /* 0x0000b00a01007387 */ /* 0x0041e80000100800 */
[----:B------:R-:W2:Y:S04]  /*45dc0*/  LDL R13, [R1+0x690] ;  /* 0x00069000010d7983 */ /* 0x000ea80000100800 */
[----:B------:R-:W2:Y:S04]  /*45dd0*/  LDL R12, [R1+0x694] ;  /* 0x00069400010c7983 */ /* 0x000ea80000100800 */
[----:B0-----:R-:W2:Y:S04]  /*45de0*/  LDL R10, [R1+0x6d4] ;  /* 0x0006d400010a7983 */ /* 0x001ea80000100800 */
[----:B---3--:R0:W-:Y:S04]  /*45df0*/  STL [R1+0xac], R17 ;  /* 0x0000ac1101007387 */ /* 0x0081e80000100800 */
[----:B0-----:R-:W3:Y:S04]  /*45e00*/  LDL.LU R17, [R1+0x21d4] ;  /* 0x0021d40001117983 */ /* 0x001ee80000300800 */
        /* <DEDUP_REMOVED lines=8> */
[----:B0-----:R-:W-:-:S06]  /*45e90*/  PRMT R5, RZ, 0x7610, R5 ;  /* 0x00007610ff057816 */ /* 0x001fcc0000000005 */
[----:B------:R4:W2:Y:S02]  /*45ea0*/  @!P0 LDG.E.U16 R5, desc[UR12][R6.64] ;  /* 0x0000000c06058981 */ /* 0x0008a4000c1e1500 */
[----:B----4-:R-:W-:Y:S02]  /*45eb0*/  @!P0 IMAD.MOV.U32 R6, RZ, RZ, R14 ;  /* 0x000000ffff068224 */ /* 0x010fe400078e000e */
[----:B------:R-:W-:Y:S01]  /*45ec0*/  @!P0 IMAD.MOV.U32 R7, RZ, RZ, R15 ;  /* 0x000000ffff078224 */ /* 0x000fe200078e000f */
[----:B------:R-:W-:Y:S01]  /*45ed0*/  PRMT R0, RZ, 0x7610, R0 ;  /* 0x00007610ff007816 */ /* 0x000fe20000000000 */
[----:B------:R-:W4:Y:S04]  /*45ee0*/  LDL R15, [R1+0x15f8] ;  /* 0x0015f800010f7983 */ /* 0x000f280000100800 */
[----:B------:R0:W2:Y:S04]  /*45ef0*/  @!P0 LDG.E.U16 R9, desc[UR12][R6.64] ;  /* 0x0000000c06098981 */ /* 0x0000a8000c1e1500 */
[----:B------:R-:W4:Y:S01]  /*45f00*/  LDL R14, [R1+0x163c] ;  /* 0x00163c00010e7983 */ /* 0x000f220000100800 */
[----:B0-----:R-:W-:-:S06]  /*45f10*/  PRMT R6, RZ, 0x7610, R6 ;  /* 0x00007610ff067816 */ /* 0x001fcc0000000006 */
[----:B------:R0:W2:Y:S02]  /*45f20*/  @!P0 LDG.E.U16 R6, desc[UR12][R10.64] ;  /* 0x0000000c0a068981 */ /* 0x0000a4000c1e1500 */
[----:B0-----:R-:W-:-:S06]  /*45f30*/  PRMT R10, RZ, 0x7610, R10 ;  /* 0x00007610ff0a7816 */ /* 0x001fcc000000000a */
[----:B------:R0:W2:Y:S04]  /*45f40*/  @!P0 LDG.E.U16 R10, desc[UR12][R12.64] ;  /* 0x0000000c0c0a8981 */ /* 0x0000a8000c1e1500 */
[----:B------:R-:W0:Y:S04]  /*45f50*/  LDL R12, [R1+0x668] ;  /* 0x00066800010c7983 */ /* 0x000e280000100800 */
[----:B------:R-:W0:Y:S01]  /*45f60*/  LDL R13, [R1+0x1574] ;  /* 0x00157400010d7983 */ /* 0x000e220000100800 */
[----:B------:R-:W-:Y:S02]  /*45f70*/  PRMT R7, RZ, 0x7610, R7 ;  /* 0x00007610ff077816 */ /* 0x000fe40000000007 */
[----:B0-----:R-:W-:-:S04]  /*45f80*/  @!P0 LOP3.LUT R13, R13, R12, RZ, 0x3c, !PT ;  /* 0x0000000c0d0d8212 */ /* 0x001fc800078e3cff */
[----:B------:R-:W-:-:S04]  /*45f90*/  @!P0 LOP3.LUT R12, R13, R12, RZ, 0x3c, !PT ;  /* 0x0000000c0d0c8212 */ /* 0x000fc800078e3cff */
[----:B------:R-:W-:-:S05]  /*45fa0*/  @!P0 LOP3.LUT R13, R13, R12, RZ, 0x3c, !PT ;  /* 0x0000000c0d0d8212 */ /* 0x000fca00078e3cff */
[----:B------:R0:W2:Y:S04]  /*45fb0*/  @!P0 LDG.E.U16 R7, desc[UR12][R12.64] ;  /* 0x0000000c0c078981 */ /* 0x0000a8000c1e1500 */
[----:B------:R-:W0:Y:S04]  /*45fc0*/  LDL R12, [R1+0x1578] ;  /* 0x00157800010c7983 */ /* 0x000e280000100800 */
[----:B------:R-:W0:Y:S02]  /*45fd0*/  LDL R13, [R1+0x15b4] ;  /* 0x0015b400010d7983 */ /* 0x000e240000100800 */
[----:B0-----:R-:W-:-:S04]  /*45fe0*/  @!P0 LOP3.LUT R13, R13, R12, RZ, 0x3c, !PT ;  /* 0x0000000c0d0d8212 */ /* 0x001fc800078e3cff */
        /* <DEDUP_REMOVED lines=9> */
[----:B------:R0:W2:Y:S02]  /*46080*/  @!P0 LDG.E.U16 R16, desc[UR12][R12.64] ;  /* 0x0000000c0c108981 */ /* 0x0000a4000c1e1500 */
[----:B0-----:R-:W-:-:S06]  /*46090*/  PRMT R13, RZ, 0x7610, R13 ;  /* 0x00007610ff0d7816 */ /* 0x001fcc000000000d */
[----:B----4-:R0:W4:Y:S04]  /*460a0*/  @!P0 LDG.E.U16 R13, desc[UR12][R14.64] ;  /* 0x0000000c0e0d8981 */ /* 0x010128000c1e1500 */
[----:B------:R-:W0:Y:S04]  /*460b0*/  LDL R14, [R1+0x7c8] ;  /* 0x0007c800010e7983 */ /* 0x000e280000100800 */
[----:B------:R-:W0:Y:S01]  /*460c0*/  LDL R15, [R1+0x7cc] ;  /* 0x0007cc00010f7983 */ /* 0x000e220000100800 */
[----:B---3--:R-:W-:Y:S02]  /*460d0*/  PRMT R17, RZ, 0x7610, R17 ;  /* 0x00007610ff117816 */ /* 0x008fe40000000011 */
[----:B0-----:R-:W-:-:S04]  /*460e0*/  @!P0 LOP3.LUT R15, R15, R14, RZ, 0x3c, !PT ;  /* 0x0000000e0f0f8212 */ /* 0x001fc800078e3cff */
        /* <DEDUP_REMOVED lines=95> */
[----:B------:R-:W-:Y:S02]  /*466e0*/  PRMT R11, RZ, 0x7610, R11 ;  /* 0x00007610ff0b7816 */ /* 0x000fe4000000000b */
[----:B0-----:R-:W-:-:S04]  /*466f0*/  @!P0 LOP3.LUT R15, R15, R14, RZ, 0x3c, !PT ;  /* 0x0000000e0f0f8212 */ /* 0x001fc800078e3cff */
[----:B------:R-:W-:-:S04]  /*46700*/  @!P0 LOP3.LUT R14, R15, R14, RZ, 0x3c, !PT ;  /* 0x0000000e0f0e8212 */ /* 0x000fc800078e3cff */
[----:B------:R-:W-:Y:S01]  /*46710*/  @!P0 LOP3.LUT R15, R15, R14, RZ, 0x3c, !PT ;  /* 0x0000000e0f0f8212 */ /* 0x000fe200078e3cff */
[----:B---3--:R-:W-:Y:S04]  /*46720*/  STL [R1+0x2148], R12 ;  /* 0x0021480c01007387 */ /* 0x008fe80000100800 */
[----:B------:R0:W3:Y:S04]  /*46730*/  @!P0 LDG.E.U16 R11, desc[UR12][R14.64] ;  /* 0x0000000c0e0b8981 */ /* 0x0000e8000c1e1500 */
[----:B------:R-:W0:Y:S04]  /*46740*/  LDL R14, [R1+0x7b0] ;  /* 0x0007b000010e7983 */ /* 0x000e280000100800 */
[----:B------:R-:W0:Y:S01]  /*46750*/  LDL R15, [R1+0x7b4] ;  /* 0x0007b400010f7983 */ /* 0x000e220000100800 */
[----:B--2---:R-:W-:-:S02]  /*46760*/  PRMT R17, RZ, 0x7610, R17 ;  /* 0x00007610ff117816 */ /* 0x004fc40000000011 */
[----:B0-----:R-:W-:-:S04]  /*46770*/  @!P0 LOP3.LUT R15, R15, R14, RZ, 0x3c, !PT ;  /* 0x0000000e0f0f8212 */ /* 0x001fc800078e3cff */
[----:B------:R-:W-:-:S04]  /*46780*/  @!P0 LOP3.LUT R14, R15, R14, RZ, 0x3c, !PT ;  /* 0x0000000e0f0e8212 */ /* 0x000fc800078e3cff */
[----:B------:R-:W-:-:S05]  /*46790*/  @!P0 LOP3.LUT R15, R15, R14, RZ, 0x3c, !PT ;  /* 0x0000000e0f0f8212 */ /* 0x000fca00078e3cff */
[----:B------:R-:W2:Y:S04]  /*467a0*/  @!P0 LDG.E.U16 R17, desc[UR12][R14.64] ;  /* 0x0000000c0e118981 */ /* 0x000ea8000c1e1500 */
[----:B---3--:R-:W-:Y:S04]  /*467b0*/  STL [R1+0x214c], R11 ;  /* 0x00214c0b01007387 */ /* 0x008fe80000100800 */
        /* <DEDUP_REMOVED lines=173> */
[----:B------:R-:W3:Y:S01]  /*47290*/  LDL R15, [R1+0x6b8] ;  /* 0x0006b800010f7983 */ /* 0x000ee20000100800 */
[----:B------:R-:W-:-:S03]  /*472a0*/  @!P0 IMAD.MOV.U32 R14, RZ, RZ, R11 ;  /* 0x000000ffff0e8224 */ /* 0x000fc600078e000b */
[----:B------:R-:W4:Y:S01]  /*472b0*/  LDL R11, [R1+0x1554] ;  /* 0x00155400010b7983 */ /* 0x000f220000100800 */
[----:B--2---:R-:W-:-:S06]  /*472c0*/  PRMT R17, RZ, 0x7610, R17 ;  /* 0x00007610ff117816 */ /* 0x004fcc0000000011 */
[----:B---3--:R-:W2:Y:S04]  /*472d0*/  @!P0 LDG.E.U16 R17, desc[UR12][R14.64] ;  /* 0x0000000c0e118981 */ /* 0x008ea8000c1e1500 */
        /* <DEDUP_REMOVED lines=8> */
[----:B------:R-:W3:Y:S01]  /*47360*/  @!P0 LDG.E.U16 R2, desc[UR12][R14.64] ;  /* 0x0000000c0e028981 */ /* 0x000ee2000c1e1500 */
[----:B------:R-:W-:-:S03]  /*47370*/  PRMT R29, RZ, 0x7610, R29 ;  /* 0x00007610ff1d7816 */ /* 0x000fc6000000001d */
[----:B---3--:R-:W-:Y:S04]  /*47380*/  STL [R1], R2 ;  /* 0x0000000201007387 */ /* 0x008fe80000100800 */
[----:B------:R-:W3:Y:S01]  /*47390*/  LDL R15, [R1+0x6a8] ;  /* 0x0006a800010f7983 */ /* 0x000ee20000100800 */
[----:B------:R-:W-:Y:S01]  /*473a0*/  @!P0 IMAD.MOV.U32 R14, RZ, RZ, R12 ;  /* 0x000000ffff0e8224 */ /* 0x000fe200078e000c */
[----:B------:R-:W-:Y:S02]  /*473b0*/  PRMT R27, RZ, 0x7610, R27 ;  /* 0x00007610ff1b7816 */ /* 0x000fe4000000001b */
[----:B------:R-:W2:Y:S04]  /*473c0*/  LDL R12, [R1+0x15cc] ;  /* 0x0015cc00010c7983 */ /* 0x000ea80000100800 */
[----:B---3--:R0:W3:Y:S04]  /*473d0*/  @!P0 LDG.E.U16 R29, desc[UR12][R14.64] ;  /* 0x0000000c0e1d8981 */ /* 0x0080e8000c1e1500 */
[----:B------:R-:W0:Y:S04]  /*473e0*/  LDL R14, [R1+0x67c] ;  /* 0x00067c00010e7983 */ /* 0x000e280000100800 */
[----:B------:R-:W0:Y:S02]  /*473f0*/  LDL R15, [R1+0x154c] ;  /* 0x00154c00010f7983 */ /* 0x000e240000100800 */
[----:B0-----:R-:W-:-:S04]  /*47400*/  @!P0 LOP3.LUT R15, R15, R14, RZ, 0x3c, !PT ;  /* 0x0000000e0f0f8212 */ /* 0x001fc800078e3cff */
[----:B------:R-:W-:-:S04]  /*47410*/  @!P0 LOP3.LUT R14, R15, R14, RZ, 0x3c, !PT ;  /* 0x0000000e0f0e8212 */ /* 0x000fc800078e3cff */
[----:B------:R-:W-:-:S05]  /*47420*/  @!P0 LOP3.LUT R15, R15, R14, RZ, 0x3c, !PT ;  /* 0x0000000e0f0f8212 */ /* 0x000fca00078e3cff */
[----:B------:R4:W2:Y:S04]  /*47430*/  @!P0 LDG.E.U16 R27, desc[UR12][R14.64] ;  /* 0x0000000c0e1b8981 */ /* 0x0008a8000c1e1500 */
[----:B---3--:R0:W-:Y:S04]  /*47440*/  STL [R1+0x20cc], R29 ;  /* 0x0020cc1d01007387 */ /* 0x0081e80000100800 */
[----:B------:R-:W3:Y:S04]  /*47450*/  LDL R15, [R1+0x678] ;  /* 0x00067800010f7983 */ /* 0x000ee80000100800 */
[----:B0-----:R-:W3:Y:S01]  /*47460*/  LDL R29, [R1+0x158c] ;  /* 0x00158c00011d7983 */ /* 0x001ee20000100800 */
[----:B------:R-:W-:Y:S01]  /*47470*/  PRMT R25, RZ, 0x7610, R25 ;  /* 0x00007610ff197816 */ /* 0x000fe20000000019 */
[----:B----4-:R-:W-:-:S02]  /*47480*/  @!P0 IMAD.MOV.U32 R14, RZ, RZ, R11 ;  /* 0x000000ffff0e8224 */ /* 0x010fc400078e000b */
[----:B--2---:R0:W-:Y:S01]  /*47490*/  STL [R1+0x2110], R27 ;  /* 0x0021101b01007387 */ /* 0x0041e20000100800 */
[----:B------:R-:W-:-:S03]  /*474a0*/  PRMT R23, RZ, 0x7610, R23 ;  /* 0x00007610ff177816 */ /* 0x000fc60000000017 */
[----:B------:R-:W2:Y:S04]  /*474b0*/  LDL R11, [R1+0x160c] ;  /* 0x00160c00010b7983 */ /* 0x000ea80000100800 */
[----:B0-----:R-:W4:Y:S04]  /*474c0*/  LDL R27, [R1+0x1550] ;  /* 0x00155000011b7983 */ /* 0x001f280000100800 */
[----:B---3--:R0:W3:Y:S02]  /*474d0*/  @!P0 LDG.E.U16 R25, desc[UR12][R14.64] ;  /* 0x0000000c0e198981 */ /* 0x0080e4000c1e1500 */
[----:B0-----:R-:W-:-:S02]  /*474e0*/  @!P0 IMAD.MOV.U32 R14, RZ, RZ, R29 ;  /* 0x000000ffff0e8224 */ /* 0x001fc400078e001d */
[----:B----4-:R-:W-:Y:S01]  /*474f0*/  @!P0 IMAD.MOV.U32 R15, RZ, RZ, R27 ;  /* 0x000000ffff0f8224 */ /* 0x010fe200078e001b */
[----:B---3--:R0:W-:Y:S01]  /*47500*/  STL [R1+0x20f0], R25 ;  /* 0x0020f01901007387 */ /* 0x0081e20000100800 */
[----:B------:R-:W-:-:S03]  /*47510*/  PRMT R21, RZ, 0x7610, R21 ;  /* 0x00007610ff157816 */ /* 0x000fc60000000015 */
[----:B------:R-:W3:Y:S04]  /*47520*/  LDL R29, [R1+0x1630] ;  /* 0x00163000011d7983 */ /* 0x000ee80000100800 */
[----:B------:R-:W4:Y:S04]  /*47530*/  LDL R27, [R1+0x674] ;  /* 0x00067400011b7983 */ /* 0x000f280000100800 */
[----:B------:R1:W2:Y:S04]  /*47540*/  @!P0 LDG.E.U16 R23, desc[UR12][R14.64] ;  /* 0x0000000c0e178981 */ /* 0x0002a8000c1e1500 */
[----:B0-----:R-:W3:Y:S04]  /*47550*/  LDL R25, [R1+0x155c] ;  /* 0x00155c0001197983 */ /* 0x001ee80000100800 */
[----:B------:R-:W3:Y:S01]  /*47560*/  LDL R15, [R1+0x1590] ;  /* 0x00159000010f7983 */ /* 0x000ee20000100800 */
[----:B-1----:R-:W-:-:S03]  /*47570*/  @!P0 IMAD.MOV.U32 R14, RZ, RZ, R12 ;  /* 0x000000ffff0e8224 */ /* 0x002fc600078e000c */
[----:B--2---:R0:W-:Y:S01]  /*47580*/  STL [R1+0x2114], R23 ;  /* 0x0021141701007387 */ /* 0x0041e20000100800 */
[----:B------:R-:W-:-:S03]  /*47590*/  PRMT R19, RZ, 0x7610, R19 ;  /* 0x00007610ff137816 */ /* 0x000fc60000000013 */
[----:B------:R-:W2:Y:S04]  /*475a0*/  LDL R12, [R1+0x1594] ;  /* 0x00159400010c7983 */ /* 0x000ea80000100800 */
[----:B---3--:R1:W3:Y:S04]  /*475b0*/  @!P0 LDG.E.U16 R21, desc[UR12][R14.64] ;  /* 0x0000000c0e158981 */ /* 0x0082e8000c1e1500 */
[----:B0-----:R-:W2:Y:S04]  /*475c0*/  LDL R23, [R1+0x1558] ;  /* 0x0015580001177983 */ /* 0x001ea80000100800 */
[----:B------:R-:W2:Y:S01]  /*475d0*/  LDL R15, [R1+0x15d0] ;  /* 0x0015d000010f7983 */ /* 0x000ea20000100800 */
[----:B-1----:R-:W-:-:S03]  /*475e0*/  @!P0 IMAD.MOV.U32 R14, RZ, RZ, R11 ;  /* 0x000000ffff0e8224 */ /* 0x002fc600078e000b */
[----:B---3--:R0:W-:Y:S01]  /*475f0*/  STL [R1+0x2118], R21 ;  /* 0x0021181501007387 */ /* 0x0081e20000100800 */
[----:B------:R-:W-:-:S03]  /*47600*/  PRMT R3, RZ, 0x7610, R3 ;  /* 0x00007610ff037816 */ /* 0x000fc60000000003 */
[----:B------:R-:W3:Y:S04]  /*47610*/  LDL R11, [R1+0x159c] ;  /* 0x00159c00010b7983 */ /* 0x000ee80000100800 */
[----:B--2---:R1:W2:Y:S04]  /*47620*/  @!P0 LDG.E.U16 R19, desc[UR12][R14.64] ;  /* 0x0000000c0e138981 */ /* 0x0042a8000c1e1500 */
[----:B0-----:R-:W2:Y:S04]  /*47630*/  LDL R21, [R1+0x1560] ;  /* 0x0015600001157983 */ /* 0x001ea80000100800 */
[----:B------:R-:W2:Y:S01]  /*47640*/  LDL R15, [R1+0x1610] ;  /* 0x00161000010f7983 */ /* 0x000ea20000100800 */
[----:B-1----:R-:W-:Y:S01]  /*47650*/  @!P0 IMAD.MOV.U32 R14, RZ, RZ, R29 ;  /* 0x000000ffff0e8224 */ /* 0x002fe200078e001d */
[----:B------:R-:W-:-:S02]  /*47660*/  PRMT R17, RZ, 0x7610, R17 ;  /* 0x00007610ff117816 */ /* 0x000fc40000000011 */
[----:B------:R-:W-:Y:S02]  /*47670*/  PRMT R4, RZ, 0x7610, R4 ;  /* 0x00007610ff047816 */ /* 0x000fe40000000004 */
[----:B------:R-:W-:Y:S01]  /*47680*/  PRMT R18, RZ, 0x7610, R18 ;  /* 0x00007610ff127816 */ /* 0x000fe20000000012 */
[----:B--2---:R0:W2:Y:S02]  /*47690*/  @!P0 LDG.E.U16 R3, desc[UR12][R14.64] ;  /* 0x0000000c0e038981 */ /* 0x0040a4000c1e1500 */
[----:B0-----:R-:W-:Y:S02]  /*476a0*/  @!P0 IMAD.MOV.U32 R14, RZ, RZ, R25 ;  /* 0x000000ffff0e8224 */ /* 0x001fe400078e0019 */
[----:B----4-:R-:W-:-:S05]  /*476b0*/  @!P0 IMAD.MOV.U32 R15, RZ, RZ, R27 ;  /* 0x000000ffff0f8224 */ /* 0x010fca00078e001b */
[----:B------:R0:W4:Y:S02]  /*476c0*/  @!P0 LDG.E.U16 R17, desc[UR12][R14.64] ;  /* 0x0000000c0e118981 */ /* 0x000124000c1e1500 */
[----:B0-----:R-:W-:Y:S02]  /*476d0*/  @!P0 IMAD.MOV.U32 R14, RZ, RZ, R12 ;  /* 0x000000ffff0e8224 */ /* 0x001fe400078e000c */
[----:B------:R-:W-:-:S05]  /*476e0*/  @!P0 IMAD.MOV.U32 R15, RZ, RZ, R23 ;  /* 0x000000ffff0f8224 */ /* 0x000fca00078e0017 */
[----:B------:R3:W4:Y:S04]  /*476f0*/  @!P0 LDG.E.U16 R4, desc[UR12][R14.64] ;  /* 0x0000000c0e048981 */ /* 0x000728000c1e1500 */
[----:B------:R-:W-:Y:S01]  /*47700*/  STL [R1+0x211c], R19 ;  /* 0x00211c1301007387 */ /* 0x000fe20000100800 */
[----:B---3--:R-:W-:Y:S02]  /*47710*/  @!P0 IMAD.MOV.U32 R14, RZ, RZ, R11 ;  /* 0x000000ffff0e8224 */ /* 0x008fe400078e000b */
[----:B------:R-:W-:-:S05]  /*47720*/  @!P0 IMAD.MOV.U32 R15, RZ, RZ, R21 ;  /* 0x000000ffff0f8224 */ /* 0x000fca00078e0015 */
[----:B------:R-:W3:Y:S04]  /*47730*/  @!P0 LDG.E.U16 R18, desc[UR12][R14.64] ;  /* 0x0000000c0e128981 */ /* 0x000ee8000c1e1500 */
[----:B--2---:R0:W-:Y:S04]  /*47740*/  STL [R1+0x2120], R3 ;  /* 0x0021200301007387 */ /* 0x0041e80000100800 */
[----:B------:R-:W2:Y:S04]  /*47750*/  LDL R25, [R1+0x1598] ;  /* 0x0015980001197983 */ /* 0x000ea80000100800 */
[----:B0-----:R-:W2:Y:S04]  /*47760*/  LDL R3, [R1+0x15d4] ;  /* 0x0015d40001037983 */ /* 0x001ea80000100800 */
[----:B----4-:R0:W-:Y:S04]  /*47770*/  STL [R1+0x20d0], R17 ;  /* 0x0020d01101007387 */ /* 0x0101e80000100800 */
[----:B------:R-:W4:Y:S04]  /*47780*/  LDL R23, [R1+0x15a0] ;  /* 0x0015a00001177983 */ /* 0x000f280000100800 */
[----:B------:R-:W4:Y:S04]  /*47790*/  LDL R12, [R1+0x15dc] ;  /* 0x0015dc00010c7983 */ /* 0x000f280000100800 */
[----:B------:R1:W-:Y:S04]  /*477a0*/  STL [R1+0x20f4], R4 ;  /* 0x0020f40401007387 */ /* 0x0003e80000100800 */
[----:B------:R-:W4:Y:S04]  /*477b0*/  LDL R21, [R1+0x15d8] ;  /* 0x0015d80001157983 */ /* 0x000f280000100800 */
[----:B------:R-:W4:Y:S04]  /*477c0*/  LDL R19, [R1+0x1614] ;  /* 0x0016140001137983 */ /* 0x000f280000100800 */
[----:B0-----:R-:W4:Y:S04]  /*477d0*/  LDL R17, [R1+0x15e0] ;  /* 0x0015e00001117983 */ /* 0x001f280000100800 */
[----:B------:R-:W4:Y:S04]  /*477e0*/  LDL R11, [R1+0x161c] ;  /* 0x00161c00010b7983 */ /* 0x000f280000100800 */
[----:B---3--:R-:W-:Y:S04]  /*477f0*/  STL [R1+0x20d4], R18 ;  /* 0x0020d41201007387 */ /* 0x008fe80000100800 */
[----:B-1----:R-:W3:Y:S01]  /*47800*/  LDL R4, [R1+0x1618] ;  /* 0x0016180001047983 */ /* 0x002ee20000100800 */
[----:B--2---:R-:W-:-:S03]  /*47810*/  @!P0 IMAD.MOV.U32 R14, RZ, RZ, R3 ;  /* 0x000000ffff0e8224 */ /* 0x004fc600078e0003 */
[----:B------:R-:W2:Y:S01]  /*47820*/  LDL R3, [R1+0x162c] ;  /* 0x00162c0001037983 */ /* 0x000ea20000100800 */
[----:B------:R-:W-:Y:S01]  /*47830*/  PRMT R20, RZ, 0x7610, R20 ;  /* 0x00007610ff147816 */ /* 0x000fe20000000014 */
[----:B------:R-:W-:Y:S01]  /*47840*/  @!P0 IMAD.MOV.U32 R15, RZ, RZ, R25 ;  /* 0x000000ffff0f8224 */ /* 0x000fe200078e0019 */
[----:B------:R-:W-:-:S04]  /*47850*/  PRMT R22, RZ, 0x7610, R22 ;  /* 0x00007610ff167816 */ /* 0x000fc80000000016 */
[----:B------:R4:W2:Y:S01]  /*47860*/  @!P0 LDG.E.U16 R20, desc[UR12][R14.64] ;  /* 0x0000000c0e148981 */ /* 0x0008a2000c1e1500 */
[----:B------:R-:W-:Y:S01]  /*47870*/  PRMT R24, RZ, 0x7610, R24 ;  /* 0x00007610ff187816 */ /* 0x000fe20000000018 */
[----:B----4-:R-:W-:Y:S02]  /*47880*/  @!P0 IMAD.MOV.U32 R14, RZ, RZ, R12 ;  /* 0x000000ffff0e8224 */ /* 0x010fe400078e000c */
[----:B------:R-:W-:-:S05]  /*47890*/  @!P0 IMAD.MOV.U32 R15, RZ, RZ, R23 ;  /* 0x000000ffff0f8224 */ /* 0x000fca00078e0017 */
[----:B------:R0:W4:Y:S01]  /*478a0*/  @!P0 LDG.E.U16 R22, desc[UR12][R14.64] ;  /* 0x0000000c0e168981 */ /* 0x000122000c1e1500 */
[----:B------:R-:W-:Y:S01]  /*478b0*/  PRMT R26, RZ, 0x7610, R26 ;  /* 0x00007610ff1a7816 */ /* 0x000fe2000000001a */
[----:B0-----:R-:W-:Y:S02]  /*478c0*/  @!P0 IMAD.MOV.U32 R14, RZ, RZ, R19 ;  /* 0x000000ffff0e8224 */ /* 0x001fe400078e0013 */
[----:B------:R-:W-:-:S05]  /*478d0*/  @!P0 IMAD.MOV.U32 R15, RZ, RZ, R21 ;  /* 0x000000ffff0f8224 */ /* 0x000fca00078e0015 */
[----:B------:R0:W4:Y:S01]  /*478e0*/  @!P0 LDG.E.U16 R24, desc[UR12][R14.64] ;  /* 0x0000000c0e188981 */ /* 0x000122000c1e1500 */
[----:B------:R-:W-:Y:S01]  /*478f0*/  PRMT R28, RZ, 0x7610, R28 ;  /* 0x00007610ff1c7816 */ /* 0x000fe2000000001c */
[----:B0-----:R-:W-:Y:S02]  /*47900*/  @!P0 IMAD.MOV.U32 R14, RZ, RZ, R11 ;  /* 0x000000ffff0e8224 */ /* 0x001fe400078e000b */
[----:B------:R-:W-:-:S05]  /*47910*/  @!P0 IMAD.MOV.U32 R15, RZ, RZ, R17 ;  /* 0x000000ffff0f8224 */ /* 0x000fca00078e0011 */
[----:B------:R3:W4:Y:S02]  /*47920*/  @!P0 LDG.E.U16 R26, desc[UR12][R14.64] ;  /* 0x0000000c0e1a8981 */ /* 0x000724000c1e1500 */
[----:B---3--:R-:W-:Y:S02]  /*47930*/  @!P0 IMAD.MOV.U32 R15, RZ, RZ, R4 ;  /* 0x000000ffff0f8224 */ /* 0x008fe400078e0004 */
[----:B--2---:R-:W-:-:S05]  /*47940*/  @!P0 IMAD.MOV.U32 R14, RZ, RZ, R3 ;  /* 0x000000ffff0e8224 */ /* 0x004fca00078e0003 */
[----:B------:R-:W2:Y:S01]  /*47950*/  @!P0 LDG.E.U16 R28, desc[UR12][R14.64] ;  /* 0x0000000c0e1c8981 */ /* 0x000ea2000c1e1500 */
[----:B------:R-:W0:Y:S03]  /*47960*/  S2R R2, SR_TID.X ;  /* 0x0000000000027919 */ /* 0x000e260000002100 */
[----:B------:R-:W-:Y:S04]  /*47970*/  STL [R1+0x20f8], R20 ;  /* 0x0020f81401007387 */ /* 0x000fe80000100800 */
[----:B------:R-:W3:Y:S01]  /*47980*/  LDL.LU R12, [R1+0x5a8] ;  /* 0x0005a800010c7983 */ /* 0x000ee20000300800 */
[----:B0-----:R-:W-:-:S05]  /*47990*/  LOP3.LUT R2, R2, 0x7f, RZ, 0xc0, !PT ;  /* 0x0000007f02027812 */ /* 0x001fca00078ec0ff */
[----:B------:R-:W-:-:S05]  /*479a0*/  IMAD.SHL.U32 R2, R2, 0x2, RZ ;  /* 0x0000000202027824 */ /* 0x000fca00078e00ff */
[----:B------:R-:W-:-:S05]  /*479b0*/  LOP3.LUT R11, R2, 0x20, RZ, 0x3c, !PT ;  /* 0x00000020020b7812 */ /* 0x000fca00078e3cff */
[----:B------:R-:W-:Y:S04]  /*479c0*/  STS.U16 [R11+UR5+0x1ba00], R8 ;  /* 0x01ba00080b007988 */ /* 0x000fe80008000405 */
[----:B------:R-:W-:Y:S04]  /*479d0*/  STS.U16 [R11+UR5+0x1c200], R5 ;  /* 0x01c200050b007988 */ /* 0x000fe80008000405 */
[----:B------:R-:W-:Y:S04]  /*479e0*/  STS.U16 [R11+UR5+0x1ca00], R9 ;  /* 0x01ca00090b007988 */ /* 0x000fe80008000405 */
[----:B------:R-:W-:Y:S04]  /*479f0*/  STS.U16 [R11+UR5+0x1d200], R6 ;  /* 0x01d200060b007988 */ /* 0x000fe80008000405 */
[----:B------:R-:W-:Y:S04]  /*47a00*/  STS.U16 [R11+UR5+0x1da00], R10 ;  /* 0x01da000a0b007988 */ /* 0x000fe80008000405 */
[----:B----4-:R-:W-:Y:S04]  /*47a10*/  STL [R1+0x20d8], R22 ;  /* 0x0020d81601007387 */ /* 0x010fe80000100800 */
[----:B------:R-:W-:Y:S04]  /*47a20*/  STS.U16 [R11+UR5+0x1e200], R7 ;  /* 0x01e200070b007988 */ /* 0x000fe80008000405 */
[----:B------:R-:W-:Y:S04]  /*47a30*/  STL [R1+0x20fc], R24 ;  /* 0x0020fc1801007387 */ /* 0x000fe80000100800 */
[----:B------:R-:W-:Y:S04]  /*47a40*/  STS.U16 [R11+UR5+0x1ea00], R0 ;  /* 0x01ea00000b007988 */ /* 0x000fe80008000405 */
[----:B------:R-:W-:Y:S04]  /*47a50*/  STL [R1+0x20dc], R26 ;  /* 0x0020dc1a01007387 */ /* 0x000fe80000100800 */
[----:B------:R-:W-:Y:S04]  /*47a60*/  STS.U16 [R11+UR5+0x1f200], R16 ;  /* 0x01f200100b007988 */ /* 0x000fe80008000405 */
[----:B------:R0:W-:Y:S04]  /*47a70*/  STS.U16 [R11+UR5+0x1fa00], R13 ;  /* 0x01fa000d0b007988 */ /* 0x0001e80008000405 */
[----:B--2---:R-:W-:Y:S04]  /*47a80*/  STL [R1+0x2100], R28 ;  /* 0x0021001c01007387 */ /* 0x004fe80000100800 */
[----:B0-----:R-:W2:Y:S04]  /*47a90*/  LDL.LU R13, [R1+0x558] ;  /* 0x00055800010d7983 */ /* 0x001ea80000300800 */
[----:B--2---:R0:W-:Y:S04]  /*47aa0*/  STL [R1+0x2158], R13 ;  /* 0x0021580d01007387 */ /* 0x0041e80000100800 */
[----:B0-----:R-:W2:Y:S01]  /*47ab0*/  LDL.LU R13, [R1+0x580] ;  /* 0x00058000010d7983 */ /* 0x001ea20000300800 */
[----:B------:R-:W-:-:S03]  /*47ac0*/  LOP3.LUT R0, R2, 0x30, RZ, 0x3c, !PT ;  /* 0x0000003002007812 */ /* 0x000fc600078e3cff */
[----:B--2---:R0:W-:Y:S04]  /*47ad0*/  STL [R1+0x215c], R13 ;  /* 0x00215c0d01007387 */ /* 0x0041e80000100800 */
[----:B0-----:R-:W2:Y:S04]  /*47ae0*/  LDL.LU R13, [R1+0x594] ;  /* 0x00059400010d7983 */ /* 0x001ea80000300800 */
        /* <DEDUP_REMOVED lines=25> */
[----:B---3--:R0:W-:Y:S04]  /*47c80*/  STS.U16 [R0+UR5+0x300], R12 ;  /* 0x0003000c00007988 */ /* 0x0081e80008000405 */
[----:B------:R-:W3:Y:S04]  /*47c90*/  LDL.LU R11, [R1+0x2a4] ;  /* 0x0002a400010b7983 */ /* 0x000ee80000300800 */
[----:B0-----:R-:W3:Y:S04]  /*47ca0*/  LDL.LU R12, [R1+0x290] ;  /* 0x00029000010c7983 */ /* 0x001ee80000300800 */
[----:B--2---:R0:W-:Y:S04]  /*47cb0*/  STS.U16 [R0+UR5+0xb00], R13 ;  /* 0x000b000d00007988 */ /* 0x0041e80008000405 */
[----:B0-----:R-:W2:Y:S04]  /*47cc0*/  LDL.LU R13, [R1+0x215c] ;  /* 0x00215c00010d7983 */ /* 0x001ea80000300800 */
[----:B----4-:R-:W-:Y:S04]  /*47cd0*/  STS.U16 [R0+UR5+0x3b00], R29 ;  /* 0x003b001d00007988 */ /* 0x010fe80008000405 */
[----:B---3--:R-:W-:Y:S04]  /*47ce0*/  STS.U16 [R0+UR5+0xeb00], R11 ;  /* 0x00eb000b00007988 */ /* 0x008fe80008000405 */
[----:B--2---:R0:W-:Y:S04]  /*47cf0*/  STS.U16 [R0+UR5+0x1300], R13 ;  /* 0x0013000d00007988 */ /* 0x0041e80008000405 */
[----:B0-----:R-:W2:Y:S04]  /*47d00*/  LDL.LU R13, [R1+0x2158] ;  /* 0x00215800010d7983 */ /* 0x001ea80000300800 */
[----:B------:R-:W3:Y:S04]  /*47d10*/  LDL.LU R29, [R1+0x27c] ;  /* 0x00027c00011d7983 */ /* 0x000ee80000300800 */
[----:B------:R-:W4:Y:S04]  /*47d20*/  LDL.LU R11, [R1+0x23c] ;  /* 0x00023c00010b7983 */ /* 0x000f280000300800 */
[----:B----4-:R0:W-:Y:S04]  /*47d30*/  STL [R1+0x2150], R11 ;  /* 0x0021500b01007387 */ /* 0x0101e80000100800 */
[----:B0-----:R-:W4:Y:S04]  /*47d40*/  LDL.LU R11, [R1+0x250] ;  /* 0x00025000010b7983 */ /* 0x001f280000300800 */
[----:B------:R-:W-:Y:S04]  /*47d50*/  STS.U16 [R0+UR5+0xf300], R12 ;  /* 0x00f3000c00007988 */ /* 0x000fe80008000405 */
[----:B------:R-:W-:Y:S04]  /*47d60*/  STS.U16 [R0+UR5+0x3300], R7 ;  /* 0x0033000700007988 */ /* 0x000fe80008000405 */
[----:B------:R-:W-:Y:S04]  /*47d70*/  STS.U16 [R0+UR5+0x1b00], R2 ;  /* 0x001b000200007988 */ /* 0x000fe80008000405 */
        /* <DEDUP_REMOVED lines=10> */
[----:B----4-:R0:W-:Y:S04]  /*47e20*/  STL [R1+0x2154], R11 ;  /* 0x0021540b01007387 */ /* 0x0101e80000100800 */
        /* <DEDUP_REMOVED lines=13> */
[----:B------:R0:W-:Y:S04]  /*47f00*/  STS.U16 [R0+UR5+0x8300], R26 ;  /* 0x0083001a00007988 */ /* 0x0001e80008000405 */
[----:B------:R-:W4:Y:S04]  /*47f10*/  LDL.LU R15, [R1+0x98] ;  /* 0x00009800010f7983 */ /* 0x000f280000300800 */
        /* <DEDUP_REMOVED lines=25> */
[----:B0-----:R-:W3:Y:S04]  /*480b0*/  LDL.LU R27, [R1+0x54] ;  /* 0x00005400011b7983 */ /* 0x001ee80000300800 */
[----:B-1----:R-:W3:Y:S04]  /*480c0*/  LDL.LU R29, [R1+0x4c] ;  /* 0x00004c00011d7983 */ /* 0x002ee80000300800 */
[----:B--2---:R0:W-:Y:S04]  /*480d0*/  STS.U16 [R0+UR5+0x10300], R11 ;  /* 0x0103000b00007988 */ /* 0x0041e80008000405 */
[----:B0-----:R-:W2:Y:S04]  /*480e0*/  LDL.LU R11, [R1+0x2154] ;  /* 0x00215400010b7983 */ /* 0x001ea80000300800 */
[----:B--2---:R0:W-:Y:S04]  /*480f0*/  STS.U16 [R0+UR5+0x10b00], R11 ;  /* 0x010b000b00007988 */ /* 0x0041e80008000405 */
[----:B0-----:R-:W2:Y:S04]  /*48100*/  LDL.LU R11, [R1+0x2150] ;  /* 0x00215000010b7983 */ /* 0x001ea80000300800 */
[----:B----4-:R-:W-:Y:S04]  /*48110*/  STS.U16 [R0+UR5+0x11b00], R12 ;  /* 0x011b000c00007988 */ /* 0x010fe80008000405 */
[----:B---3--:R-:W-:Y:S04]  /*48120*/  STS.U16 [R0+UR5+0x1eb00], R29 ;  /* 0x01eb001d00007988 */ /* 0x008fe80008000405 */
[----:B------:R-:W-:Y:S04]  /*48130*/  STS.U16 [R0+UR5+0x1e300], R27 ;  /* 0x01e3001b00007988 */ /* 0x000fe80008000405 */
[----:B--2---:R0:W-:Y:S04]  /*48140*/  STS.U16 [R0+UR5+0x11300], R11 ;  /* 0x0113000b00007988 */ /* 0x0041e80008000405 */
[----:B0-----:R-:W2:Y:S04]  /*48150*/  LDL.LU R11, [R1+0x214c] ;  /* 0x00214c00010b7983 */ /* 0x001ea80000300800 */
[----:B------:R-:W3:Y:S04]  /*48160*/  LDL.LU R12, [R1+0x2148] ;  /* 0x00214800010c7983 */ /* 0x000ee80000300800 */
[----:B------:R-:W4:Y:S04]  /*48170*/  LDL.LU R29, [R1+0x5b8] ;  /* 0x0005b800011d7983 */ /* 0x000f280000300800 */
[----:B------:R-:W2:Y:S04]  /*48180*/  LDL.LU R27, [R1+0x52c] ;  /* 0x00052c00011b7983 */ /* 0x000ea80000300800 */
[----:B------:R0:W-:Y:S02]  /*48190*/  STS.U16 [R0+UR5+0x12300], R7 ;  /* 0x0123000700007988 */ /* 0x0001e40008000405 */
[----:B0-----:R-:W0:Y:S02]  /*481a0*/  S2R R7, SR_TID.X ;  /* 0x0000000000077919 */ /* 0x001e240000002100 */
[----:B------:R1:W-:Y:S04]  /*481b0*/  STS.U16 [R0+UR5+0x12b00], R2 ;  /* 0x012b000200007988 */ /* 0x0003e80008000405 */
[----:B------:R0:W-:Y:S04]  /*481c0*/  STS.U16 [R0+UR5+0x15b00], R5 ;  /* 0x015b000500007988 */ /* 0x0001e80008000405 */
[----:B------:R0:W-:Y:S01]  /*481d0*/  STS.U16 [R0+UR5+0x14b00], R6 ;  /* 0x014b000600007988 */ /* 0x0001e20008000405 */
[----:B-1----:R-:W1:Y:S03]  /*481e0*/  S2R R2, SR_TID.X ;  /* 0x0000000000027919 */ /* 0x002e660000002100 */
        /* <DEDUP_REMOVED lines=16> */
[----:B------:R-:W-:Y:S01]  /*482f0*/  STS.U16 [R0+UR5+0x1c300], R19 ;  /* 0x01c3001300007988 */ /* 0x000fe20008000405 */
[----:B0-----:R-:W-:Y:S01]  /*48300*/  IMAD.SHL.U32 R5, R7, 0x20, RZ ;  /* 0x0000002007057824 */ /* 0x001fe200078e00ff */
[----:B------:R-:W-:-:S02]  /*48310*/  SHF.R.S32.HI R6, RZ, 0x2, R7 ;  /* 0x00000002ff067819 */ /* 0x000fc40000011407 */
[----:B------:R-:W-:Y:S04]  /*48320*/  STS.U16 [R0+UR5+0x1cb00], R21 ;  /* 0x01cb001500007988 */ /* 0x000fe80008000405 */
[----:B------:R-:W-:Y:S04]  /*48330*/  STS.U16 [R0+UR5+0x1d300], R23 ;  /* 0x01d3001700007988 */ /* 0x000fe80008000405 */
[----:B------:R-:W-:Y:S01]  /*48340*/  STS.U16 [R0+UR5+0x1db00], R25 ;  /* 0x01db001900007988 */ /* 0x000fe20008000405 */
[----:B------:R-:W0:Y:S03]  /*48350*/  S2UR UR7, SR_CgaCtaId ;  /* 0x00000000000779c3 */ /* 0x000e260000008800 */
[----:B--2---:R2:W-:Y:S04]  /*48360*/  STL [R1+0x2144], R27 ;  /* 0x0021441b01007387 */ /* 0x0045e80000100800 */
[----:B--2---:R-:W2:Y:S04]  /*48370*/  LDL.LU R27, [R1+0x5a4] ;  /* 0x0005a400011b7983 */ /* 0x004ea80000300800 */
[----:B---3--:R-:W-:Y:S04]  /*48380*/  STS.U16 [R0+UR5+0x1f300], R12 ;  /* 0x01f3000c00007988 */ /* 0x008fe80008000405 */
[----:B------:R3:W-:Y:S02]  /*48390*/  STS.U16 [R0+UR5+0x1fb00], R11 ;  /* 0x01fb000b00007988 */ /* 0x0007e40008000405 */
[----:B---3--:R-:W-:-:S02]  /*483a0*/  LOP3.LUT R0, R5, 0x60, RZ, 0xc0, !PT ;  /* 0x0000006005007812 */ /* 0x008fc400078ec0ff */
[----:B------:R-:W-:Y:S01]  /*483b0*/  SGXT R5, R6, 0x1 ;  /* 0x000000010605781a */ /* 0x000fe20000000200 */
[C---:B------:R-:W-:Y:S01]  /*483c0*/  IMAD.SHL.U32 R8, R7.reuse, 0x2, RZ ;  /* 0x0000000207087824 */ /* 0x040fe200078e00ff */
[----:B-1----:R-:W-:Y:S01]  /*483d0*/  LOP3.LUT R2, R2, 0x7f, RZ, 0xc0, !PT ;  /* 0x0000007f02027812 */ /* 0x002fe200078ec0ff */
[----:B------:R-:W-:Y:S01]  /*483e0*/  UMOV UR6, 0x400 ;  /* 0x0000040000067882 */ /* 0x000fe20000000000 */
[----:B------:R-:W-:Y:S01]  /*483f0*/  LOP3.LUT R5, R0, 0x90, R5, 0xf8, !PT ;  /* 0x0000009000057812 */ /* 0x000fe200078ef805 */
[C---:B------:R-:W-:Y:S01]  /*48400*/  IMAD.SHL.U32 R0, R7.reuse, 0x40, RZ ;  /* 0x0000004007007824 */ /* 0x040fe200078e00ff */
[----:B------:R-:W-:Y:S01]  /*48410*/  LOP3.LUT R6, R7, 0x7, RZ, 0xc0, !PT ;  /* 0x0000000707067812 */ /* 0x000fe200078ec0ff */
[----:B------:R-:W3:Y:S03]  /*48420*/  LDL.LU R11, [R1+0x540] ;  /* 0x00054000010b7983 */ /* 0x000ee60000300800 */
[----:B------:R-:W-:-:S05]  /*48430*/  LOP3.LUT R0, R0, 0x1800, RZ, 0xc0, !PT ;  /* 0x0000180000007812 */ /* 0x000fca00078ec0ff */
[C---:B------:R-:W-:Y:S02]  /*48440*/  IMAD R0, R6.reuse, 0x100, R0 ;  /* 0x0000010006007824 */ /* 0x040fe400078e0200 */
[----:B------:R-:W-:Y:S02]  /*48450*/  IMAD.SHL.U32 R6, R6, 0x10, RZ ;  /* 0x0000001006067824 */ /* 0x000fe400078e00ff */
[----:B------:R-:W-:-:S03]  /*48460*/  IMAD.SHL.U32 R7, R7, 0x10, RZ ;  /* 0x0000001007077824 */ /* 0x000fc600078e00ff */
[--C-:B------:R-:W-:Y:S01]  /*48470*/  LOP3.LUT R6, R6, 0x30, R8.reuse, 0x78, !PT ;  /* 0x0000003006067812 */ /* 0x100fe200078e7808 */
[----:B0-----:R-:W-:Y:S01]  /*48480*/  ULEA UR6, UR7, UR6, 0x18 ;  /* 0x0000000607067291 */ /* 0x001fe2000f8ec0ff */
[----:B------:R-:W-:Y:S01]  /*48490*/  IMAD.SHL.U32 R2, R2, 0x2, RZ ;  /* 0x0000000202027824 */ /* 0x000fe200078e00ff */
[----:B------:R-:W-:Y:S02]  /*484a0*/  LOP3.LUT R5, R5, 0x10, R8, 0x78, !PT ;  /* 0x0000001005057812 */ /* 0x000fe400078e7808 */
[----:B------:R-:W-:Y:S01]  /*484b0*/  LOP3.LUT R7, R7, 0x100, RZ, 0xc0, !PT ;  /* 0x0000010007077812 */ /* 0x000fe200078ec0ff */
[----:B------:R-:W-:Y:S01]  /*484c0*/  IMAD.IADD R0, R0, 0x1, R6 ;  /* 0x0000000100007824 */ /* 0x000fe200078e0206 */
[----:B------:R-:W3:Y:S04]  /*484d0*/  LDL.LU R8, [R1+0x554] ;  /* 0x0005540001087983 */ /* 0x000ee80000300800 */
[----:B------:R-:W3:Y:S01]  /*484e0*/  LDL.LU R6, [R1+0x568] ;  /* 0x0005680001067983 */ /* 0x000ee20000300800 */
[----:B------:R-:W-:-:S02]  /*484f0*/  IADD3 R7, PT, PT, R5, UR6, R7 ;  /* 0x0000000605077c10 */ /* 0x000fc4000fffe007 */
[----:B------:R-:W-:Y:S01]  /*48500*/  LOP3.LUT R5, R2, 0x40, RZ, 0x3c, !PT ;  /* 0x0000004002057812 */ /* 0x000fe200078e3cff */
[----:B------:R0:W-:Y:S04]  /*48510*/  STL [R1+0x20e0], R0 ;  /* 0x0020e00001007387 */ /* 0x0001e80000100800 */
[----:B0-----:R-:W3:Y:S04]  /*48520*/  LDL.LU R0, [R1+0x57c] ;  /* 0x00057c0001007983 */ /* 0x001ee80000300800 */
        /* <DEDUP_REMOVED lines=20> */
[----:B----4-:R0:W-:Y:S04]  /*48670*/  STS.U16 [R5+UR5+0x400], R29 ;  /* 0x0004001d05007988 */ /* 0x0101e80008000405 */
[----:B------:R-:W4:Y:S04]  /*48680*/  LDL.LU R25, [R1+0x2f0] ;  /* 0x0002f00001197983 */ /* 0x000f280000300800 */
[----:B0-----:R-:W4:Y:S04]  /*48690*/  LDL.LU R29, [R1+0x2dc] ;  /* 0x0002dc00011d7983 */ /* 0x001f280000300800 */
[----:B--2---:R0:W-:Y:S04]  /*486a0*/  STS.U16 [R5+UR5+0xc00], R27 ;  /* 0x000c001b05007988 */ /* 0x0041e80008000405 */
[----:B0-----:R-:W2:Y:S04]  /*486b0*/  LDL.LU R27, [R1+0x2144] ;  /* 0x00214400011b7983 */ /* 0x001ea80000300800 */
[----:B------:R-:W-:Y:S04]  /*486c0*/  STL [R1+0x264], R7 ;  /* 0x0002640701007387 */ /* 0x000fe80000100800 */
[----:B------:R-:W-:Y:S04]  /*486d0*/  STL [R1+0x20e4], R7 ;  /* 0x0020e40701007387 */ /* 0x000fe80000100800 */
[----:B---3--:R-:W-:Y:S04]  /*486e0*/  STS.U16 [R5+UR5+0x1400], R2 ;  /* 0x0014000205007988 */ /* 0x008fe80008000405 */
[----:B--2---:R0:W-:Y:S04]  /*486f0*/  STS.U16 [R5+UR5+0x3c00], R27 ;  /* 0x003c001b05007988 */ /* 0x0041e80008000405 */
[----:B0-----:R-:W2:Y:S04]  /*48700*/  LDL.LU R27, [R1+0x2c8] ;  /* 0x0002c800011b7983 */ /* 0x001ea80000300800 */
[----:B------:R-:W3:Y:S04]  /*48710*/  LDL.LU R2, [R1+0x28c] ;  /* 0x00028c0001027983 */ /* 0x000ee80000300800 */
[----:B---3--:R0:W-:Y:S04]  /*48720*/  STL [R1+0x213c], R2 ;  /* 0x00213c0201007387 */ /* 0x0081e80000100800 */
[----:B0-----:R-:W3:Y:S04]  /*48730*/  LDL.LU R2, [R1+0x2a0] ;  /* 0x0002a00001027983 */ /* 0x001ee80000300800 */
[----:B------:R-:W-:Y:S04]  /*48740*/  STS.U16 [R5+UR5+0x1c00], R0 ;  /* 0x001c000005007988 */ /* 0x000fe80008000405 */
[----:B------:R-:W-:Y:S04]  /*48750*/  STS.U16 [R5+UR5+0x2400], R6 ;  /* 0x0024000605007988 */ /* 0x000fe80008000405 */
        /* <DEDUP_REMOVED lines=11> */
[----:B---3--:R0:W-:Y:S04]  /*48810*/  STL [R1+0x2140], R2 ;  /* 0x0021400201007387 */ /* 0x0081e80000100800 */
[----:B0-----:R-:W3:Y:S04]  /*48820*/  LDL.LU R2, [R1+0x2b4] ;  /* 0x0002b40001027983 */ /* 0x001ee80000300800 */
        /* <DEDUP_REMOVED lines=26> */
[----:B--2---:R-:W2:Y:S04]  /*489d0*/  LDL.LU R4, [R1+0xb8] ;  /* 0x0000b80001047983 */ /* 0x004ea80000300800 */
        /* <DEDUP_REMOVED lines=10> */
[----:B------:R0:W-:Y:S04]  /*48a80*/  STS.U16 [R5+UR5+0xec00], R27 ;  /* 0x00ec001b05007988 */ /* 0x0001e80008000405 */
[----:B------:R-:W2:Y:S04]  /*48a90*/  LDL.LU R25, [R1+0x24] ;  /* 0x0000240001197983 */ /* 0x000ea80000300800 */
[----:B0-----:R-:W2:Y:S04]  /*48aa0*/  LDL.LU R27, [R1+0x20] ;  /* 0x00002000011b7983 */ /* 0x001ea80000300800 */
[----:B---3--:R0:W-:Y:S04]  /*48ab0*/  STS.U16 [R5+UR5+0xf400], R2 ;  /* 0x00f4000205007988 */ /* 0x0081e80008000405 */
[----:B0-----:R-:W3:Y:S04]  /*48ac0*/  LDL.LU R2, [R1+0x2140] ;  /* 0x0021400001027983 */ /* 0x001ee80000300800 */
[----:B---3--:R0:W-:Y:S04]  /*48ad0*/  STS.U16 [R5+UR5+0xfc00], R2 ;  /* 0x00fc000205007988 */ /* 0x0081e80008000405 */
[----:B0-----:R-:W3:Y:S04]  /*48ae0*/  LDL.LU R2, [R1+0x213c] ;  /* 0x00213c0001027983 */ /* 0x001ee80000300800 */
[----:B----4-:R-:W-:Y:S04]  /*48af0*/  STS.U16 [R5+UR5+0x11c00], R6 ;  /* 0x011c000605007988 */ /* 0x010fe80008000405 */
[----:B------:R0:W-:Y:S04]  /*48b00*/  STS.U16 [R5+UR5+0x12400], R29 ;  /* 0x0124001d05007988 */ /* 0x0001e80008000405 */
[----:B0-----:R-:W4:Y:S04]  /*48b10*/  LDL.LU R29, [R1+0x1c] ;  /* 0x00001c00011d7983 */ /* 0x001f280000300800 */
[----:B---3--:R0:W-:Y:S02]  /*48b20*/  STS.U16 [R5+UR5+0x10400], R2 ;  /* 0x0104000205007988 */ /* 0x0081e40008000405 */
[----:B0-----:R-:W0:Y:S02]  /*48b30*/  S2R R2, SR_TID.X ;  /* 0x0000000000027919 */ /* 0x001e240000002100 */
[----:B0-----:R-:W-:-:S05]  /*48b40*/  LOP3.LUT R2, R2, 0x7f, RZ, 0xc0, !PT ;  /* 0x0000007f02027812 */ /* 0x001fca00078ec0ff */
[----:B------:R-:W-:-:S05]  /*48b50*/  IMAD.SHL.U32 R2, R2, 0x2, RZ ;  /* 0x0000000202027824 */ /* 0x000fca00078e00ff */
[----:B------:R-:W-:-:S05]  /*48b60*/  LOP3.LUT R6, R2, 0x50, RZ, 0x3c, !PT ;  /* 0x0000005002067812 */ /* 0x000fca00078e3cff */
[----:B------:R0:W-:Y:S04]  /*48b70*/  STL [R1+0x2130], R6 ;  /* 0x0021300601007387 */ /* 0x0001e80000100800 */
[----:B0-----:R-:W3:Y:S04]  /*48b80*/  LDL.LU R6, [R1+0x10] ;  /* 0x0000100001067983 */ /* 0x001ee80000300800 */
[----:B---3--:R0:W-:Y:S04]  /*48b90*/  STL [R1+0x2134], R6 ;  /* 0x0021340601007387 */ /* 0x0081e80000100800 */
[----:B0-----:R-:W3:Y:S04]  /*48ba0*/  LDL.LU R6, [R1+0x14] ;  /* 0x0000140001067983 */ /* 0x001ee80000300800 */
        /* <DEDUP_REMOVED lines=33> */
[----:B--2---:R2:W-:Y:S04]  /*48dc0*/  STS.U16 [R5+UR5+0x1a400], R4 ;  /* 0x01a4000405007988 */ /* 0x0045e80008000405 */
[----:B------:R2:W-:Y:S04]  /*48dd0*/  STS.U16 [R5+UR5+0x1ac00], R17 ;  /* 0x01ac001105007988 */ /* 0x0005e80008000405 */
[----:B0-----:R-:W3:Y:S04]  /*48de0*/  LDL.LU R24, [R1+0x488] ;  /* 0x0004880001187983 */ /* 0x001ee80000300800 */
[----:B-1----:R-:W3:Y:S04]  /*48df0*/  LDL.LU R22, [R1+0x474] ;  /* 0x0004740001167983 */ /* 0x002ee80000300800 */
[----:B------:R-:W3:Y:S04]  /*48e00*/  LDL.LU R20, [R1+0x460] ;  /* 0x0004600001147983 */ /* 0x000ee80000300800 */
[----:B------:R-:W3:Y:S04]  /*48e10*/  LDL.LU R18, [R1+0x44c] ;  /* 0x00044c0001127983 */ /* 0x000ee80000300800 */
[----:B--2---:R-:W2:Y:S04]  /*48e20*/  LDL.LU R4, [R1+0x438] ;  /* 0x0004380001047983 */ /* 0x004ea80000300800 */
[----:B------:R0:W-:Y:S04]  /*48e30*/  STS.U16 [R5+UR5+0x1b400], R3 ;  /* 0x01b4000305007988 */ /* 0x0001e80008000405 */
[----:B------:R-:W2:Y:S04]  /*48e40*/  LDL.LU R17, [R1+0x424] ;  /* 0x0004240001117983 */ /* 0x000ea80000300800 */
        /* <DEDUP_REMOVED lines=10> */
[----:B----4-:R0:W-:Y:S04]  /*48ef0*/  STS.U16 [R5+UR5+0x1e400], R29 ;  /* 0x01e4001d05007988 */ /* 0x0101e80008000405 */
[----:B------:R-:W4:Y:S04]  /*48f00*/  LDL.LU R27, [R1+0x300] ;  /* 0x00030000011b7983 */ /* 0x000f280000300800 */
[----:B0-----:R-:W2:Y:S04]  /*48f10*/  LDL.LU R29, [R1+0x2ec] ;  /* 0x0002ec00011d7983 */ /* 0x001ea80000300800 */
[----:B---3--:R0:W-:Y:S04]  /*48f20*/  STS.U16 [R5+UR5+0x1ec00], R6 ;  /* 0x01ec000605007988 */ /* 0x0081e80008000405 */
[----:B0-----:R-:W3:Y:S04]  /*48f30*/  LDL.LU R6, [R1+0x2138] ;  /* 0x0021380001067983 */ /* 0x001ee80000300800 */
[----:B---3--:R0:W-:Y:S04]  /*48f40*/  STS.U16 [R5+UR5+0x1f400], R6 ;  /* 0x01f4000605007988 */ /* 0x0081e80008000405 */
[----:B0-----:R-:W3:Y:S04]  /*48f50*/  LDL.LU R6, [R1+0x2134] ;  /* 0x0021340001067983 */ /* 0x001ee80000300800 */
[----:B---3--:R0:W-:Y:S04]  /*48f60*/  STS.U16 [R5+UR5+0x1fc00], R6 ;  /* 0x01fc000605007988 */ /* 0x0081e80008000405 */
[----:B0-----:R-:W2:Y:S04]  /*48f70*/  LDL.LU R6, [R1+0x2130] ;  /* 0x0021300001067983 */ /* 0x001ea80000300800 */
[----:B------:R-:W3:Y:S04]  /*48f80*/  LDL.LU R5, [R1+0x5b4] ;  /* 0x0005b40001057983 */ /* 0x000ee80000300800 */
[----:B--2---:R0:W-:Y:S04]  /*48f90*/  STS.U16 [R6+UR5+0xad00], R3 ;  /* 0x00ad000306007988 */ /* 0x0041e80008000405 */
[----:B0-----:R-:W2:Y:S04]  /*48fa0*/  LDL.LU R3, [R1+0x29c] ;  /* 0x00029c0001037983 */ /* 0x001ea80000300800 */
[----:B--2---:R0:W-:Y:S04]  /*48fb0*/  STL [R1+0x2124], R3 ;  /* 0x0021240301007387 */ /* 0x0041e80000100800 */
[----:B0-----:R-:W2:Y:S04]  /*48fc0*/  LDL.LU R3, [R1+0x2b0] ;  /* 0x0002b00001037983 */ /* 0x001ea80000300800 */
[----:B--2---:R0:W-:Y:S04]  /*48fd0*/  STL [R1+0x2128], R3 ;  /* 0x0021280301007387 */ /* 0x0041e80000100800 */
[----:B0-----:R-:W2:Y:S04]  /*48fe0*/  LDL.LU R3, [R1+0x2c4] ;  /* 0x0002c40001037983 */ /* 0x001ea80000300800 */
[----:B------:R-:W-:Y:S04]  /*48ff0*/  STS.U16 [R6+UR5+0xb500], R19 ;  /* 0x00b5001306007988 */ /* 0x000fe80008000405 */
[----:B------:R-:W-:Y:S04]  /*49000*/  STS.U16 [R6+UR5+0xbd00], R21 ;  /* 0x00bd001506007988 */ /* 0x000fe80008000405 */
[----:B------:R-:W-:Y:S04]  /*49010*/  STS.U16 [R6+UR5+0xc500], R23 ;  /* 0x00c5001706007988 */ /* 0x000fe80008000405 */
[----:B----4-:R-:W-:Y:S04]  /*49020*/  STS.U16 [R6+UR5+0xd500], R27 ;  /* 0x00d5001b06007988 */ /* 0x010fe80008000405 */
[----:B------:R-:W-:Y:S04]  /*49030*/  STS.U16 [R6+UR5+0xd00], R2 ;  /* 0x000d000206007988 */ /* 0x000fe80008000405 */
[----:B---3--:R-:W-:Y:S04]  /*49040*/  STS.U16 [R6+UR5+0x500], R5 ;  /* 0x0005000506007988 */ /* 0x008fe80008000405 */
        /* <DEDUP_REMOVED lines=60> */
[----:B------:R0:W-:Y:S02]  /*49410*/  STS.U16 [R6+UR5+0x12500], R2 ;  /* 0x0125000206007988 */ /* 0x0001e40008000405 */
[----:B0-----:R-:W0:Y:S02]  /*49420*/  S2R R2, SR_TID.X ;  /* 0x0000000000027919 */ /* 0x001e240000002100 */
[----:B------:R-:W-:Y:S04]  /*49430*/  STS.U16 [R6+UR5+0x13500], R7 ;  /* 0x0135000706007988 */ /* 0x000fe80008000405 */
[----:B--2---:R1:W-:Y:S04]  /*49440*/  STS.U16 [R6+UR5+0xfd00], R3 ;  /* 0x00fd000306007988 */ /* 0x0043e80008000405 */
[----:B-1----:R-:W2:Y:S04]  /*49450*/  LDL.LU R3, [R1+0x2120] ;  /* 0x0021200001037983 */ /* 0x002ea80000300800 */
[----:B------:R-:W3:Y:S04]  /*49460*/  LDL.LU R19, [R1+0x211c] ;  /* 0x00211c0001137983 */ /* 0x000ee80000300800 */
[----:B------:R-:W4:Y:S04]  /*49470*/  LDL.LU R21, [R1+0x2118] ;  /* 0x0021180001157983 */ /* 0x000f280000300800 */
[----:B------:R-:W2:Y:S04]  /*49480*/  LDL.LU R23, [R1+0x2114] ;  /* 0x0021140001177983 */ /* 0x000ea80000300800 */
[----:B------:R-:W2:Y:S04]  /*49490*/  LDL.LU R27, [R1+0x2110] ;  /* 0x00211000011b7983 */ /* 0x000ea80000300800 */
[----:B------:R1:W-:Y:S04]  /*494a0*/  STS.U16 [R6+UR5+0x13d00], R0 ;  /* 0x013d000006007988 */ /* 0x0003e80008000405 */
[----:B------:R-:W3:Y:S04]  /*494b0*/  LDL.LU R7, [R1+0x524] ;  /* 0x0005240001077983 */ /* 0x000ee80000300800 */
        /* <DEDUP_REMOVED lines=15> */
[----:B------:R1:W-:Y:S01]  /*495b0*/  STS.U16 [R6+UR5+0x18d00], R15 ;  /* 0x018d000f06007988 */ /* 0x0003e20008000405 */
[----:B------:R-:W-:-:S03]  /*495c0*/  LOP3.LUT R2, R2, 0x7f, RZ, 0xc0, !PT ;  /* 0x0000007f02027812 */ /* 0x000fc600078ec0ff */
[----:B0-----:R-:W3:Y:S04]  /*495d0*/  LDL.LU R10, [R1+0x498] ;  /* 0x00049800010a7983 */ /* 0x001ee80000300800 */
[----:B-1----:R-:W3:Y:S04]  /*495e0*/  LDL.LU R9, [R1+0x484] ;  /* 0x0004840001097983 */ /* 0x002ee80000300800 */
[----:B------:R-:W3:Y:S04]  /*495f0*/  LDL.LU R28, [R1+0x470] ;  /* 0x00047000011c7983 */ /* 0x000ee80000300800 */
[----:B------:R0:W-:Y:S04]  /*49600*/  STS.U16 [R6+UR5+0x19500], R26 ;  /* 0x0195001a06007988 */ /* 0x0001e80008000405 */
[----:B------:R-:W3:Y:S04]  /*49610*/  LDL.LU R14, [R1+0x45c] ;  /* 0x00045c00010e7983 */ /* 0x000ee80000300800 */
[----:B------:R-:W3:Y:S04]  /*49620*/  LDL.LU R15, [R1+0x448] ;  /* 0x00044800010f7983 */ /* 0x000ee80000300800 */
[----:B------:R1:W-:Y:S04]  /*49630*/  STS.U16 [R6+UR5+0x19d00], R24 ;  /* 0x019d001806007988 */ /* 0x0003e80008000405 */
[----:B------:R0:W-:Y:S04]  /*49640*/  STS.U16 [R6+UR5+0x1a500], R22 ;  /* 0x01a5001606007988 */ /* 0x0001e80008000405 */
[----:B------:R1:W-:Y:S04]  /*49650*/  STS.U16 [R6+UR5+0x1ad00], R20 ;  /* 0x01ad001406007988 */ /* 0x0003e80008000405 */
[----:B------:R1:W-:Y:S04]  /*49660*/  STS.U16 [R6+UR5+0x1b500], R18 ;  /* 0x01b5001206007988 */ /* 0x0003e80008000405 */
[----:B0-----:R-:W3:Y:S04]  /*49670*/  LDL.LU R26, [R1+0x434] ;  /* 0x00043400011a7983 */ /* 0x001ee80000300800 */
[----:B-1----:R-:W3:Y:S01]  /*49680*/  LDL.LU R24, [R1+0x420] ;  /* 0x0004200001187983 */ /* 0x002ee20000300800 */
[----:B------:R-:W-:-:S03]  /*49690*/  IMAD.SHL.U32 R2, R2, 0x2, RZ ;  /* 0x0000000202027824 */ /* 0x000fc600078e00ff */
        /* <DEDUP_REMOVED lines=11> */
[----:B------:R-:W3:Y:S01]  /*49750*/  LDL.LU R29, [R1+0x2e8] ;  /* 0x0002e800011d7983 */ /* 0x000ee20000300800 */
[----:B------:R-:W-:-:S03]  /*49760*/  LOP3.LUT R5, R2, 0x60, RZ, 0x3c, !PT ;  /* 0x0000006002057812 */ /* 0x000fc600078e3cff */
[----:B--2---:R0:W-:Y:S04]  /*49770*/  STS.U16 [R6+UR5+0x1dd00], R27 ;  /* 0x01dd001b06007988 */ /* 0x0041e80008000405 */
[----:B------:R1:W-:Y:S04]  /*49780*/  STS.U16 [R6+UR5+0x1e500], R23 ;  /* 0x01e5001706007988 */ /* 0x0003e80008000405 */
[----:B----4-:R2:W-:Y:S04]  /*49790*/  STS.U16 [R6+UR5+0x1ed00], R21 ;  /* 0x01ed001506007988 */ /* 0x0105e80008000405 */
[----:B---3--:R3:W-:Y:S04]  /*497a0*/  STS.U16 [R6+UR5+0x1f500], R19 ;  /* 0x01f5001306007988 */ /* 0x0087e80008000405 */
[----:B------:R4:W-:Y:S04]  /*497b0*/  STS.U16 [R6+UR5+0x1fd00], R3 ;  /* 0x01fd000306007988 */ /* 0x0009e80008000405 */
[----:B0-----:R-:W3:Y:S04]  /*497c0*/  LDL.LU R27, [R1+0x538] ;  /* 0x00053800011b7983 */ /* 0x001ee80000300800 */
[----:B------:R-:W3:Y:S04]  /*497d0*/  LDL.LU R2, [R1+0x54c] ;  /* 0x00054c0001027983 */ /* 0x000ee80000300800 */
[----:B-1----:R-:W3:Y:S04]  /*497e0*/  LDL.LU R23, [R1+0x560] ;  /* 0x0005600001177983 */ /* 0x002ee80000300800 */
[----:B--2---:R-:W2:Y:S04]  /*497f0*/  LDL.LU R21, [R1+0x574] ;  /* 0x0005740001157983 */ /* 0x004ea80000300800 */
[----:B---3--:R-:W3:Y:S04]  /*49800*/  LDL.LU R19, [R1+0x588] ;  /* 0x0005880001137983 */ /* 0x008ee80000300800 */
[----:B----4-:R-:W4:Y:S04]  /*49810*/  LDL.LU R3, [R1+0x5b0] ;  /* 0x0005b00001037983 */ /* 0x010f280000300800 */
[----:B------:R-:W4:Y:S04]  /*49820*/  LDL.LU R6, [R1+0x59c] ;  /* 0x00059c0001067983 */ /* 0x000f280000300800 */
[----:B------:R-:W-:Y:S04]  /*49830*/  STS.U16 [R5+UR5+0x3600], R27 ;  /* 0x0036001b05007988 */ /* 0x000fe80008000405 */
[----:B--2---:R-:W-:Y:S04]  /*49840*/  STS.U16 [R5+UR5+0x1e00], R21 ;  /* 0x001e001505007988 */ /* 0x004fe80008000405 */
[----:B---3--:R-:W-:Y:S04]  /*49850*/  STS.U16 [R5+UR5+0x1600], R19 ;  /* 0x0016001305007988 */ /* 0x008fe80008000405 */
[----:B----4-:R-:W-:Y:S04]  /*49860*/  STS.U16 [R5+UR5+0x600], R3 ;  /* 0x0006000305007988 */ /* 0x010fe80008000405 */
[----:B------:R-:W-:Y:S04]  /*49870*/  STS.U16 [R5+UR5+0xe00], R6 ;  /* 0x000e000605007988 */ /* 0x000fe80008000405 */
[----:B------:R-:W-:Y:S04]  /*49880*/  STS.U16 [R5+UR5+0x2600], R23 ;  /* 0x0026001705007988 */ /* 0x000fe80008000405 */
[----:B------:R-:W-:Y:S04]  /*49890*/  STS.U16 [R5+UR5+0x2e00], R2 ;  /* 0x002e000205007988 */ /* 0x000fe80008000405 */
[----:B------:R-:W-:Y:S04]  /*498a0*/  STS.U16 [R5+UR5+0x3e00], R7 ;  /* 0x003e000705007988 */ /* 0x000fe80008000405 */
[----:B------:R0:W-:Y:S04]  /*498b0*/  STS.U16 [R5+UR5+0x8600], R28 ;  /* 0x0086001c05007988 */ /* 0x0001e80008000405 */
        /* <DEDUP_REMOVED lines=49> */
[----:B0-----:R-:W3:Y:S04]  /*49bd0*/  LDL.LU R22, [R1+0x44] ;  /* 0x0000440001167983 */ /* 0x001ee80000300800 */
[----:B-1----:R-:W3:Y:S04]  /*49be0*/  LDL.LU R18, [R1+0x34] ;  /* 0x0000340001127983 */ /* 0x002ee80000300800 */
[----:B------:R-:W3:Y:S04]  /*49bf0*/  LDL.LU R17, [R1+0xc] ;  /* 0x00000c0001117983 */ /* 0x000ee80000300800 */
[----:B------:R-:W3:Y:S04]  /*49c00*/  LDL.LU R29, [R1] ;  /* 0x00000000011d7983 */ /* 0x000ee80000300800 */
        /* <DEDUP_REMOVED lines=33> */
[----:B------:R0:W-:Y:S04]  /*49e20*/  STS.U16 [R5+UR5+0x16e00], R8 ;  /* 0x016e000805007988 */ /* 0x0001e80008000405 */
[----:B------:R1:W-:Y:S04]  /*49e30*/  STS.U16 [R5+UR5+0x17600], R11 ;  /* 0x0176000b05007988 */ /* 0x0003e80008000405 */
[----:B------:R1:W-:Y:S04]  /*49e40*/  STS.U16 [R5+UR5+0x17e00], R12 ;  /* 0x017e000c05007988 */ /* 0x0003e80008000405 */
[----:B------:R1:W-:Y:S01]  /*49e50*/  STS.U16 [R5+UR5+0x18600], R13 ;  /* 0x0186000d05007988 */ /* 0x0003e20008000405 */
[----:B0-----:R-:W-:-:S03]  /*49e60*/  LOP3.LUT R2, R2, 0x7f, RZ, 0xc0, !PT ;  /* 0x0000007f02027812 */ /* 0x001fc600078ec0ff */
[----:B------:R0:W-:Y:S04]  /*49e70*/  STS.U16 [R5+UR5+0x18e00], R16 ;  /* 0x018e001005007988 */ /* 0x0001e80008000405 */
[----:B-1----:R-:W3:Y:S04]  /*49e80*/  LDL.LU R0, [R1+0x4a8] ;  /* 0x0004a80001007983 */ /* 0x002ee80000300800 */
[----:B------:R-:W3:Y:S04]  /*49e90*/  LDL.LU R8, [R1+0x494] ;  /* 0x0004940001087983 */ /* 0x000ee80000300800 */
[----:B------:R-:W3:Y:S04]  /*49ea0*/  LDL.LU R11, [R1+0x480] ;  /* 0x00048000010b7983 */ /* 0x000ee80000300800 */
[----:B------:R-:W3:Y:S04]  /*49eb0*/  LDL.LU R12, [R1+0x46c] ;  /* 0x00046c00010c7983 */ /* 0x000ee80000300800 */
[----:B------:R-:W3:Y:S04]  /*49ec0*/  LDL.LU R13, [R1+0x458] ;  /* 0x00045800010d7983 */ /* 0x000ee80000300800 */
[----:B------:R1:W-:Y:S04]  /*49ed0*/  STS.U16 [R5+UR5+0x19600], R10 ;  /* 0x0196000a05007988 */ /* 0x0003e80008000405 */
[----:B0-----:R-:W3:Y:S04]  /*49ee0*/  LDL.LU R16, [R1+0x444] ;  /* 0x0004440001107983 */ /* 0x001ee80000300800 */
[----:B------:R0:W-:Y:S04]  /*49ef0*/  STS.U16 [R5+UR5+0x19e00], R9 ;  /* 0x019e000905007988 */ /* 0x0001e80008000405 */
[----:B------:R0:W-:Y:S04]  /*49f00*/  STS.U16 [R5+UR5+0x1a600], R14 ;  /* 0x01a6000e05007988 */ /* 0x0001e80008000405 */
[----:B------:R0:W-:Y:S01]  /*49f10*/  STS.U16 [R5+UR5+0x1ae00], R15 ;  /* 0x01ae000f05007988 */ /* 0x0001e20008000405 */
[----:B------:R-:W-:-:S03]  /*49f20*/  IMAD.SHL.U32 R2, R2, 0x2, RZ ;  /* 0x0000000202027824 */ /* 0x000fc600078e00ff */
[----:B------:R0:W-:Y:S04]  /*49f30*/  STS.U16 [R5+UR5+0x1b600], R26 ;  /* 0x01b6001a05007988 */ /* 0x0001e80008000405 */
[----:B-1----:R-:W3:Y:S04]  /*49f40*/  LDL.LU R10, [R1+0x430] ;  /* 0x00043000010a7983 */ /* 0x002ee80000300800 */
[----:B0-----:R-:W3:Y:S04]  /*49f50*/  LDL.LU R9, [R1+0x36c] ;  /* 0x00036c0001097983 */ /* 0x001ee80000300800 */
[----:B------:R-:W3:Y:S04]  /*49f60*/  LDL.LU R14, [R1+0x358] ;  /* 0x00035800010e7983 */ /* 0x000ee80000300800 */
[----:B------:R0:W-:Y:S04]  /*49f70*/  STS.U16 [R5+UR5+0x1be00], R22 ;  /* 0x01be001605007988 */ /* 0x0001e80008000405 */
[----:B------:R-:W3:Y:S04]  /*49f80*/  LDL.LU R15, [R1+0x348] ;  /* 0x00034800010f7983 */ /* 0x000ee80000300800 */
[----:B------:R-:W3:Y:S04]  /*49f90*/  LDL.LU R26, [R1+0x334] ;  /* 0x00033400011a7983 */ /* 0x000ee80000300800 */
[----:B------:R1:W-:Y:S04]  /*49fa0*/  STS.U16 [R5+UR5+0x1c600], R18 ;  /* 0x01c6001205007988 */ /* 0x0003e80008000405 */
[----:B------:R1:W-:Y:S04]  /*49fb0*/  STS.U16 [R5+UR5+0x1ce00], R17 ;  /* 0x01ce001105007988 */ /* 0x0003e80008000405 */
[----:B------:R1:W-:Y:S04]  /*49fc0*/  STS.U16 [R5+UR5+0x12e00], R3 ;  /* 0x012e000305007988 */ /* 0x0003e80008000405 */
[----:B0-----:R-:W3:Y:S04]  /*49fd0*/  LDL.LU R22, [R1+0x320] ;  /* 0x0003200001167983 */ /* 0x001ee80000300800 */
[----:B-1----:R-:W3:Y:S04]  /*49fe0*/  LDL.LU R18, [R1+0x30c] ;  /* 0x00030c0001127983 */ /* 0x002ee80000300800 */
[----:B------:R-:W3:Y:S01]  /*49ff0*/  LDL.LU R17, [R1+0x2f8] ;  /* 0x0002f80001117983 */ /* 0x000ee20000300800 */
[----:B------:R-:W-:-:S03]  /*4a000*/  LOP3.LUT R3, R2, 0x70, RZ, 0x3c, !PT ;  /* 0x0000007002037812 */ /* 0x000fc600078e3cff */
[----:B--2---:R0:W-:Y:S04]  /*4a010*/  STS.U16 [R5+UR5+0x1de00], R25 ;  /* 0x01de001905007988 */ /* 0x0041e80008000405 */
[----:B------:R1:W-:Y:S04]  /*4a020*/  STS.U16 [R5+UR5+0x1e600], R4 ;  /* 0x01e6000405007988 */ /* 0x0003e80008000405 */
[----:B----4-:R2:W-:Y:S04]  /*4a030*/  STS.U16 [R5+UR5+0x1ee00], R20 ;  /* 0x01ee001405007988 */ /* 0x0105e80008000405 */
[----:B---3--:R3:W-:Y:S04]  /*4a040*/  STS.U16 [R5+UR5+0x1f600], R24 ;  /* 0x01f6001805007988 */ /* 0x0087e80008000405 */
[----:B------:R4:W-:Y:S04]  /*4a050*/  STS.U16 [R5+UR5+0x1fe00], R28 ;  /* 0x01fe001c05007988 */ /* 0x0009e80008000405 */
[----:B------:R1:W-:Y:S04]  /*4a060*/  STS.U16 [R3+UR5+0x1f00], R29 ;  /* 0x001f001d03007988 */ /* 0x0003e80008000405 */
[----:B0-----:R-:W3:Y:S04]  /*4a070*/  LDL.LU R25, [R1+0x534] ;  /* 0x0005340001197983 */ /* 0x001ee80000300800 */
[----:B------:R-:W3:Y:S04]  /*4a080*/  LDL.LU R2, [R1+0x548] ;  /* 0x0005480001027983 */ /* 0x000ee80000300800 */
[----:B-1----:R-:W3:Y:S04]  /*4a090*/  LDL.LU R4, [R1+0x55c] ;  /* 0x00055c0001047983 */ /* 0x002ee80000300800 */
[----:B--2---:R-:W2:Y:S04]  /*4a0a0*/  LDL.LU R20, [R1+0x584] ;  /* 0x0005840001147983 */ /* 0x004ea80000300800 */
[----:B---3--:R-:W3:Y:S04]  /*4a0b0*/  LDL.LU R24, [R1+0x598] ;  /* 0x0005980001187983 */ /* 0x008ee80000300800 */
[----:B----4-:R-:W4:Y:S04]  /*4a0c0*/  LDL.LU R5, [R1+0x5ac] ;  /* 0x0005ac0001057983 */ /* 0x010f280000300800 */
[----:B------:R-:W2:Y:S04]  /*4a0d0*/  LDL.LU R29, [R1+0x2e4] ;  /* 0x0002e400011d7983 */ /* 0x000ea80000300800 */
[----:B------:R0:W-:Y:S04]  /*4a0e0*/  STS.U16 [R3+UR5+0x6700], R7 ;  /* 0x0067000703007988 */ /* 0x0001e80008000405 */
        /* <DEDUP_REMOVED lines=10> */
[----:B----4-:R-:W-:Y:S04]  /*4a190*/  STS.U16 [R3+UR5+0x700], R5 ;  /* 0x0007000503007988 */ /* 0x010fe80008000405 */
        /* <DEDUP_REMOVED lines=58> */
[----:B--2---:R0:W-:Y:S04]  /*4a540*/  STS.U16 [R3+UR5+0xf700], R7 ;  /* 0x00f7000703007988 */ /* 0x0041e80008000405 */
[----:B0-----:R-:W2:Y:S04]  /*4a550*/  LDL.LU R7, [R1+0x20e4] ;  /* 0x0020e40001077983 */ /* 0x001ea80000300800 */
[----:B------:R-:W3:Y:S04]  /*4a560*/  LDL.LU R0, [R1+0x20e0] ;  /* 0x0020e00001007983 */ /* 0x000ee80000300800 */
[----:B------:R-:W4:Y:S04]  /*4a570*/  LDL.LU R15, [R1+0x5c0] ;  /* 0x0005c000010f7983 */ /* 0x000f280000300800 */
[----:B------:R-:W2:Y:S04]  /*4a580*/  LDL.LU R26, [R1+0x20dc] ;  /* 0x0020dc00011a7983 */ /* 0x000ea80000300800 */
[----:B------:R-:W2:Y:S04]  /*4a590*/  LDL.LU R22, [R1+0x20d8] ;  /* 0x0020d80001167983 */ /* 0x000ea80000300800 */
[----:B------:R-:W2:Y:S04]  /*4a5a0*/  LDL.LU R18, [R1+0x20d4] ;  /* 0x0020d40001127983 */ /* 0x000ea80000300800 */
[----:B------:R-:W3:Y:S04]  /*4a5b0*/  LDL.LU R17, [R1+0x20d0] ;  /* 0x0020d00001117983 */ /* 0x000ee80000300800 */
        /* <DEDUP_REMOVED lines=22> */
[----:B--2---:R-:W-:Y:S04]  /*4a720*/  STS.U16 [R3+UR5+0x1e700], R18 ;  /* 0x01e7001203007988 */ /* 0x004fe80008000405 */
[----:B---3--:R-:W-:Y:S04]  /*4a730*/  STS.U16 [R3+UR5+0x1df00], R17 ;  /* 0x01df001103007988 */ /* 0x008fe80008000405 */
[----:B------:R-:W-:Y:S04]  /*4a740*/  STS.U16 [R3+UR5+0x1d700], R29 ;  /* 0x01d7001d03007988 */ /* 0x000fe80008000405 */
[----:B------:R-:W-:Y:S04]  /*4a750*/  STS.U16 [R3+UR5+0x1ef00], R22 ;  /* 0x01ef001603007988 */ /* 0x000fe80008000405 */
[----:B------:R-:W-:Y:S01]  /*4a760*/  STS.U16 [R3+UR5+0x1f700], R26 ;  /* 0x01f7001a03007988 */ /* 0x000fe20008000405 */
[----:B------:R-:W-:Y:S06]  /*4a770*/  BAR.SYNC.DEFER_BLOCKING 0x0 ;  /* 0x0000000000007b1d */ /* 0x000fec0000010000 */
[----:B------:R-:W-:Y:S04]  /*4a780*/  STL [R1+0x20c8], R7 ;  /* 0x0020c80701007387 */ /* 0x000fe80000100800 */
[----:B------:R-:W0:Y:S04]  /*4a790*/  LDSM.16.M88.4 R20, [R0+UR6+0x2000] ;  /* 0x002000060014783b */ /* 0x000e280008000200 */
[----:B------:R-:W1:Y:S04]  /*4a7a0*/  LDSM.16.M88.4 R16, [R0+UR6] ;  /* 0x000000060010783b */ /* 0x000e680008000200 */
[----:B------:R-:W2:Y:S04]  /*4a7b0*/  LDSM.16.M88.4 R24, [R0+UR6+0x4000] ;  /* 0x004000060018783b */ /* 0x000ea80008000200 */
[----:B------:R-:W-:Y:S04]  /*4a7c0*/  LDSM.16.MT88.4 R12, [R7+0x20000] ;  /* 0x02000000070c783b */ /* 0x000fe80000004200 */
[----:B------:R-:W3:Y:S04]  /*4a7d0*/  LDSM.16.M88.4 R4, [R0+UR6+0x6000] ;  /* 0x006000060004783b */ /* 0x000ee80008000200 */
[----:B0-----:R-:W-:Y:S04]  /*4a7e0*/  STL [R1+0x20bc], R20 ;  /* 0x0020bc1401007387 */ /* 0x001fe80000100800 */
[----:B------:R-:W-:Y:S04]  /*4a7f0*/  STL [R1+0x20b8], R21 ;  /* 0x0020b81501007387 */ /* 0x000fe80000100800 */
[----:B-1----:R-:W-:Y:S04]  /*4a800*/  STL.64 [R1+0x18], R18 ;  /* 0x0000181201007387 */ /* 0x002fe80000100a00 */
[----:B--2---:R-:W-:Y:S04]  /*4a810*/  STL [R1+0x20ac], R24 ;  /* 0x0020ac1801007387 */ /* 0x004fe80000100800 */
[----:B------:R-:W-:Y:S04]  /*4a820*/  STL [R1+0x20a8], R25 ;  /* 0x0020a81901007387 */ /* 0x000fe80000100800 */
[----:B------:R-:W-:Y:S04]  /*4a830*/  STL.64 [R1+0x8], R22 ;  /* 0x0000081601007387 */ /* 0x000fe80000100a00 */
[----:B------:R-:W-:Y:S04]  /*4a840*/  STL [R1+0x2094], R26 ;  /* 0x0020941a01007387 */ /* 0x000fe80000100800 */
[----:B------:R-:W-:Y:S01]  /*4a850*/  STL [R1+0x2090], R27 ;  /* 0x0020901b01007387 */ /* 0x000fe20000100800 */
[----:B---3--:R-:W-:-:S03]  /*4a860*/  IMAD.MOV.U32 R11, RZ, RZ, R4 ;  /* 0x000000ffff0b7224 */ /* 0x008fc600078e0004 */
[----:B------:R-:W-:Y:S01]  /*4a870*/  STL.64 [R1+0x38], R6 ;  /* 0x0000380601007387 */ /* 0x000fe20000100a00 */
[----:B------:R-:W-:-:S03]  /*4a880*/  IMAD.MOV.U32 R10, RZ, RZ, R5 ;  /* 0x000000ffff0a7224 */ /* 0x000fc600078e0005 */
[----:B------:R-:W0:Y:S04]  /*4a890*/  LDSM.16.M88.4 R4, [R0+UR6+0x8000] ;  /* 0x008000060004783b */ /* 0x000e280008000200 */
[----:B------:R-:W-:Y:S01]  /*4a8a0*/  LDSM.16.M88.4 R20, [R0+UR6+0xc000] ;  /* 0x00c000060014783b */ /* 0x000fe20008000200 */
[----:B0-----:R-:W-:-:S03]  /*4a8b0*/  IMAD.MOV.U32 R28, RZ, RZ, R4 ;  /* 0x000000ffff1c7224 */ /* 0x001fc600078e0004 */
[----:B------:R-:W-:Y:S01]  /*4a8c0*/  STL.64 [R1+0x58], R6 ;  /* 0x0000580601007387 */ /* 0x000fe20000100a00 */
[----:B------:R-:W-:-:S03]  /*4a8d0*/  IMAD.MOV.U32 R3, RZ, RZ, R5 ;  /* 0x000000ffff037224 */ /* 0x000fc600078e0005 */
[----:B------:R-:W0:Y:S04]  /*4a8e0*/  LDSM.16.M88.4 R4, [R0+UR6+0xa000] ;  /* 0x00a000060004783b */ /* 0x000e280008000200 */
[----:B------:R-:W-:Y:S04]  /*4a8f0*/  STL [R1+0x209c], R3 ;  /* 0x00209c0301007387 */ /* 0x000fe80000100800 */
[----:B------:R-:W-:Y:S01]  /*4a900*/  STL [R1+0x2098], R28 ;  /* 0x0020981c01007387 */ /* 0x000fe20000100800 */
[----:B0-----:R-:W-:-:S03]  /*4a910*/  IMAD.MOV.U32 R26, RZ, RZ, R4 ;  /* 0x000000ffff1a7224 */ /* 0x001fc600078e0004 */
[----:B------:R-:W-:Y:S01]  /*4a920*/  STL.64 [R1+0x78], R6 ;  /* 0x0000780601007387 */ /* 0x000fe20000100a00 */
[----:B------:R-:W-:-:S03]  /*4a930*/  IMAD.MOV.U32 R27, RZ, RZ, R5 ;  /* 0x000000ffff1b7224 */ /* 0x000fc600078e0005 */
[----:B------:R-:W0:Y:S04]  /*4a940*/  LDSM.16.M88.4 R4, [R0+UR6+0xe000] ;  /* 0x00e000060004783b */ /* 0x000e280008000200 */
[----:B------:R-:W-:Y:S04]  /*4a950*/  STL [R1+0x20a4], R27 ;  /* 0x0020a41b01007387 */ /* 0x000fe80000100800 */
[----:B------:R-:W-:Y:S04]  /*4a960*/  STL [R1+0x20a0], R26 ;  /* 0x0020a01a01007387 */ /* 0x000fe80000100800 */
[----:B------:R-:W-:Y:S04]  /*4a970*/  STL.64 [R1+0x90], R20 ;  /* 0x0000901401007387 */ /* 0x000fe80000100a00 */
[----:B------:R-:W-:Y:S01]  /*4a980*/  STL.64 [R1+0x98], R22 ;  /* 0x0000981601007387 */ /* 0x000fe20000100a00 */
        /* <DEDUP_REMOVED lines=15> */
[----:B------:R-:W0:Y:S02]  /*4aa80*/  LDSM.16.M88.4 R4, [R0+UR6+0x14000] ;  /* 0x014000060004783b */ /* 0x000e240008000200 */
[----:B0-----:R-:W-:Y:S02]  /*4aa90*/  IMAD.MOV.U32 R24, RZ, RZ, R4 ;  /* 0x000000ffff187224 */ /* 0x001fe400078e0004 */
        /* <DEDUP_REMOVED lines=18> */
[----:B------:R-:W0:Y:S04]  /*4abc0*/  LDSM.16.M88.4 R4, [R0+UR6+0x1e000] ;  /* 0x01e000060004783b */ /* 0x000e280008000200 */
[----:B0-----:R0:W-:Y:S04]  /*4abd0*/  STL.64 [R1+0x1f8], R6 ;  /* 0x0001f80601007387 */ /* 0x0011e80000100a00 */
[----:B0-----:R-:W2:Y:S01]  /*4abe0*/  LDL.LU R7, [R1+0x20c8] ;  /* 0x0020c80001077983 */ /* 0x001ea20000300800 */
[----:B------:R-:W-:Y:S02]  /*4abf0*/  IMAD.MOV.U32 R28, RZ, RZ, R4 ;  /* 0x000000ffff1c7224 */ /* 0x000fe400078e0004 */
[----:B------:R-:W-:-:S02]  /*4ac00*/  IMAD.MOV.U32 R3, RZ, RZ, R5 ;  /* 0x000000ffff037224 */ /* 0x000fc400078e0005 */
[----:B--2---:R-:W0:Y:S04]  /*4ac10*/  LDSM.16.MT88.4 R4, [R7+0x20200] ;  /* 0x020200000704783b */ /* 0x004e280000004200 */
[----:B0-----:R-:W-:Y:S04]  /*4ac20*/  STL.64 [R1+0x1f88], R6 ;  /* 0x001f880601007387 */ /* 0x001fe80000100a00 */
[----:B------:R0:W-:Y:S04]  /*4ac30*/  STL.64 [R1+0x1f80], R4 ;  /* 0x001f800401007387 */ /* 0x0001e80000100a00 */
[----:B0-----:R-:W2:Y:S04]  /*4ac40*/  LDL.LU.64 R4, [R1+0x410] ;  /* 0x0004100001047983 */ /* 0x001ea80000300a00 */
[----:B------:R-:W2:Y:S02]  /*4ac50*/  LDL.LU.64 R6, [R1+0x418] ;  /* 0x0004180001067983 */ /* 0x000ea40000300a00 */
[----:B--2---:R-:W-:Y:S01]  /*4ac60*/  HMMA.16816.F32.BF16 R16, R12, R16, R4 ;  /* 0x000000100c10723c */ /* 0x004fe20000041804 */
[----:B------:R-:W-:-:S02]  /*4ac70*/  IMAD.MOV.U32 R4, RZ, RZ, R28 ;  /* 0x000000ffff047224 */ /* 0x000fc400078e001c */
[----:B------:R-:W-:-:S15]  /*4ac80*/  IMAD.MOV.U32 R5, RZ, RZ, R3 ;  /* 0x000000ffff057224 */ /* 0x000fde00078e0003 */
[----:B------:R-:W-:Y:S01]  /*4ac90*/  NOP ;  /* 0x0000000000007918 */ /* 0x000fe20000000000 */
[----:B------:R-:W-:Y:S04]  /*4aca0*/  STL.64 [R1+0x1f98], R18 ;  /* 0x001f981201007387 */ /* 0x000fe80000100a00 */
[----:B------:R-:W-:Y:S04]  /*4acb0*/  STL.64 [R1+0x1f90], R16 ;  /* 0x001f901001007387 */ /* 0x000fe80000100a00 */
[----:B------:R-:W2:Y:S04]  /*4acc0*/  LDL.LU R28, [R1+0x20c4] ;  /* 0x0020c400011c7983 */ /* 0x000ea80000300800 */
[----:B------:R-:W3:Y:S04]  /*4acd0*/  LDL.LU R3, [R1+0x20c0] ;  /* 0x0020c00001037983 */ /* 0x000ee80000300800 */
[----:B------:R0:W-:Y:S02]  /*4ace0*/  STL.64 [R1+0x1fa0], R4 ;  /* 0x001fa00401007387 */ /* 0x0001e40000100a00 */
[----:B0-----:R-:W-:-:S02]  /*4acf0*/  IMAD.MOV.U32 R4, RZ, RZ, R20 ;  /* 0x000000ffff047224 */ /* 0x001fc400078e0014 */
[----:B------:R-:W-:Y:S01]  /*4ad00*/  IMAD.MOV.U32 R5, RZ, RZ, R21 ;  /* 0x000000ffff057224 */ /* 0x000fe200078e0015 */
[----:B------:R-:W4:Y:S04]  /*4ad10*/  LDL.LU R20, [R1+0x20bc] ;  /* 0x0020bc0001147983 */ /* 0x000f280000300800 */
[----:B------:R-:W4:Y:S04]  /*4ad20*/  LDL.LU R21, [R1+0x20b8] ;  /* 0x0020b80001157983 */ /* 0x000f280000300800 */
[----:B------:R0:W-:Y:S01]  /*4ad30*/  STL.64 [R1+0x1fb0], R4 ;  /* 0x001fb00401007387 */ /* 0x0001e20000100a00 */
[----:B------:R-:W-:-:S02]  /*4ad40*/  IMAD.MOV.U32 R16, RZ, RZ, R11 ;  /* 0x000000ffff107224 */ /* 0x000fc400078e000b */
[----:B------:R-:W-:Y:S02]  /*4ad50*/  IMAD.MOV.U32 R17, RZ, RZ, R10 ;  /* 0x000000ffff117224 */ /* 0x000fe400078e000a */
[----:B0-----:R-:W-:Y:S02]  /*4ad60*/  IMAD.MOV.U32 R4, RZ, RZ, R9 ;  /* 0x000000ffff047224 */ /* 0x001fe400078e0009 */
[----:B------:R-:W-:Y:S02]  /*4ad70*/  IMAD.MOV.U32 R5, RZ, RZ, R8 ;  /* 0x000000ffff057224 */ /* 0x000fe400078e0008 */
[----:B------:R-:W2:Y:S04]  /*4ad80*/  LDL.LU.64 R8, [R1+0x3f0] ;  /* 0x0003f00001087983 */ /* 0x000ea80000300a00 */
[----:B------:R-:W2:Y:S04]  /*4ad90*/  LDL.LU.64 R10, [R1+0x3f8] ;  /* 0x0003f800010a7983 */ /* 0x000ea80000300a00 */
[----:B------:R0:W-:Y:S02]  /*4ada0*/  STL.64 [R1+0x1fc8], R4 ;  /* 0x001fc80401007387 */ /* 0x0001e40000100a00 */
[----:B0-----:R-:W-:-:S02]  /*4adb0*/  IMAD.MOV.U32 R4, RZ, RZ, R23 ;  /* 0x000000ffff047224 */ /* 0x001fc400078e0017 */
[----:B------:R-:W-:-:S05]  /*4adc0*/  IMAD.MOV.U32 R5, RZ, RZ, R22 ;  /* 0x000000ffff057224 */ /* 0x000fca00078e0016 */
[----:B------:R0:W-:Y:S04]  /*4add0*/  STL.64 [R1+0x1fe0], R4 ;  /* 0x001fe00401007387 */ /* 0x0001e80000100a00 */
[----:B0-----:R-:W4:Y:S04]  /*4ade0*/  LDL.LU.64 R4, [R1+0x400] ;  /* 0x0004000001047983 */ /* 0x001f280000300a00 */
[----:B------:R-:W4:Y:S02]  /*4adf0*/  LDL.LU.64 R6, [R1+0x408] ;  /* 0x0004080001067983 */ /* 0x000f240000300a00 */
[----:B----4-:R-:W-:Y:S01]  /*4ae00*/  HMMA.16816.F32.BF16 R20, R12, R20, R4 ;  /* 0x000000140c14723c */ /* 0x010fe20000041804 */
[----:B------:R-:W-:-:S02]  /*4ae10*/  IMAD.MOV.U32 R4, RZ, RZ, R2 ;  /* 0x000000ffff047224 */ /* 0x000fc400078e0002 */
[----:B------:R-:W-:Y:S01]  /*4ae20*/  IMAD.MOV.U32 R5, RZ, RZ, R29 ;  /* 0x000000ffff057224 */ /* 0x000fe200078e001d */
[----:B------:R-:W4:Y:S04]  /*4ae30*/  LDL.LU R2, [R1+0x20b4] ;  /* 0x0020b40001027983 */ /* 0x000f280000300800 */
[----:B------:R-:W2:Y:S04]  /*4ae40*/  LDL.LU R29, [R1+0x20b0] ;  /* 0x0020b000011d7983 */ /* 0x000ea80000300800 */
[----:B------:R0:W-:Y:S02]  /*4ae50*/  STL.64 [R1+0x1ff8], R4 ;  /* 0x001ff80401007387 */ /* 0x0001e40000100a00 */
[----:B0-----:R-:W-:-:S02]  /*4ae60*/  IMAD.MOV.U32 R4, RZ, RZ, R24 ;  /* 0x000000ffff047224 */ /* 0x001fc400078e0018 */
[----:B------:R-:W-:Y:S01]  /*4ae70*/  IMAD.MOV.U32 R5, RZ, RZ, R25 ;  /* 0x000000ffff057224 */ /* 0x000fe200078e0019 */
[----:B------:R-:W2:Y:S04]  /*4ae80*/  LDL.LU R24, [R1+0x20ac] ;  /* 0x0020ac0001187983 */ /* 0x000ea80000300800 */
[----:B------:R-:W2:Y:S04]  /*4ae90*/  LDL.LU R25, [R1+0x20a8] ;  /* 0x0020a80001197983 */ /* 0x000ea80000300800 */
[----:B------:R-:W-:Y:S04]  /*4aea0*/  STL.64 [R1+0x2010], R4 ;  /* 0x0020100401007387 */ /* 0x000fe80000100a00 */
[----:B------:R0:W-:Y:S04]  /*4aeb0*/  STL.64 [R1+0x1f78], R22 ;  /* 0x001f781601007387 */ /* 0x0001e80000100a00 */
[----:B------:R1:W-:Y:S04]  /*4aec0*/  STL.64 [R1+0x1f70], R20 ;  /* 0x001f701401007387 */ /* 0x0003e80000100a00 */
[----:B0-----:R-:W2:Y:S04]  /*4aed0*/  LDL.LU R22, [R1+0x18] ;  /* 0x0000180001167983 */ /* 0x001ea80000300800 */
[----:B------:R-:W2:Y:S04]  /*4aee0*/  LDL.LU R23, [R1+0x1c] ;  /* 0x00001c0001177983 */ /* 0x000ea80000300800 */
[----:B--2---:R0:W-:Y:S04]  /*4aef0*/  STL.64 [R1+0x1fa8], R22 ;  /* 0x001fa81601007387 */ /* 0x0041e80000100a00 */
[----:B-1----:R-:W2:Y:S04]  /*4af00*/  LDL.LU.64 R20, [R1+0x3e0] ;  /* 0x0003e00001147983 */ /* 0x002ea80000300a00 */
[----:B0-----:R-:W2:Y:S01]  /*4af10*/  LDL.LU.64 R22, [R1+0x3e8] ;  /* 0x0003e80001167983 */ /* 0x001ea20000300a00 */
[----:B------:R-:W-:Y:S01]  /*4af20*/  HMMA.16816.F32.BF16 R8, R12, R24, R8 ;  /* 0x000000180c08723c */ /* 0x000fe20000041808 */
[----:B------:R-:W-:-:S02]  /*4af30*/  IMAD.MOV.U32 R4, RZ, RZ, R27 ;  /* 0x000000ffff047224 */ /* 0x000fc400078e001b */
[----:B------:R-:W-:Y:S01]  /*4af40*/  IMAD.MOV.U32 R5, RZ, RZ, R26 ;  /* 0x000000ffff057224 */ /* 0x000fe200078e001a */
[----:B------:R-:W2:Y:S04]  /*4af50*/  LDL.LU R27, [R1+0x20a4] ;  /* 0x0020a400011b7983 */ /* 0x000ea80000300800 */
[----:B------:R-:W2:Y:S04]  /*4af60*/  LDL.LU R26, [R1+0x20a0] ;  /* 0x0020a000011a7983 */ /* 0x000ea80000300800 */
[----:B------:R3:W-:Y:S02]  /*4af70*/  STL.64 [R1+0x2028], R4 ;  /* 0x0020280401007387 */ /* 0x0007e40000100a00 */
[----:B---3--:R-:W-:-:S02]  /*4af80*/  IMAD.MOV.U32 R4, RZ, RZ, R3 ;  /* 0x000000ffff047224 */ /* 0x008fc400078e0003 */
[----:B------:R-:W-:Y:S01]  /*4af90*/  IMAD.MOV.U32 R5, RZ, RZ, R28 ;  /* 0x000000ffff057224 */ /* 0x000fe200078e001c */
[----:B------:R-:W3:Y:S04]  /*4afa0*/  LDL.LU R3, [R1+0x209c] ;  /* 0x00209c0001037983 */ /* 0x000ee80000300800 */
[----:B------:R-:W3:Y:S04]  /*4afb0*/  LDL.LU R28, [R1+0x2098] ;  /* 0x00209800011c7983 */ /* 0x000ee80000300800 */
[----:B------:R0:W-:Y:S02]  /*4afc0*/  STL.64 [R1+0x2040], R4 ;  /* 0x0020400401007387 */ /* 0x0001e40000100a00 */
[----:B0-----:R-:W-:-:S02]  /*4afd0*/  IMAD.MOV.U32 R4, RZ, RZ, R29 ;  /* 0x000000ffff047224 */ /* 0x001fc400078e001d */
[----:B----4-:R-:W-:-:S05]  /*4afe0*/  IMAD.MOV.U32 R5, RZ, RZ, R2 ;  /* 0x000000ffff057224 */ /* 0x010fca00078e0002 */
[----:B------:R-:W-:Y:S04]  /*4aff0*/  STL.64 [R1+0x2058], R4 ;  /* 0x0020580401007387 */ /* 0x000fe80000100a00 */
[----:B------:R-:W-:Y:S04]  /*4b000*/  STL.64 [R1+0x1fc0], R10 ;  /* 0x001fc00a01007387 */ /* 0x000fe80000100a00 */
[----:B------:R-:W-:Y:S01]  /*4b010*/  STL.64 [R1+0x1fb8], R8 ;  /* 0x001fb80801007387 */ /* 0x000fe20000100a00 */
[----:B--2---:R-:W-:-:S15]  /*4b020*/  HMMA.16816.F32.BF16 R16, R12, R16, R20 ;  /* 0x000000100c10723c */ /* 0x004fde0000041814 */
[----:B------:R-:W-:-:S04]  /*4b030*/  NOP ;  /* 0x0000000000007918 */ /* 0x000fc80000000000 */
[----:B------:R-:W-:Y:S02]  /*4b040*/  IMAD.MOV.U32 R29, RZ, RZ, R16 ;  /* 0x000000ffff1d7224 */ /* 0x000fe400078e0010 */
[----:B------:R-:W-:Y:S01]  /*4b050*/  IMAD.MOV.U32 R25, RZ, RZ, R17 ;  /* 0x000000ffff197224 */ /* 0x000fe200078e0011 */
[----:B------:R-:W2:Y:S04]  /*4b060*/  LDL.LU R16, [R1+0x90] ;  /* 0x0000900001107983 */ /* 0x000ea80000300800 */
[----:B------:R-:W2:Y:S04]  /*4b070*/  LDL.LU R17, [R1+0x94] ;  /* 0x0000940001117983 */ /* 0x000ea80000300800 */
[----:B--2---:R0:W-:Y:S02]  /*4b080*/  STL.64 [R1+0x2060], R16 ;  /* 0x0020601001007387 */ /* 0x0041e40000100a00 */
[----:B0-----:R-:W-:-:S02]  /*4b090*/  IMAD.MOV.U32 R16, RZ, RZ, R26 ;  /* 0x000000ffff107224 */ /* 0x001fc400078e001a */
[----:B------:R-:W-:Y:S01]  /*4b0a0*/  IMAD.MOV.U32 R17, RZ, RZ, R27 ;  /* 0x000000ffff117224 */ /* 0x000fe200078e001b */
[----:B------:R-:W2:Y:S04]  /*4b0b0*/  LDL.LU R26, [R1+0x2094] ;  /* 0x00209400011a7983 */ /* 0x000ea80000300800 */
[----:B------:R-:W2:Y:S04]  /*4b0c0*/  LDL.LU R27, [R1+0x2090] ;  /* 0x00209000011b7983 */ /* 0x000ea80000300800 */
[----:B------:R-:W-:Y:S04]  /*4b0d0*/  STL.64 [R1+0x2078], R16 ;  /* 0x0020781001007387 */ /* 0x000fe80000100a00 */
[----:B------:R-:W4:Y:S04]  /*4b0e0*/  LDL.LU.64 R4, [R1+0x3b0] ;  /* 0x0003b00001047983 */ /* 0x000f280000300a00 */
[----:B------:R-:W2:Y:S04]  /*4b0f0*/  LDL.LU.64 R6, [R1+0x3b8] ;  /* 0x0003b80001067983 */ /* 0x000ea80000300a00 */
[----:B--2---:R-:W-:Y:S04]  /*4b100*/  STL.64 [R1+0x2070], R6 ;  /* 0x0020700601007387 */ /* 0x004fe80000100a00 */
[----:B----4-:R0:W-:Y:S04]  /*4b110*/  STL.64 [R1+0x2068], R4 ;  /* 0x0020680401007387 */ /* 0x0101e80000100a00 */
[----:B0-----:R-:W2:Y:S04]  /*4b120*/  LDL.LU.64 R4, [R1+0x3c0] ;  /* 0x0003c00001047983 */ /* 0x001ea80000300a00 */
[----:B------:R-:W4:Y:S01]  /*4b130*/  LDL.LU.64 R6, [R1+0x3c8] ;  /* 0x0003c80001067983 */ /* 0x000f220000300a00 */
[----:B------:R-:W-:-:S03]  /*4b140*/  IMAD.MOV.U32 R24, RZ, RZ, R18 ;  /* 0x000000ffff187224 */ /* 0x000fc600078e0012 */
[----:B----4-:R-:W-:Y:S04]  /*4b150*/  STL.64 [R1+0x2088], R6 ;  /* 0x0020880601007387 */ /* 0x010fe80000100a00 */
[----:B--2---:R0:W-:Y:S04]  /*4b160*/  STL.64 [R1+0x2080], R4 ;  /* 0x0020800401007387 */ /* 0x0041e80000100a00 */
[----:B0-----:R-:W2:Y:S04]  /*4b170*/  LDL.LU.64 R4, [R1+0x3d0] ;  /* 0x0003d00001047983 */ /* 0x001ea80000300a00 */
[----:B------:R-:W2:Y:S04]  /*4b180*/  LDL.LU.64 R6, [R1+0x3d8] ;  /* 0x0003d80001067983 */ /* 0x000ea80000300a00 */
[----:B------:R-:W-:Y:S04]  /*4b190*/  STL.64 [R1+0x1fd8], R26 ;  /* 0x001fd81a01007387 */ /* 0x000fe80000100a00 */
[----:B------:R0:W-:Y:S04]  /*4b1a0*/  STL.64 [R1+0x1fd0], R24 ;  /* 0x001fd01801007387 */ /* 0x0001e80000100a00 */
[----:B0-----:R-:W4:Y:S04]  /*4b1b0*/  LDL.LU.64 R24, [R1+0x170] ;  /* 0x0001700001187983 */ /* 0x001f280000300a00 */
[----:B------:R-:W2:Y:S04]  /*4b1c0*/  LDL.LU.64 R26, [R1+0x178] ;  /* 0x00017800011a7983 */ /* 0x000ea80000300a00 */
[----:B--2---:R-:W-:Y:S04]  /*4b1d0*/  STL.64 [R1+0x1ff0], R26 ;  /* 0x001ff01a01007387 */ /* 0x004fe80000100a00 */
[----:B----4-:R0:W-:Y:S04]  /*4b1e0*/  STL.64 [R1+0x1fe8], R24 ;  /* 0x001fe81801007387 */ /* 0x0101e80000100a00 */
[----:B0-----:R-:W2:Y:S04]  /*4b1f0*/  LDL.LU.64 R24, [R1+0x1a0] ;  /* 0x0001a00001187983 */ /* 0x001ea80000300a00 */
[----:B------:R-:W4:Y:S04]  /*4b200*/  LDL.LU.64 R26, [R1+0x1a8] ;  /* 0x0001a800011a7983 */ /* 0x000f280000300a00 */
[----:B----4-:R-:W-:Y:S04]  /*4b210*/  STL.64 [R1+0x2008], R26 ;  /* 0x0020081a01007387 */ /* 0x010fe80000100a00 */
[----:B--2---:R0:W-:Y:S04]  /*4b220*/  STL.64 [R1+0x2000], R24 ;  /* 0x0020001801007387 */ /* 0x0041e80000100a00 */
[----:B0-----:R-:W2:Y:S04]  /*4b230*/  LDL.LU.64 R24, [R1+0x370] ;  /* 0x0003700001187983 */ /* 0x001ea80000300a00 */
[----:B------:R-:W4:Y:S04]  /*4b240*/  LDL.LU.64 R26, [R1+0x378] ;  /* 0x00037800011a7983 */ /* 0x000f280000300a00 */
[----:B----4-:R-:W-:Y:S04]  /*4b250*/  STL.64 [R1+0x2020], R26 ;  /* 0x0020201a01007387 */ /* 0x010fe80000100a00 */
[----:B--2---:R0:W-:Y:S04]  /*4b260*/  STL.64 [R1+0x2018], R24 ;  /* 0x0020181801007387 */ /* 0x0041e80000100a00 */
[----:B0-----:R-:W2:Y:S04]  /*4b270*/  LDL.LU.64 R24, [R1+0x380] ;  /* 0x0003800001187983 */ /* 0x001ea80000300a00 */
[----:B------:R-:W4:Y:S01]  /*4b280*/  LDL.LU.64 R26, [R1+0x388] ;  /* 0x00038800011a7983 */ /* 0x000f220000300a00 */
[----:B---3--:R-:W-:-:S02]  /*4b290*/  IMAD.MOV.U32 R16, RZ, RZ, R28 ;  /* 0x000000ffff107224 */ /* 0x008fc400078e001c */
[----:B------:R-:W-:Y:S02]  /*4b2a0*/  IMAD.MOV.U32 R17, RZ, RZ, R3 ;  /* 0x000000ffff117224 */ /* 0x000fe400078e0003 */
[----:B------:R-:W-:Y:S01]  /*4b2b0*/  IMAD.MOV.U32 R2, RZ, RZ, R19 ;  /* 0x000000ffff027224 */ /* 0x000fe200078e0013 */
[----:B----4-:R-:W-:Y:S04]  /*4b2c0*/  STL.64 [R1+0x2038], R26 ;  /* 0x0020381a01007387 */ /* 0x010fe80000100a00 */
[----:B--2---:R0:W-:Y:S04]  /*4b2d0*/  STL.64 [R1+0x2030], R24 ;  /* 0x0020301801007387 */ /* 0x0041e80000100a00 */
[----:B0-----:R-:W2:Y:S04]  /*4b2e0*/  LDL.LU.64 R24, [R1+0x390] ;  /* 0x0003900001187983 */ /* 0x001ea80000300a00 */
[----:B------:R-:W3:Y:S01]  /*4b2f0*/  LDL.LU.64 R26, [R1+0x398] ;  /* 0x00039800011a7983 */ /* 0x000ee20000300a00 */
[C---:B------:R-:W-:Y:S03]  /*4b300*/  HMMA.16816.F32.BF16 R16, R12.reuse, R16, R4 ;  /* 0x000000100c10723c */ /* 0x040fe60000041804 */
[----:B---3--:R-:W-:Y:S04]  /*4b310*/  STL.64 [R1+0x2050], R26 ;  /* 0x0020501a01007387 */ /* 0x008fe80000100a00 */
[----:B--2---:R0:W-:Y:S04]  /*4b320*/  STL.64 [R1+0x2048], R24 ;  /* 0x0020481801007387 */ /* 0x0041e80000100a00 */
[----:B0-----:R-:W2:Y:S04]  /*4b330*/  LDL.LU.64 R24, [R1+0x3a0] ;  /* 0x0003a00001187983 */ /* 0x001ea80000300a00 */
[----:B------:R-:W2:Y:S04]  /*4b340*/  LDL.LU.64 R26, [R1+0x3a8] ;  /* 0x0003a800011a7983 */ /* 0x000ea80000300a00 */
[----:B------:R-:W3:Y:S04]  /*4b350*/  LDL.LU.64 R8, [R1+0x190] ;  /* 0x0001900001087983 */ /* 0x000ee80000300a00 */
[----:B------:R-:W3:Y:S04]  /*4b360*/  LDL.LU.64 R10, [R1+0x198] ;  /* 0x00019800010a7983 */ /* 0x000ee80000300a00 */
[----:B------:R-:W4:Y:S04]  /*4b370*/  LDL.LU.64 R20, [R1+0x160] ;  /* 0x0001600001147983 */ /* 0x000f280000300a00 */
[----:B------:R-:W4:Y:S04]  /*4b380*/  LDL.LU.64 R22, [R1+0x168] ;  /* 0x0001680001167983 */ /* 0x000f280000300a00 */
[----:B------:R-:W2:Y:S04]  /*4b390*/  LDL.LU.64 R6, [R1+0x2088] ;  /* 0x0020880001067983 */ /* 0x000ea80000300a00 */
[----:B------:R-:W2:Y:S04]  /*4b3a0*/  LDL.LU.64 R4, [R1+0x2080] ;  /* 0x0020800001047983 */ /* 0x000ea80000300a00 */
[----:B------:R0:W-:Y:S04]  /*4b3b0*/  STL.64 [R1+0x40], R16 ;  /* 0x0000401001007387 */ /* 0x0001e80000100a00 */
[----:B------:R2:W-:Y:S04]  /*4b3c0*/  STL.64 [R1+0x48], R18 ;  /* 0x0000481201007387 */ /* 0x0005e80000100a00 */
[----:B0-----:R-:W2:Y:S02]  /*4b3d0*/  LDL.LU.64 R16, [R1+0x2078] ;  /* 0x0020780001107983 */ /* 0x001ea40000300a00 */
[----:B--2---:R-:W-:Y:S02]  /*4b3e0*/  HMMA.16816.F32.BF16 R16, R12, R16, R4 ;  /* 0x000000100c10723c */ /* 0x004fe40000041804 */
[----:B------:R-:W2:Y:S04]  /*4b3f0*/  LDL.LU.64 R6, [R1+0x2070] ;  /* 0x0020700001067983 */ /* 0x000ea80000300a00 */
[----:B------:R-:W2:-:S13]  /*4b400*/  LDL.LU.64 R4, [R1+0x2068] ;  /* 0x0020680001047983 */ /* 0x000e9a0000300a00 */
[----:B------:R0:W-:Y:S04]  /*4b410*/  STL.64 [R1+0x60], R16 ;  /* 0x0000601001007387 */ /* 0x0001e80000100a00 */
[----:B------:R2:W-:Y:S04]  /*4b420*/  STL.64 [R1+0x68], R18 ;  /* 0x0000681201007387 */ /* 0x0005e80000100a00 */
[----:B0-----:R-:W2:Y:S02]  /*4b430*/  LDL.LU.64 R16, [R1+0x2060] ;  /* 0x0020600001107983 */ /* 0x001ea40000300a00 */
[----:B--2---:R-:W-:Y:S02]  /*4b440*/  HMMA.16816.F32.BF16 R16, R12, R16, R4 ;  /* 0x000000100c10723c */ /* 0x004fe40000041804 */
[----:B------:R-:W2:-:S15]  /*4b450*/  LDL.LU.64 R4, [R1+0x2058] ;  /* 0x0020580001047983 */ /* 0x000e9e0000300a00 */
[----:B------:R-:W-:Y:S02]  /*4b460*/  NOP ;  /* 0x0000000000007918 */ /* 0x000fe40000000000 */
[----:B------:R0:W-:Y:S04]  /*4b470*/  STL.64 [R1+0x80], R16 ;  /* 0x0000801001007387 */ /* 0x0001e80000100a00 */
[----:B------:R1:W-:Y:S04]  /*4b480*/  STL.64 [R1+0x88], R18 ;  /* 0x0000881201007387 */ /* 0x0003e80000100a00 */
[----:B0-----:R-:W3:Y:S04]  /*4b490*/  LDL.LU.64 R16, [R1+0x130] ;  /* 0x0001300001107983 */ /* 0x001ee80000300a00 */
[----:B-1----:R-:W3:Y:S01]  /*4b4a0*/  LDL.LU.64 R18, [R1+0x138] ;  /* 0x0001380001127983 */ /* 0x002ee20000300a00 */
[----:B--2---:R-:W-:Y:S03]  /*4b4b0*/  HMMA.16816.F32.BF16 R4, R12, R4, R24 ;  /* 0x000000040c04723c */ /* 0x004fe60000041818 */
[----:B------:R-:W2:Y:S04]  /*4b4c0*/  LDL.LU.64 R26, [R1+0x2050] ;  /* 0x00205000011a7983 */ /* 0x000ea80000300a00 */
[----:B------:R-:W2:-:S12]  /*4b4d0*/  LDL.LU.64 R24, [R1+0x2048] ;  /* 0x0020480001187983 */ /* 0x000e980000300a00 */
        /* <DEDUP_REMOVED lines=31> */
[----:B0-----:R-:W3:Y:S01]  /*4b6d0*/  LDL.LU.64 R4, [R1+0x1fc8] ;  /* 0x001fc80001047983 */ /* 0x001ee20000300a00 */
[----:B------:R-:W-:Y:S02]  /*4b6e0*/  IMAD.MOV.U32 R28, RZ, RZ, R6 ;  /* 0x000000ffff1c7224 */ /* 0x000fe400078e0006 */
[----:B------:R-:W-:-:S05]  /*4b6f0*/  IMAD.MOV.U32 R3, RZ, RZ, R7 ;  /* 0x000000ffff037224 */ /* 0x000fca00078e0007 */
[----:B------:R-:W-:Y:S04]  /*4b700*/  STL [R1+0x1f0c], R3 ;  /* 0x001f0c0301007387 */ /* 0x000fe80000100800 */
[----:B------:R-:W-:Y:S01]  /*4b710*/  STL [R1+0x1f08], R28 ;  /* 0x001f081c01007387 */ /* 0x000fe20000100800 */
[----:B---3--:R-:W-:Y:S03]  /*4b720*/  HMMA.16816.F32.BF16 R4, R12, R4, R8 ;  /* 0x000000040c04723c */ /* 0x008fe60000041808 */
[----:B------:R-:W2:Y:S04]  /*4b730*/  LDL.LU.64 R10, [R1+0x1fc0] ;  /* 0x001fc000010a7983 */ /* 0x000ea80000300a00 */
[----:B------:R-:W2:-:S12]  /*4b740*/  LDL.LU.64 R8, [R1+0x1fb8] ;  /* 0x001fb80001087983 */ /* 0x000e980000300a00 */
[----:B------:R0:W-:Y:S04]  /*4b750*/  STL.64 [R1+0x1a0], R4 ;  /* 0x0001a00401007387 */ /* 0x0001e80000100a00 */
[----:B------:R4:W-:Y:S04]  /*4b760*/  STL.64 [R1+0x1a8], R6 ;  /* 0x0001a80601007387 */ /* 0x0009e80000100a00 */
[----:B0-----:R-:W4:Y:S02]  /*4b770*/  LDL.LU.64 R4, [R1+0x1fb0] ;  /* 0x001fb00001047983 */ /* 0x001f240000300a00 */
[----:B----4-:R-:W-:Y:S02]  /*4b780*/  HMMA.16816.F32.BF16 R4, R12, R4, R20 ;  /* 0x000000040c04723c */ /* 0x010fe40000041814 */
[----:B------:R-:W3:-:S15]  /*4b790*/  LDL.LU.64 R22, [R1+0x1fa8] ;  /* 0x001fa80001167983 */ /* 0x000ede0000300a00 */
[----:B------:R-:W-:Y:S02]  /*4b7a0*/  NOP ;  /* 0x0000000000007918 */ /* 0x000fe40000000000 */
[----:B------:R-:W-:Y:S01]  /*4b7b0*/  IMAD.MOV.U32 R3, RZ, RZ, R4 ;  /* 0x000000ffff037224 */ /* 0x000fe200078e0004 */
[----:B------:R0:W-:Y:S01]  /*4b7c0*/  STL.64 [R1+0x1d8], R6 ;  /* 0x0001d80601007387 */ /* 0x0001e20000100a00 */
[----:B------:R-:W-:-:S03]  /*4b7d0*/  IMAD.MOV.U32 R28, RZ, RZ, R5 ;  /* 0x000000ffff1c7224 */ /* 0x000fc600078e0005 */
[----:B------:R-:W4:Y:S04]  /*4b7e0*/  LDL.LU.64 R4, [R1+0x1fa0] ;  /* 0x001fa00001047983 */ /* 0x000f280000300a00 */
[----:B------:R-:W-:Y:S04]  /*4b7f0*/  STL [R1+0x1f14], R28 ;  /* 0x001f141c01007387 */ /* 0x000fe80000100800 */
[----:B------:R-:W-:Y:S01]  /*4b800*/  STL [R1+0x1f10], R3 ;  /* 0x001f100301007387 */ /* 0x000fe20000100800 */
[----:B----4-:R-:W-:Y:S03]  /*4b810*/  HMMA.16816.F32.BF16 R12, R12, R4, R16 ;  /* 0x000000040c0c723c */ /* 0x010fe60000041810 */
[----:B------:R-:W3:Y:S04]  /*4b820*/  LDL.LU.64 R18, [R1+0x1f98] ;  /* 0x001f980001127983 */ /* 0x000ee80000300a00 */
[----:B------:R-:W3:Y:S04]  /*4b830*/  LDL.LU.64 R16, [R1+0x1f90] ;  /* 0x001f900001107983 */ /* 0x000ee80000300a00 */
[----:B0-----:R-:W3:Y:S04]  /*4b840*/  LDL.LU.64 R6, [R1+0x1f88] ;  /* 0x001f880001067983 */ /* 0x001ee80000300a00 */
[----:B------:R-:W3:Y:S04]  /*4b850*/  LDL.LU.64 R4, [R1+0x1f80] ;  /* 0x001f800001047983 */ /* 0x000ee80000300a00 */
[----:B------:R-:W-:Y:S04]  /*4b860*/  STL.64 [R1+0x1c0], R12 ;  /* 0x0001c00c01007387 */ /* 0x000fe80000100a00 */
[----:B------:R0:W-:Y:S04]  /*4b870*/  STL.64 [R1+0x1c8], R14 ;  /* 0x0001c80e01007387 */ /* 0x0001e80000100a00 */
[----:B0-----:R-:W4:Y:S01]  /*4b880*/  LDL R15, [R1+0x264] ;  /* 0x00026400010f7983 */ /* 0x001f220000100800 */
[----:B---3--:R-:W-:Y:S03]  /*4b890*/  HMMA.16816.F32.BF16 R16, R4, R22, R16 ;  /* 0x000000160410723c */ /* 0x008fe60000041810 */
[----:B------:R-:W3:Y:S04]  /*4b8a0*/  LDL.LU.64 R22, [R1+0x1f78] ;  /* 0x001f780001167983 */ /* 0x000ee80000300a00 */
[----:B------:R-:W3:-:S12]  /*4b8b0*/  LDL.LU.64 R20, [R1+0x1f70] ;  /* 0x001f700001147983 */ /* 0x000ed80000300a00 */
[----:B------:R-:W-:Y:S01]  /*4b8c0*/  IMAD.MOV.U32 R28, RZ, RZ, R18 ;  /* 0x000000ffff1c7224 */ /* 0x000fe200078e0012 */
[----:B------:R-:W-:Y:S01]  /*4b8d0*/  STL.64 [R1+0x190], R16 ;  /* 0x0001901001007387 */ /* 0x000fe20000100a00 */
[----:B------:R-:W-:-:S03]  /*4b8e0*/  IMAD.MOV.U32 R3, RZ, RZ, R19 ;  /* 0x000000ffff037224 */ /* 0x000fc600078e0013 */
[----:B------:R-:W2:Y:S04]  /*4b8f0*/  LDL.LU R18, [R1+0x38] ;  /* 0x0000380001127983 */ /* 0x000ea80000300800 */
[----:B------:R-:W2:Y:S04]  /*4b900*/  LDL.LU R19, [R1+0x3c] ;  /* 0x00003c0001137983 */ /* 0x000ea80000300800 */
[----:B--2---:R0:W-:Y:S04]  /*4b910*/  STL.64 [R1+0x1f68], R18 ;  /* 0x001f681201007387 */ /* 0x0041e80000100a00 */
[----:B0-----:R-:W3:Y:S04]  /*4b920*/  LDL.LU R18, [R1+0x8] ;  /* 0x0000080001127983 */ /* 0x001ee80000300800 */
[----:B------:R-:W3:Y:S04]  /*4b930*/  LDL.LU R19, [R1+0xc] ;  /* 0x00000c0001137983 */ /* 0x000ee80000300800 */
[----:B------:R-:W-:Y:S01]  /*4b940*/  STL [R1+0x1f18], R28 ;  /* 0x001f181c01007387 */ /* 0x000fe20000100800 */
[----:B---3--:R-:W-:-:S15]  /*4b950*/  HMMA.16816.F32.BF16 R16, R4, R18, R20 ;  /* 0x000000120410723c */ /* 0x008fde0000041814 */
[----:B------:R-:W-:-:S04]  /*4b960*/  NOP ;  /* 0x0000000000007918 */ /* 0x000fc80000000000 */
[----:B------:R-:W-:Y:S04]  /*4b970*/  STL.64 [R1+0x160], R16 ;  /* 0x0001601001007387 */ /* 0x000fe80000100a00 */
[----:B------:R0:W-:Y:S02]  /*4b980*/  STL.64 [R1+0x168], R18 ;  /* 0x0001681201007387 */ /* 0x0001e40000100a00 */
[----:B0-----:R-:W-:Y:S02]  /*4b990*/  HMMA.16816.F32.BF16 R16, R4, R26, R8 ;  /* 0x0000001a0410723c */ /* 0x001fe40000041808 */
[----:B----4-:R-:W0:Y:S01]  /*4b9a0*/  LDSM.16.MT88.4 R8, [R15+0x20400] ;  /* 0x020400000f08783b */ /* 0x010e220000004200 */
[----:B------:R-:W-:Y:S01]  /*4b9b0*/  IMAD.MOV.U32 R23, RZ, RZ, R2 ;  /* 0x000000ffff177224 */ /* 0x000fe200078e0002 */
[----:B------:R-:W-:-:S02]  /*4b9c0*/  LOP3.LUT R2, R0, 0x40, RZ, 0x3c, !PT ;  /* 0x0000004000027812 */ /* 0x000fc400078e3cff */
[----:B------:R-:W-:Y:S01]  /*4b9d0*/  STL [R1+0x1d70], R0 ;  /* 0x001d700001007387 */ /* 0x000fe20000100800 */
[----:B------:R-:W-:Y:S02]  /*4b9e0*/  IMAD.MOV.U32 R21, RZ, RZ, R25 ;  /* 0x000000ffff157224 */ /* 0x000fe400078e0019 */
[----:B------:R-:W-:Y:S02]  /*4b9f0*/  IMAD.MOV.U32 R22, RZ, RZ, R24 ;  /* 0x000000ffff167224 */ /* 0x000fe400078e0018 */
[----:B------:R-:W-:Y:S01]  /*4ba00*/  IMAD.MOV.U32 R20, RZ, RZ, R29 ;  /* 0x000000ffff147224 */ /* 0x000fe200078e001d */
[----:B------:R-:W-:Y:S04]  /*4ba10*/  LDSM.16.MT88.4 R12, [R15+0x20600] ;  /* 0x020600000f0c783b */ /* 0x000fe80000004200 */
[----:B0-----:R-:W-:Y:S04]  /*4ba20*/  STL [R1+0x1ea8], R11 ;  /* 0x001ea80b01007387 */ /* 0x001fe80000100800 */
[----:B------:R-:W-:Y:S04]  /*4ba30*/  STL.64 [R1+0x130], R16 ;  /* 0x0001301001007387 */ /* 0x000fe80000100a00 */
[----:B------:R-:W-:Y:S04]  /*4ba40*/  STL.64 [R1+0x138], R18 ;  /* 0x0001381201007387 */ /* 0x000fe80000100a00 */
[----:B------:R-:W0:Y:S02]  /*4ba50*/  LDSM.16.M88.4 R16, [R2+UR6] ;  /* 0x000000060210783b */ /* 0x000e240008000200 */
[----:B0-----:R-:W-:-:S02]  /*4ba60*/  IMAD.MOV.U32 R28, RZ, RZ, R16 ;  /* 0x000000ffff1c7224 */ /* 0x001fc400078e0010 */
[----:B------:R-:W-:Y:S01]  /*4ba70*/  STL.64 [R1+0x208], R18 ;  /* 0x0002081201007387 */ /* 0x000fe20000100a00 */
[----:B------:R-:W-:-:S03]  /*4ba80*/  IMAD.MOV.U32 R0, RZ, RZ, R17 ;  /* 0x000000ffff007224 */ /* 0x000fc600078e0011 */
[----:B------:R-:W0:Y:S02]  /*4ba90*/  LDSM.16.M88.4 R16, [R2+UR6+0x2000] ;  /* 0x002000060210783b */ /* 0x000e240008000200 */
[----:B0-----:R-:W-:Y:S02]  /*4baa0*/  IMAD.MOV.U32 R25, RZ, RZ, R16 ;  /* 0x000000ffff197224 */ /* 0x001fe400078e0010 */
[----:B------:R-:W-:Y:S01]  /*4bab0*/  STL.64 [R1+0x218], R18 ;  /* 0x0002181201007387 */ /* 0x000fe20000100a00 */
[----:B------:R-:W-:-:S03]  /*4bac0*/  IMAD.MOV.U32 R24, RZ, RZ, R17 ;  /* 0x000000ffff187224 */ /* 0x000fc600078e0011 */
[----:B------:R-:W0:Y:S04]  /*4bad0*/  LDSM.16.M88.4 R16, [R2+UR6+0x4000] ;  /* 0x004000060210783b */ /* 0x000e280008000200 */
[----:B0-----:R-:W-:Y:S04]  /*4bae0*/  STL.64 [R1+0x220], R16 ;  /* 0x0002201001007387 */ /* 0x001fe80000100a00 */
[----:B------:R-:W-:Y:S04]  /*4baf0*/  STL.64 [R1+0x228], R18 ;  /* 0x0002281201007387 */ /* 0x000fe80000100a00 */
[----:B------:R-:W0:Y:S04]  /*4bb00*/  LDSM.16.M88.4 R16, [R2+UR6+0x6000] ;  /* 0x006000060210783b */ /* 0x000e280008000200 */
[----:B0-----:R-:W-:Y:S04]  /*4bb10*/  STL.64 [R1+0x230], R16 ;  /* 0x0002301001007387 */ /* 0x001fe80000100a00 */
[----:B------:R-:W-:Y:S04]  /*4bb20*/  STL.64 [R1+0x238], R18 ;  /* 0x0002381201007387 */ /* 0x000fe80000100a00 */
[----:B------:R-:W0:Y:S04]  /*4bb30*/  LDSM.16.M88.4 R16, [R2+UR6+0x8000] ;  /* 0x008000060210783b */ /* 0x000e280008000200 */
[----:B0-----:R-:W-:Y:S04]  /*4bb40*/  STL.64 [R1+0x240], R16 ;  /* 0x0002401001007387 */ /* 0x001fe80000100a00 */
[----:B------:R0:W-:Y:S04]  /*4bb50*/  STL.64 [R1+0x248], R18 ;  /* 0x0002481201007387 */ /* 0x0001e80000100a00 */
[----:B0-----:R-:W2:Y:S02]  /*4bb60*/  LDL.LU.64 R18, [R1+0x1f68] ;  /* 0x001f680001127983 */ /* 0x001ea40000300a00 */
[----:B--2---:R-:W-:Y:S02]  /*4bb70*/  HMMA.16816.F32.BF16 R20, R4, R18, R20 ;  /* 0x000000120414723c */ /* 0x004fe40000041814 */
[----:B------:R-:W0:-:S15]  /*4bb80*/  LDSM.16.M88.4 R16, [R2+UR6+0xa000] ;  /* 0x00a000060210783b */ /* 0x000e1e0008000200 */
[----:B------:R-:W-:Y:S02]  /*4bb90*/  NOP ;  /* 0x0000000000007918 */ /* 0x000fe40000000000 */
[----:B------:R-:W-:Y:S04]  /*4bba0*/  STL.64 [R1+0x100], R20 ;  /* 0x0001001401007387 */ /* 0x000fe80000100a00 */
[----:B------:R-:W-:Y:S04]  /*4bbb0*/  STL.64 [R1+0x108], R22 ;  /* 0x0001081601007387 */ /* 0x000fe80000100a00 */
[----:B------:R-:W1:Y:S04]  /*4bbc0*/  LDSM.16.M88.4 R20, [R2+UR6+0xc000] ;  /* 0x00c000060214783b */ /* 0x000e680008000200 */
[----:B0-----:R-:W-:Y:S04]  /*4bbd0*/  STL.64 [R1+0x250], R16 ;  /* 0x0002501001007387 */ /* 0x001fe80000100a00 */
[----:B------:R-:W-:Y:S04]  /*4bbe0*/  STL.64 [R1+0x258], R18 ;  /* 0x0002581201007387 */ /* 0x000fe80000100a00 */
[----:B------:R-:W0:Y:S04]  /*4bbf0*/  LDSM.16.M88.4 R16, [R2+UR6+0xe000] ;  /* 0x00e000060210783b */ /* 0x000e280008000200 */
[----:B-1----:R-:W-:Y:S04]  /*4bc00*/  STL.64 [R1+0x270], R20 ;  /* 0x0002701401007387 */ /* 0x002fe80000100a00 */
[----:B------:R-:W-:Y:S04]  /*4bc10*/  STL.64 [R1+0x278], R22 ;  /* 0x0002781601007387 */ /* 0x000fe80000100a00 */
[----:B------:R-:W-:Y:S04]  /*4bc20*/  LDSM.16.M88.4 R20, [R2+UR6+0x10000] ;  /* 0x010000060214783b */ /* 0x000fe80008000200 */
[----:B0-----:R-:W-:Y:S04]  /*4bc30*/  STL.64 [R1+0x280], R16 ;  /* 0x0002801001007387 */ /* 0x001fe80000100a00 */
[----:B------:R-:W-:Y:S04]  /*4bc40*/  STL.64 [R1+0x288], R18 ;  /* 0x0002881201007387 */ /* 0x000fe80000100a00 */
[----:B------:R-:W0:Y:S04]  /*4bc50*/  LDSM.16.M88.4 R16, [R2+UR6+0x12000] ;  /* 0x012000060210783b */ /* 0x000e280008000200 */
[----:B0-----:R-:W-:Y:S04]  /*4bc60*/  STL [R1+0x2c0], R16 ;  /* 0x0002c01001007387 */ /* 0x001fe80000100800 */
[----:B------:R-:W-:Y:S04]  /*4bc70*/  STL.64 [R1+0x2a0], R20 ;  /* 0x0002a01401007387 */ /* 0x000fe80000100a00 */
[----:B------:R-:W-:Y:S04]  /*4bc80*/  STL.64 [R1+0x2a8], R22 ;  /* 0x0002a81601007387 */ /* 0x000fe80000100a00 */
[----:B------:R-:W-:Y:S01]  /*4bc90*/  STL.64 [R1+0x2c8], R18 ;  /* 0x0002c81201007387 */ /* 0x000fe20000100a00 */
[----:B------:R-:W-:-:S03]  /*4bca0*/  IMAD.MOV.U32 R29, RZ, RZ, R17 ;  /* 0x000000ffff1d7224 */ /* 0x000fc600078e0011 */
[----:B------:R-:W-:Y:S04]  /*4bcb0*/  LDSM.16.M88.4 R20, [R2+UR6+0x16000] ;  /* 0x016000060214783b */ /* 0x000fe80008000200 */
[----:B------:R-:W0:Y:S04]  /*4bcc0*/  LDSM.16.M88.4 R16, [R2+UR6+0x14000] ;  /* 0x014000060210783b */ /* 0x000e280008000200 */
[----:B------:R-:W-:Y:S04]  /*4bcd0*/  STL [R1+0x1e80], R29 ;  /* 0x001e801d01007387 */ /* 0x000fe80000100800 */
[----:B0-----:R-:W-:Y:S04]  /*4bce0*/  STL.64 [R1+0x2e0], R16 ;  /* 0x0002e01001007387 */ /* 0x001fe80000100a00 */
[----:B------:R-:W-:Y:S04]  /*4bcf0*/  STL.64 [R1+0x2e8], R18 ;  /* 0x0002e81201007387 */ /* 0x000fe80000100a00 */
[----:B------:R-:W0:Y:S04]  /*4bd00*/  LDSM.16.M88.4 R16, [R2+UR6+0x18000] ;  /* 0x018000060210783b */ /* 0x000e280008000200 */
[----:B0-----:R-:W-:Y:S04]  /*4bd10*/  STL [R1+0x324], R17 ;  /* 0x0003241101007387 */ /* 0x001fe80000100800 */
[----:B------:R-:W-:Y:S01]  /*4bd20*/  STL.64 [R1+0x310], R20 ;  /* 0x0003101401007387 */ /* 0x000fe20000100a00 */
[----:B------:R-:W-:-:S03]  /*4bd30*/  IMAD.MOV.U32 R11, RZ, RZ, R16 ;  /* 0x000000ffff0b7224 */ /* 0x000fc600078e0010 */
[----:B------:R-:W-:Y:S04]  /*4bd40*/  STL.64 [R1+0x318], R22 ;  /* 0x0003181601007387 */ /* 0x000fe80000100a00 */
[----:B------:R-:W0:Y:S04]  /*4bd50*/  LDSM.16.M88.4 R20, [R2+UR6+0x1a000] ;  /* 0x01a000060214783b */ /* 0x000e280008000200 */
[----:B------:R-:W-:Y:S04]  /*4bd60*/  STL.64 [R1+0x328], R18 ;  /* 0x0003281201007387 */ /* 0x000fe80000100a00 */
[----:B------:R-:W-:Y:S04]  /*4bd70*/  STL.64 [R1+0x1eb8], R10 ;  /* 0x001eb80a01007387 */ /* 0x000fe80000100a00 */
[----:B------:R-:W1:Y:S04]  /*4bd80*/  LDSM.16.M88.4 R16, [R2+UR6+0x1c000] ;  /* 0x01c000060210783b */ /* 0x000e680008000200 */
[----:B------:R-:W-:Y:S04]  /*4bd90*/  STL.64 [R1+0x1eb0], R8 ;  /* 0x001eb00801007387 */ /* 0x000fe80000100a00 */
[----:B------:R-:W2:Y:S04]  /*4bda0*/  LDSM.16.M88.4 R8, [R2+UR6+0x1e000] ;  /* 0x01e000060208783b */ /* 0x000ea80008000200 */
[----:B0-----:R-:W-:Y:S04]  /*4bdb0*/  STL.64 [R1+0x330], R20 ;  /* 0x0003301401007387 */ /* 0x001fe80000100a00 */
[----:B------:R0:W-:Y:S04]  /*4bdc0*/  STL.64 [R1+0x338], R22 ;  /* 0x0003381601007387 */ /* 0x0001e80000100a00 */
[----:B------:R-:W-:Y:S04]  /*4bdd0*/  STL [R1+0x1aac], R2 ;  /* 0x001aac0201007387 */ /* 0x000fe80000100800 */
[----:B-1----:R-:W-:Y:S04]  /*4bde0*/  STL.64 [R1+0x340], R16 ;  /* 0x0003401001007387 */ /* 0x002fe80000100a00 */
[----:B------:R1:W-:Y:S04]  /*4bdf0*/  STL.64 [R1+0x348], R18 ;  /* 0x0003481201007387 */ /* 0x0003e80000100a00 */
[----:B--2---:R-:W-:Y:S04]  /*4be00*/  STL.64 [R1+0x350], R8 ;  /* 0x0003500801007387 */ /* 0x004fe80000100a00 */
[----:B------:R-:W-:Y:S04]  /*4be10*/  STL.64 [R1+0x358], R10 ;  /* 0x0003580a01007387 */ /* 0x000fe80000100a00 */
[----:B0-----:R-:W2:Y:S04]  /*4be20*/  LDL.LU R22, [R1+0xf8] ;  /* 0x0000f80001167983 */ /* 0x001ea80000300800 */
[----:B------:R-:W2:Y:S04]  /*4be30*/  LDL.LU R23, [R1+0xfc] ;  /* 0x0000fc0001177983 */ /* 0x000ea80000300800 */
[----:B--2---:R-:W-:Y:S04]  /*4be40*/  STL.64 [R1+0x1f20], R22 ;  /* 0x001f201601007387 */ /* 0x004fe80000100a00 */
[----:B-1----:R-:W2:Y:S04]  /*4be50*/  LDL.LU R18, [R1+0xd8] ;  /* 0x0000d80001127983 */ /* 0x002ea80000300800 */
[----:B------:R-:W2:Y:S04]  /*4be60*/  LDL.LU R19, [R1+0xdc] ;  /* 0x0000dc0001137983 */ /* 0x000ea80000300800 */
[----:B--2---:R0:W-:Y:S04]  /*4be70*/  STL.64 [R1+0x1f28], R18 ;  /* 0x001f281201007387 */ /* 0x0041e80000100a00 */
[----:B0-----:R-:W2:Y:S04]  /*4be80*/  LDL.LU R18, [R1+0xb8] ;  /* 0x0000b80001127983 */ /* 0x001ea80000300800 */
        /* <DEDUP_REMOVED lines=10> */
[----:B------:R-:W3:Y:S04]  /*4bf30*/  LDL.LU R20, [R1+0xc0] ;  /* 0x0000c00001147983 */ /* 0x000ee80000300800 */
[----:B------:R-:W3:Y:S04]  /*4bf40*/  LDL.LU R21, [R1+0xc4] ;  /* 0x0000c40001157983 */ /* 0x000ee80000300800 */
[----:B------:R-:W4:Y:S04]  /*4bf50*/  LDL.LU R22, [R1+0xc8] ;  /* 0x0000c80001167983 */ /* 0x000f280000300800 */
[----:B------:R-:W4:Y:S04]  /*4bf60*/  LDL.LU R23, [R1+0xcc] ;  /* 0x0000cc0001177983 */ /* 0x000f280000300800 */
[----:B----4-:R-:W-:Y:S04]  /*4bf70*/  STL.64 [R1+0x1f38], R22 ;  /* 0x001f381601007387 */ /* 0x010fe80000100a00 */
[----:B---3--:R0:W-:Y:S04]  /*4bf80*/  STL.64 [R1+0x1f30], R20 ;  /* 0x001f301401007387 */ /* 0x0081e80000100a00 */
[----:B0-----:R-:W3:Y:S04]  /*4bf90*/  LDL.LU R20, [R1+0xa0] ;  /* 0x0000a00001147983 */ /* 0x001ee80000300800 */
[----:B------:R-:W3:Y:S04]  /*4bfa0*/  LDL.LU R21, [R1+0xa4] ;  /* 0x0000a40001157983 */ /* 0x000ee80000300800 */
[----:B------:R-:W4:Y:S04]  /*4bfb0*/  LDL.LU R22, [R1+0xa8] ;  /* 0x0000a80001167983 */ /* 0x000f280000300800 */
[----:B------:R-:W4:Y:S04]  /*4bfc0*/  LDL.LU R23, [R1+0xac] ;  /* 0x0000ac0001177983 */ /* 0x000f280000300800 */
[----:B----4-:R-:W-:Y:S04]  /*4bfd0*/  STL.64 [R1+0x1f58], R22 ;  /* 0x001f581601007387 */ /* 0x010fe80000100a00 */
[----:B---3--:R0:W-:Y:S04]  /*4bfe0*/  STL.64 [R1+0x1f50], R20 ;  /* 0x001f501401007387 */ /* 0x0081e80000100a00 */
[----:B0-----:R-:W3:Y:S04]  /*4bff0*/  LDL.LU R20, [R1+0x60] ;  /* 0x0000600001147983 */ /* 0x001ee80000300800 */
[----:B------:R-:W3:Y:S04]  /*4c000*/  LDL.LU R21, [R1+0x64] ;  /* 0x0000640001157983 */ /* 0x000ee80000300800 */
[----:B------:R-:W3:Y:S04]  /*4c010*/  LDL.LU R22, [R1+0x68] ;  /* 0x0000680001167983 */ /* 0x000ee80000300800 */
[----:B------:R-:W3:Y:S04]  /*4c020*/  LDL.LU R23, [R1+0x6c] ;  /* 0x00006c0001177983 */ /* 0x000ee80000300800 */
[----:B------:R-:W4:Y:S04]  /*4c030*/  LDL.LU R8, [R1+0xe0] ;  /* 0x0000e00001087983 */ /* 0x000f280000300800 */
[----:B------:R-:W4:Y:S04]  /*4c040*/  LDL.LU R9, [R1+0xe4] ;  /* 0x0000e40001097983 */ /* 0x000f280000300800 */
[----:B------:R-:W4:Y:S04]  /*4c050*/  LDL.LU R10, [R1+0xe8] ;  /* 0x0000e800010a7983 */ /* 0x000f280000300800 */
[----:B------:R-:W4:Y:S04]  /*4c060*/  LDL.LU R11, [R1+0xec] ;  /* 0x0000ec00010b7983 */ /* 0x000f280000300800 */
[----:B------:R-:W2:Y:S04]  /*4c070*/  LDL.LU R26, [R1+0x128] ;  /* 0x00012800011a7983 */ /* 0x000ea80000300800 */
[----:B------:R-:W2:Y:S04]  /*4c080*/  LDL.LU R27, [R1+0x12c] ;  /* 0x00012c00011b7983 */ /* 0x000ea80000300800 */
[----:B------:R0:W-:Y:S04]  /*4c090*/  STL [R1+0x1d80], R12 ;  /* 0x001d800c01007387 */ /* 0x0001e80000100800 */
[----:B------:R1:W-:Y:S04]  /*4c0a0*/  STL [R1+0x1d7c], R13 ;  /* 0x001d7c0d01007387 */ /* 0x0003e80000100800 */
[----:B------:R1:W-:Y:S04]  /*4c0b0*/  STL [R1+0x1d78], R14 ;  /* 0x001d780e01007387 */ /* 0x0003e80000100800 */
[----:B------:R1:W-:Y:S04]  /*4c0c0*/  STL [R1+0x1d74], R15 ;  /* 0x001d740f01007387 */ /* 0x0003e80000100800 */
[----:B0-----:R-:W2:Y:S04]  /*4c0d0*/  LDL.LU R12, [R1+0x40] ;  /* 0x00004000010c7983 */ /* 0x001ea80000300800 */
[----:B-1----:R-:W2:Y:S04]  /*4c0e0*/  LDL.LU R13, [R1+0x44] ;  /* 0x00004400010d7983 */ /* 0x002ea80000300800 */
[----:B------:R-:W2:Y:S04]  /*4c0f0*/  LDL.LU R14, [R1+0x48] ;  /* 0x00004800010e7983 */ /* 0x000ea80000300800 */
[----:B------:R-:W2:Y:S02]  /*4c100*/  LDL.LU R15, [R1+0x4c] ;  /* 0x00004c00010f7983 */ /* 0x000ea40000300800 */
[----:B--2---:R-:W-:-:S15]  /*4c110*/  HMMA.16816.F32.BF16 R16, R4, R18, R12 ;  /* 0x000000120410723c */ /* 0x004fde000004180c */
[----:B------:R-:W-:-:S04]  /*4c120*/  NOP ;  /* 0x0000000000007918 */ /* 0x000fc80000000000 */
[----:B------:R-:W-:Y:S01]  /*4c130*/  IMAD.MOV.U32 R15, RZ, RZ, R18 ;  /* 0x000000ffff0f7224 */ /* 0x000fe200078e0012 */
[----:B------:R-:W-:Y:S01]  /*4c140*/  STL [R1+0x30], R16 ;  /* 0x0000301001007387 */ /* 0x000fe20000100800 */
[----:B------:R-:W-:-:S03]  /*4c150*/  IMAD.MOV.U32 R14, RZ, RZ, R19 ;  /* 0x000000ffff0e7224 */ /* 0x000fc600078e0013 */
[----:B------:R-:W3:Y:S01]  /*4c160*/  LDL.LU.64 R18, [R1+0x1f60] ;  /* 0x001f600001127983 */ /* 0x000ee20000300a00 */
[----:B------:R-:W-:-:S03]  /*4c170*/  IMAD.MOV.U32 R29, RZ, RZ, R17 ;  /* 0x000000ffff1d7224 */ /* 0x000fc600078e0011 */
[----:B------:R0:W-:Y:S04]  /*4c180*/  STL [R1+0x1e8c], R14 ;  /* 0x001e8c0e01007387 */ /* 0x0001e80000100800 */
[----:B------:R1:W-:Y:S04]  /*4c190*/  STL [R1+0x1e88], R15 ;  /* 0x001e880f01007387 */ /* 0x0003e80000100800 */
[----:B------:R-:W2:Y:S04]  /*4c1a0*/  LDL.LU R12, [R1+0x80] ;  /* 0x00008000010c7983 */ /* 0x000ea80000300800 */
[----:B------:R-:W2:Y:S04]  /*4c1b0*/  LDL.LU R13, [R1+0x84] ;  /* 0x00008400010d7983 */ /* 0x000ea80000300800 */
[----:B0-----:R-:W2:Y:S04]  /*4c1c0*/  LDL.LU R14, [R1+0x88] ;  /* 0x00008800010e7983 */ /* 0x001ea80000300800 */
[----:B-1----:R-:W2:Y:S04]  /*4c1d0*/  LDL.LU R15, [R1+0x8c] ;  /* 0x00008c00010f7983 */ /* 0x002ea80000300800 */
[----:B------:R-:W-:Y:S01]  /*4c1e0*/  STL [R1+0x1e84], R29 ;  /* 0x001e841d01007387 */ /* 0x000fe20000100800 */
[----:B---3--:R-:W-:Y:S03]  /*4c1f0*/  HMMA.16816.F32.BF16 R16, R4, R18, R20 ;  /* 0x000000120410723c */ /* 0x008fe60000041814 */
[----:B------:R-:W3:Y:S04]  /*4c200*/  LDL.LU.64 R22, [R1+0x1f58] ;  /* 0x001f580001167983 */ /* 0x000ee80000300a00 */
[----:B------:R-:W3:-:S12]  /*4c210*/  LDL.LU.64 R20, [R1+0x1f50] ;  /* 0x001f500001147983 */ /* 0x000ed80000300a00 */
[----:B------:R-:W-:Y:S04]  /*4c220*/  STL.64 [R1+0x20], R16 ;  /* 0x0000201001007387 */ /* 0x000fe80000100a00 */
[----:B------:R0:W-:Y:S04]  /*4c230*/  STL.64 [R1+0x28], R18 ;  /* 0x0000281201007387 */ /* 0x0001e80000100a00 */
[----:B0-----:R-:W2:Y:S02]  /*4c240*/  LDL.LU.64 R18, [R1+0x1f48] ;  /* 0x001f480001127983 */ /* 0x001ea40000300a00 */
[----:B--2---:R-:W-:-:S15]  /*4c250*/  HMMA.16816.F32.BF16 R16, R4, R18, R12 ;  /* 0x000000120410723c */ /* 0x004fde000004180c */
[----:B------:R-:W-:-:S04]  /*4c260*/  NOP ;  /* 0x0000000000007918 */ /* 0x000fc80000000000 */
[----:B------:R-:W-:Y:S01]  /*4c270*/  IMAD.MOV.U32 R15, RZ, RZ, R18 ;  /* 0x000000ffff0f7224 */ /* 0x000fe200078e0012 */
[----:B------:R3:W-:Y:S01]  /*4c280*/  STL [R1+0x10], R16 ;  /* 0x0000101001007387 */ /* 0x0007e20000100800 */
[----:B------:R-:W-:-:S03]  /*4c290*/  IMAD.MOV.U32 R29, RZ, RZ, R19 ;  /* 0x000000ffff1d7224 */ /* 0x000fc600078e0013 */
[----:B------:R-:W3:Y:S01]  /*4c2a0*/  LDL.LU.64 R18, [R1+0x1f40] ;  /* 0x001f400001127983 */ /* 0x000ee20000300a00 */
[----:B------:R-:W-:Y:S02]  /*4c2b0*/  IMAD.MOV.U32 R14, RZ, RZ, R17 ;  /* 0x000000ffff0e7224 */ /* 0x000fe400078e0011 */
[----:B---3--:R-:W-:Y:S01]  /*4c2c0*/  HMMA.16816.F32.BF16 R16, R4, R18, R20 ;  /* 0x000000120410723c */ /* 0x008fe20000041814 */
[----:B------:R-:W2:Y:S04]  /*4c2d0*/  LDL.LU.64 R22, [R1+0x1f38] ;  /* 0x001f380001167983 */ /* 0x000ea80000300a00 */
[----:B------:R-:W2:-:S14]  /*4c2e0*/  LDL.LU.64 R20, [R1+0x1f30] ;  /* 0x001f300001147983 */ /* 0x000e9c0000300a00 */
[----:B------:R-:W-:Y:S01]  /*4c2f0*/  IMAD.MOV.U32 R13, RZ, RZ, R18 ;  /* 0x000000ffff0d7224 */ /* 0x000fe200078e0012 */
[----:B------:R-:W-:Y:S01]  /*4c300*/  STL.64 [R1], R16 ;  /* 0x0000001001007387 */ /* 0x000fe20000100a00 */
[----:B------:R-:W-:-:S03]  /*4c310*/  IMAD.MOV.U32 R12, RZ, RZ, R19 ;  /* 0x000000ffff0c7224 */ /* 0x000fc600078e0013 */
[----:B------:R-:W2:Y:S04]  /*4c320*/  LDL.LU.64 R18, [R1+0x1f28] ;  /* 0x001f280001127983 */ /* 0x000ea80000300a00 */
[----:B------:R-:W-:Y:S04]  /*4c330*/  STL.64 [R1+0x1e98], R14 ;  /* 0x001e980e01007387 */ /* 0x000fe80000100a00 */
[----:B------:R0:W-:Y:S04]  /*4c340*/  STL.64 [R1+0x1e90], R12 ;  /* 0x001e900c01007387 */ /* 0x0001e80000100a00 */
[----:B0-----:R-:W3:Y:S04]  /*4c350*/  LDL.LU R12, [R1+0x110] ;  /* 0x00011000010c7983 */ /* 0x001ee80000300800 */
[----:B------:R-:W3:Y:S04]  /*4c360*/  LDL.LU R13, [R1+0x114] ;  /* 0x00011400010d7983 */ /* 0x000ee80000300800 */
[----:B------:R-:W3:Y:S04]  /*4c370*/  LDL.LU R14, [R1+0x118] ;  /* 0x00011800010e7983 */ /* 0x000ee80000300800 */
[----:B------:R-:W3:Y:S01]  /*4c380*/  LDL.LU R15, [R1+0x11c] ;  /* 0x00011c00010f7983 */ /* 0x000ee20000300800 */
[----:B--2---:R-:W-:Y:S03]  /*4c390*/  HMMA.16816.F32.BF16 R16, R4, R18, R20 ;  /* 0x000000120410723c */ /* 0x004fe60000041814 */
[----:B------:R-:W4:-:S15]  /*4c3a0*/  LDL.LU.64 R22, [R1+0x1f20] ;  /* 0x001f200001167983 */ /* 0x000f1e0000300a00 */
[----:B------:R-:W-:Y:S01]  /*4c3b0*/  NOP ;  /* 0x0000000000007918 */ /* 0x000fe20000000000 */
[----:B------:R-:W-:Y:S04]  /*4c3c0*/  STL.64 [R1+0x1e00], R18 ;  /* 0x001e001201007387 */ /* 0x000fe80000100a00 */
[----:B------:R-:W-:Y:S01]  /*4c3d0*/  STL.64 [R1+0x1df8], R16 ;  /* 0x001df81001007387 */ /* 0x000fe20000100a00 */
[----:B----4-:R-:W-:Y:S03]  /*4c3e0*/  HMMA.16816.F32.BF16 R20, R4, R22, R8 ;  /* 0x000000160414723c */ /* 0x010fe60000041808 */
[----:B------:R-:W2:Y:S04]  /*4c3f0*/  LDL.LU R10, [R1+0x1f8] ;  /* 0x0001f800010a7983 */ /* 0x000ea80000300800 */
[----:B------:R-:W2:Y:S04]  /*4c400*/  LDL.LU R11, [R1+0x1fc] ;  /* 0x0001fc00010b7983 */ /* 0x000ea80000300800 */
[----:B--2---:R0:W-:Y:S08]  /*4c410*/  STL.64 [R1+0x1ed0], R10 ;  /* 0x001ed00a01007387 */ /* 0x0041f00000100a00 */
[----:B------:R-:W-:Y:S04]  /*4c420*/  STL.64 [R1+0x1df0], R22 ;  /* 0x001df01601007387 */ /* 0x000fe80000100a00 */
[----:B------:R1:W-:Y:S04]  /*4c430*/  STL.64 [R1+0x1de8], R20 ;  /* 0x001de81401007387 */ /* 0x0003e80000100a00 */
[----:B0-----:R-:W2:Y:S04]  /*4c440*/  LDL.LU R10, [R1+0x1e8] ;  /* 0x0001e800010a7983 */ /* 0x001ea80000300800 */
[----:B------:R-:W2:Y:S01]  /*4c450*/  LDL.LU R11, [R1+0x1ec] ;  /* 0x0001ec00010b7983 */ /* 0x000ea20000300800 */
[----:B-1----:R-:W-:-:S02]  /*4c460*/  IMAD.MOV.U32 R20, RZ, RZ, R25 ;  /* 0x000000ffff147224 */ /* 0x002fc400078e0019 */
[----:B------:R-:W-:Y:S01]  /*4c470*/  IMAD.MOV.U32 R21, RZ, RZ, R24 ;  /* 0x000000ffff157224 */ /* 0x000fe200078e0018 */
[----:B--2---:R0:W-:Y:S04]  /*4c480*/  STL.64 [R1+0x1ee8], R10 ;  /* 0x001ee80a01007387 */ /* 0x0041e80000100a00 */
[----:B------:R-:W-:Y:S04]  /*4c490*/  STL.64 [R1+0x1ea0], R20 ;  /* 0x001ea01401007387 */ /* 0x000fe80000100a00 */
[----:B0-----:R-:W2:Y:S04]  /*4c4a0*/  LDL.LU R10, [R1+0x1b8] ;  /* 0x0001b800010a7983 */ /* 0x001ea80000300800 */
[----:B------:R-:W2:Y:S04]  /*4c4b0*/  LDL.LU R11, [R1+0x1bc] ;  /* 0x0001bc00010b7983 */ /* 0x000ea80000300800 */
[----:B--2---:R0:W-:Y:S04]  /*4c4c0*/  STL.64 [R1+0x1ef8], R10 ;  /* 0x001ef80a01007387 */ /* 0x0041e80000100a00 */
[----:B0-----:R-:W2:Y:S04]  /*4c4d0*/  LDL.LU R10, [R1+0x188] ;  /* 0x00018800010a7983 */ /* 0x001ea80000300800 */
[----:B------:R-:W2:Y:S04]  /*4c4e0*/  LDL.LU R11, [R1+0x18c] ;  /* 0x00018c00010b7983 */ /* 0x000ea80000300800 */
[----:B------:R-:W4:Y:S04]  /*4c4f0*/  LDL.LU R18, [R1+0x158] ;  /* 0x0001580001127983 */ /* 0x000f280000300800 */
[----:B------:R-:W4:Y:S01]  /*4c500*/  LDL.LU R19, [R1+0x15c] ;  /* 0x00015c0001137983 */ /* 0x000f220000300800 */
[----:B---3--:R-:W-:Y:S01]  /*4c510*/  HMMA.16816.F32.BF16 R24, R4, R26, R12 ;  /* 0x0000001a0418723c */ /* 0x008fe2000004180c */
[----:B------:R-:W-:-:S02]  /*4c520*/  IMAD.MOV.U32 R12, RZ, RZ, R28 ;  /* 0x000000ffff0c7224 */ /* 0x000fc400078e001c */
[----:B------:R-:W-:Y:S01]  /*4c530*/  IMAD.MOV.U32 R13, RZ, RZ, R0 ;  /* 0x000000ffff0d7224 */ /* 0x000fe200078e0000 */
[----:B--2---:R0:W-:Y:S04]  /*4c540*/  STL.64 [R1+0x1f00], R10 ;  /* 0x001f000a01007387 */ /* 0x0041e80000100a00 */
[----:B------:R-:W4:Y:S04]  /*4c550*/  LDL.LU R8, [R1+0x140] ;  /* 0x0001400001087983 */ /* 0x000f280000300800 */
[----:B------:R-:W4:Y:S04]  /*4c560*/  LDL.LU R9, [R1+0x144] ;  /* 0x0001440001097983 */ /* 0x000f280000300800 */
[----:B0-----:R-:W4:Y:S04]  /*4c570*/  LDL.LU R10, [R1+0x148] ;  /* 0x00014800010a7983 */ /* 0x001f280000300800 */
[----:B------:R-:W4:Y:S04]  /*4c580*/  LDL.LU R11, [R1+0x14c] ;  /* 0x00014c00010b7983 */ /* 0x000f280000300800 */
[----:B------:R-:W2:Y:S04]  /*4c590*/  LDL.LU R28, [R1+0x1f18] ;  /* 0x001f1800011c7983 */ /* 0x000ea80000300800 */
[----:B------:R0:W-:Y:S04]  /*4c5a0*/  STL.64 [R1+0x1ef0], R12 ;  /* 0x001ef00c01007387 */ /* 0x0001e80000100a00 */
[----:B0-----:R-:W3:Y:S04]  /*4c5b0*/  LDL.LU R12, [R1+0x1a0] ;  /* 0x0001a000010c7983 */ /* 0x001ee80000300800 */
[----:B------:R-:W3:Y:S04]  /*4c5c0*/  LDL.LU R13, [R1+0x1a4] ;  /* 0x0001a400010d7983 */ /* 0x000ee80000300800 */
[----:B------:R-:W3:Y:S04]  /*4c5d0*/  LDL.LU R14, [R1+0x1a8] ;  /* 0x0001a800010e7983 */ /* 0x000ee80000300800 */
[----:B------:R-:W3:Y:S04]  /*4c5e0*/  LDL.LU R15, [R1+0x1ac] ;  /* 0x0001ac00010f7983 */ /* 0x000ee80000300800 */
[----:B------:R-:W3:Y:S04]  /*4c5f0*/  LDL.LU R20, [R1+0x190] ;  /* 0x0001900001147983 */ /* 0x000ee80000300800 */
[----:B------:R-:W3:Y:S01]  /*4c600*/  LDL.LU R21, [R1+0x194] ;  /* 0x0001940001157983 */ /* 0x000ee20000300800 */
[----:B------:R-:W-:-:S02]  /*4c610*/  IMAD.MOV.U32 R23, RZ, RZ, R3 ;  /* 0x000000ffff177224 */ /* 0x000fc400078e0003 */
[----:B--2---:R-:W-:Y:S02]  /*4c620*/  IMAD.MOV.U32 R22, RZ, RZ, R28 ;  /* 0x000000ffff167224 */ /* 0x004fe400078e001c */
[----:B------:R-:W2:Y:S04]  /*4c630*/  LDL.LU R28, [R1+0x1f14] ;  /* 0x001f1400011c7983 */ /* 0x000ea80000300800 */
[----:B------:R-:W2:Y:S04]  /*4c640*/  LDL.LU R3, [R1+0x1f10] ;  /* 0x001f100001037983 */ /* 0x000ea80000300800 */
[----:B------:R-:W-:Y:S04]  /*4c650*/  STL.64 [R1+0x1ec8], R22 ;  /* 0x001ec81601007387 */ /* 0x000fe80000100a00 */
[----:B---3--:R0:W-:Y:S04]  /*4c660*/  STL.64 [R1+0x1ec0], R20 ;  /* 0x001ec01401007387 */ /* 0x0081e80000100a00 */
[----:B0-----:R-:W3:Y:S04]  /*4c670*/  LDL.LU R20, [R1+0x1c0] ;  /* 0x0001c00001147983 */ /* 0x001ee80000300800 */
[----:B------:R-:W3:Y:S04]  /*4c680*/  LDL.LU R21, [R1+0x1c4] ;  /* 0x0001c40001157983 */ /* 0x000ee80000300800 */
[----:B------:R-:W2:Y:S04]  /*4c690*/  LDL.LU R22, [R1+0x1c8] ;  /* 0x0001c80001167983 */ /* 0x000ea80000300800 */
[----:B------:R-:W2:Y:S01]  /*4c6a0*/  LDL.LU R23, [R1+0x1cc] ;  /* 0x0001cc0001177983 */ /* 0x000ea20000300800 */
[----:B----4-:R-:W-:-:S15]  /*4c6b0*/  HMMA.16816.F32.BF16 R8, R4, R18, R8 ;  /* 0x000000120408723c */ /* 0x010fde0000041808 */
[----:B------:R-:W-:-:S04]  /*4c6c0*/  NOP ;  /* 0x0000000000007918 */ /* 0x000fc80000000000 */
[----:B------:R-:W-:Y:S02]  /*4c6d0*/  IMAD.MOV.U32 R2, RZ, RZ, R10 ;  /* 0x000000ffff027224 */ /* 0x000fe400078e000a */
[----:B------:R-:W-:Y:S01]  /*4c6e0*/  IMAD.MOV.U32 R0, RZ, RZ, R11 ;  /* 0x000000ffff007224 */ /* 0x000fe200078e000b */
[----:B--2---:R-:W-:Y:S04]  /*4c6f0*/  STL.64 [R1+0x1ee0], R22 ;  /* 0x001ee01601007387 */ /* 0x004fe80000100a00 */
[----:B---3--:R0:W-:Y:S02]  /*4c700*/  STL.64 [R1+0x1ed8], R20 ;  /* 0x001ed81401007387 */ /* 0x0081e40000100a00 */
[----:B0-----:R-:W-:Y:S02]  /*4c710*/  IMAD.MOV.U32 R20, RZ, RZ, R3 ;  /* 0x000000ffff147224 */ /* 0x001fe400078e0003 */
[----:B------:R-:W-:Y:S01]  /*4c720*/  IMAD.MOV.U32 R21, RZ, RZ, R28 ;  /* 0x000000ffff157224 */ /* 0x000fe200078e001c */
[----:B------:R-:W2:Y:S04]  /*4c730*/  LDL.LU R3, [R1+0x1f0c] ;  /* 0x001f0c0001037983 */ /* 0x000ea80000300800 */
[----:B------:R-:W3:Y:S04]  /*4c740*/  LDL.LU R28, [R1+0x1f08] ;  /* 0x001f0800011c7983 */ /* 0x000ee80000300800 */
[----:B------:R-:W4:Y:S04]  /*4c750*/  LDL.LU R22, [R1+0x1d8] ;  /* 0x0001d80001167983 */ /* 0x000f280000300800 */
[----:B------:R-:W4:Y:S04]  /*4c760*/  LDL.LU R23, [R1+0x1dc] ;  /* 0x0001dc0001177983 */ /* 0x000f280000300800 */
[----:B------:R-:W-:Y:S04]  /*4c770*/  STL.64 [R1+0x1de0], R26 ;  /* 0x001de01a01007387 */ /* 0x000fe80000100a00 */
[----:B------:R0:W-:Y:S04]  /*4c780*/  STL.64 [R1+0x1dd8], R24 ;  /* 0x001dd81801007387 */ /* 0x0001e80000100a00 */
[----:B0-----:R-:W4:Y:S04]  /*4c790*/  LDL.LU R24, [R1+0x170] ;  /* 0x0001700001187983 */ /* 0x001f280000300800 */
[----:B------:R-:W4:Y:S04]  /*4c7a0*/  LDL.LU R25, [R1+0x174] ;  /* 0x0001740001197983 */ /* 0x000f280000300800 */
[----:B------:R-:W4:Y:S01]  /*4c7b0*/  LDL.LU.64 R10, [R1+0x1f00] ;  /* 0x001f0000010a7983 */ /* 0x000f220000300a00 */
[----:B------:R-:W-:-:S02]  /*4c7c0*/  IMAD.MOV.U32 R18, RZ, RZ, R8 ;  /* 0x000000ffff127224 */ /* 0x000fc400078e0008 */
[----:B--2---:R-:W-:Y:S02]  /*4c7d0*/  IMAD.MOV.U32 R27, RZ, RZ, R3 ;  /* 0x000000ffff1b7224 */ /* 0x004fe400078e0003 */
[----:B---3--:R-:W-:Y:S02]  /*4c7e0*/  IMAD.MOV.U32 R26, RZ, RZ, R28 ;  /* 0x000000ffff1a7224 */ /* 0x008fe400078e001c */
[----:B------:R-:W-:-:S05]  /*4c7f0*/  IMAD.MOV.U32 R3, RZ, RZ, R9 ;  /* 0x000000ffff037224 */ /* 0x000fca00078e0009 */
[----:B----4-:R-:W-:-:S15]  /*4c800*/  HMMA.16816.F32.BF16 R8, R4, R10, R24 ;  /* 0x0000000a0408723c */ /* 0x010fde0000041818 */
[----:B------:R-:W-:-:S04]  /*4c810*/  NOP ;  /* 0x0000000000007918 */ /* 0x000fc80000000000 */
[----:B------:R-:W-:Y:S02]  /*4c820*/  IMAD.MOV.U32 R26, RZ, RZ, R10 ;  /* 0x000000ffff1a7224 */ /* 0x000fe400078e000a */
[----:B------:R-:W-:Y:S02]  /*4c830*/  IMAD.MOV.U32 R19, RZ, RZ, R11 ;  /* 0x000000ffff137224 */ /* 0x000fe400078e000b */
[----:B------:R-:W2:Y:S01]  /*4c840*/  LDL.LU.64 R10, [R1+0x1ef8] ;  /* 0x001ef800010a7983 */ /* 0x000ea20000300a00 */
[----:B------:R-:W-:Y:S02]  /*4c850*/  IMAD.MOV.U32 R28, RZ, RZ, R8 ;  /* 0x000000ffff1c7224 */ /* 0x000fe400078e0008 */
[----:B------:R-:W-:Y:S02]  /*4c860*/  IMAD.MOV.U32 R27, RZ, RZ, R9 ;  /* 0x000000ffff1b7224 */ /* 0x000fe400078e0009 */
[----:B--2---:R-:W-:Y:S01]  /*4c870*/  HMMA.16816.F32.BF16 R8, R4, R10, R12 ;  /* 0x0000000a0408723c */ /* 0x004fe2000004180c */
[----:B------:R-:W2:-:S15]  /*4c880*/  LDL.LU.64 R12, [R1+0x1ef0] ;  /* 0x001ef000010c7983 */ /* 0x000e9e0000300a00 */
[----:B------:R-:W-:-:S03]  /*4c890*/  NOP ;  /* 0x0000000000007918 */ /* 0x000fc60000000000 */
[----:B------:R-:W-:Y:S02]  /*4c8a0*/  IMAD.MOV.U32 R15, RZ, RZ, R10 ;  /* 0x000000ffff0f7224 */ /* 0x000fe400078e000a */
[----:B------:R-:W-:Y:S02]  /*4c8b0*/  IMAD.MOV.U32 R14, RZ, RZ, R11 ;  /* 0x000000ffff0e7224 */ /* 0x000fe400078e000b */
[----:B------:R-:W3:Y:S01]  /*4c8c0*/  LDL.LU.64 R10, [R1+0x1ee8] ;  /* 0x001ee800010a7983 */ /* 0x000ee20000300a00 */
[----:B------:R-:W-:Y:S02]  /*4c8d0*/  IMAD.MOV.U32 R17, RZ, RZ, R8 ;  /* 0x000000ffff117224 */ /* 0x000fe400078e0008 */
[----:B------:R-:W-:Y:S02]  /*4c8e0*/  IMAD.MOV.U32 R16, RZ, RZ, R9 ;  /* 0x000000ffff107224 */ /* 0x000fe400078e0009 */
[----:B---3--:R-:W-:Y:S01]  /*4c8f0*/  HMMA.16816.F32.BF16 R8, R4, R10, R20 ;  /* 0x0000000a0408723c */ /* 0x008fe20000041814 */
[----:B------:R-:W3:Y:S04]  /*4c900*/  LDL.LU.64 R22, [R1+0x1ee0] ;  /* 0x001ee00001167983 */ /* 0x000ee80000300a00 */
[----:B------:R-:W3:-:S14]  /*4c910*/  LDL.LU.64 R20, [R1+0x1ed8] ;  /* 0x001ed80001147983 */ /* 0x000edc0000300a00 */
[----:B------:R-:W-:Y:S04]  /*4c920*/  STL.64 [R1+0x80], R8 ;  /* 0x0000800801007387 */ /* 0x000fe80000100a00 */
[----:B------:R0:W-:Y:S04]  /*4c930*/  STL.64 [R1+0x88], R10 ;  /* 0x0000880a01007387 */ /* 0x0001e80000100a00 */
[----:B0-----:R-:W3:Y:S02]  /*4c940*/  LDL.LU.64 R10, [R1+0x1ed0] ;  /* 0x001ed000010a7983 */ /* 0x001ee40000300a00 */
[----:B---3--:R-:W-:Y:S02]  /*4c950*/  HMMA.16816.F32.BF16 R4, R4, R10, R20 ;  /* 0x0000000a0404723c */ /* 0x008fe40000041814 */
[----:B------:R-:W2:Y:S04]  /*4c960*/  LDL.LU.64 R22, [R1+0x1ec8] ;  /* 0x001ec80001167983 */ /* 0x000ea80000300a00 */
[----:B------:R-:W2:Y:S04]  /*4c970*/  LDL.LU.64 R20, [R1+0x1ec0] ;  /* 0x001ec00001147983 */ /* 0x000ea80000300a00 */
[----:B------:R-:W3:Y:S04]  /*4c980*/  LDL.LU.64 R10, [R1+0x1eb8] ;  /* 0x001eb800010a7983 */ /* 0x000ee80000300a00 */
[----:B------:R-:W2:Y:S05]  /*4c990*/  LDL.LU.64 R8, [R1+0x1eb0] ;  /* 0x001eb00001087983 */ /* 0x000eaa0000300a00 */
[----:B------:R0:W-:Y:S04]  /*4c9a0*/  STL.64 [R1+0x1d90], R6 ;  /* 0x001d900601007387 */ /* 0x0001e80000100a00 */
[----:B------:R1:W-:Y:S01]  /*4c9b0*/  STL.64 [R1+0x1d88], R4 ;  /* 0x001d880401007387 */ /* 0x0003e20000100a00 */
[----:B0-----:R-:W-:-:S02]  /*4c9c0*/  IMAD.MOV.U32 R6, RZ, RZ, R15 ;  /* 0x000000ffff067224 */ /* 0x001fc400078e000f */
[----:B------:R-:W-:Y:S02]  /*4c9d0*/  IMAD.MOV.U32 R7, RZ, RZ, R14 ;  /* 0x000000ffff077224 */ /* 0x000fe400078e000e */
[----:B-1----:R-:W-:Y:S02]  /*4c9e0*/  IMAD.MOV.U32 R4, RZ, RZ, R17 ;  /* 0x000000ffff047224 */ /* 0x002fe400078e0011 */
[----:B------:R-:W-:Y:S01]  /*4c9f0*/  IMAD.MOV.U32 R5, RZ, RZ, R16 ;  /* 0x000000ffff057224 */ /* 0x000fe200078e0010 */
[----:B------:R-:W-:Y:S04]  /*4ca00*/  STL.64 [R1+0x1da0], R6 ;  /* 0x001da00601007387 */ /* 0x000fe80000100a00 */
[----:B------:R3:W-:Y:S02]  /*4ca10*/  STL.64 [R1+0x1d98], R4 ;  /* 0x001d980401007387 */ /* 0x0007e40000100a00 */
[----:B---3--:R-:W-:-:S02]  /*4ca20*/  IMAD.MOV.U32 R4, RZ, RZ, R11 ;  /* 0x000000ffff047224 */ /* 0x008fc400078e000b */
[----:B------:R-:W2:Y:S04]  /*4ca30*/  LDL.LU R11, [R1+0x1ea8] ;  /* 0x001ea800010b7983 */ /* 0x000ea80000300800 */
[----:B------:R-:W3:Y:S04]  /*4ca40*/  LDL.LU R5, [R1+0x324] ;  /* 0x0003240001057983 */ /* 0x000ee80000300800 */
[----:B---3--:R0:W-:Y:S01]  /*4ca50*/  STL.64 [R1+0x1db8], R4 ;  /* 0x001db80401007387 */ /* 0x0081e20000100a00 */
[C---:B--2---:R-:W-:Y:S03]  /*4ca60*/  HMMA.16816.F32.BF16 R12, R8.reuse, R12, R20 ;  /* 0x0000000c080c723c */ /* 0x044fe60000041814 */
[----:B0-----:R-:W2:Y:S04]  /*4ca70*/  LDL.LU R4, [R1+0x160] ;  /* 0x0001600001047983 */ /* 0x001ea80000300800 */
[----:B------:R-:W2:Y:S04]  /*4ca80*/  LDL.LU R5, [R1+0x164] ;  /* 0x0001640001057983 */ /* 0x000ea80000300800 */
[----:B------:R-:W2:Y:S04]  /*4ca90*/  LDL.LU R6, [R1+0x168] ;  /* 0x0001680001067983 */ /* 0x000ea80000300800 */
[----:B------:R-:W2:Y:S04]  /*4caa0*/  LDL.LU R7, [R1+0x16c] ;  /* 0x00016c0001077983 */ /* 0x000ea80000300800 */
[----:B------:R-:W2:Y:S04]  /*4cab0*/  LDL.LU.64 R20, [R1+0x1ea0] ;  /* 0x001ea00001147983 */ /* 0x000ea80000300a00 */
[----:B------:R-:W-:Y:S04]  /*4cac0*/  STL.64 [R1+0x90], R12 ;  /* 0x0000900c01007387 */ /* 0x000fe80000100a00 */
[----:B------:R0:W-:Y:S04]  /*4cad0*/  STL.64 [R1+0x98], R14 ;  /* 0x0000980e01007387 */ /* 0x0001e80000100a00 */
[----:B0-----:R-:W3:Y:S04]  /*4cae0*/  LDL.LU.64 R14, [R1+0x1e98] ;  /* 0x001e9800010e7983 */ /* 0x001ee80000300a00 */
[----:B------:R-:W4:Y:S01]  /*4caf0*/  LDL.LU.64 R12, [R1+0x1e90] ;  /* 0x001e9000010c7983 */ /* 0x000f220000300a00 */
[----:B--2---:R-:W-:Y:S03]  /*4cb00*/  HMMA.16816.F32.BF16 R20, R8, R20, R4 ;  /* 0x000000140814723c */ /* 0x004fe60000041804 */
[----:B------:R-:W2:-:S15]  /*4cb10*/  LDL.LU R4, [R1+0x310] ;  /* 0x0003100001047983 */ /* 0x000e9e0000300800 */
[----:B------:R-:W-:Y:S01]  /*4cb20*/  NOP ;  /* 0x0000000000007918 */ /* 0x000fe20000000000 */
[----:B------:R0:W-:Y:S04]  /*4cb30*/  STL.64 [R1+0xa0], R20 ;  /* 0x0000a01401007387 */ /* 0x0001e80000100a00 */
[----:B------:R4:W-:Y:S04]  /*4cb40*/  STL.64 [R1+0xa8], R22 ;  /* 0x0000a81601007387 */ /* 0x0009e80000100a00 */
[----:B------:R-:W2:Y:S04]  /*4cb50*/  LDL.LU R5, [R1+0x314] ;  /* 0x0003140001057983 */ /* 0x000ea80000300800 */
[----:B0-----:R-:W2:Y:S04]  /*4cb60*/  LDL.LU R20, [R1+0x2a0] ;  /* 0x0002a00001147983 */ /* 0x001ea80000300800 */
[----:B------:R-:W2:Y:S04]  /*4cb70*/  LDL.LU R21, [R1+0x2a4] ;  /* 0x0002a40001157983 */ /* 0x000ea80000300800 */
[----:B--2---:R0:W-:Y:S04]  /*4cb80*/  STL.64 [R1+0x1e08], R20 ;  /* 0x001e081401007387 */ /* 0x0041e80000100a00 */
[----:B------:R-:W2:Y:S04]  /*4cb90*/  LDL.LU R16, [R1+0x280] ;  /* 0x0002800001107983 */ /* 0x000ea80000300800 */
[----:B------:R-:W2:Y:S01]  /*4cba0*/  LDL.LU R17, [R1+0x284] ;  /* 0x0002840001117983 */ /* 0x000ea20000300800 */
[----:B----4-:R-:W-:-:S02]  /*4cbb0*/  IMAD.MOV.U32 R22, RZ, RZ, R13 ;  /* 0x000000ffff167224 */ /* 0x010fc400078e000d */
[----:B------:R-:W-:Y:S01]  /*4cbc0*/  IMAD.MOV.U32 R23, RZ, RZ, R12 ;  /* 0x000000ffff177224 */ /* 0x000fe200078e000c */
[----:B--2---:R1:W-:Y:S04]  /*4cbd0*/  STL.64 [R1+0x1e10], R16 ;  /* 0x001e101001007387 */ /* 0x0043e80000100a00 */
[----:B0-----:R-:W2:Y:S04]  /*4cbe0*/  LDL.LU R20, [R1] ;  /* 0x0000000001147983 */ /* 0x001ea80000300800 */
[----:B------:R-:W2:Y:S04]  /*4cbf0*/  LDL.LU R21, [R1+0x4] ;  /* 0x0000040001157983 */ /* 0x000ea80000300800 */
[----:B------:R-:W-:Y:S04]  /*4cc00*/  STL.64 [R1+0x1e20], R22 ;  /* 0x001e201601007387 */ /* 0x000fe80000100a00 */
        /* <DEDUP_REMOVED lines=9> */
[----:B------:R-:W4:Y:S04]  /*4cca0*/  LDL.LU R12, [R1+0x220] ;  /* 0x00022000010c7983 */ /* 0x000f280000300800 */
[----:B------:R-:W4:Y:S01]  /*4ccb0*/  LDL.LU R13, [R1+0x224] ;  /* 0x00022400010d7983 */ /* 0x000f220000300800 */
[----:B---3--:R-:W-:-:S02]  /*4ccc0*/  IMAD.MOV.U32 R21, RZ, RZ, R14 ;  /* 0x000000ffff157224 */ /* 0x008fc400078e000e */
[----:B------:R-:W-:Y:S02]  /*4ccd0*/  IMAD.MOV.U32 R22, RZ, RZ, R15 ;  /* 0x000000ffff167224 */ /* 0x000fe400078e000f */
[----:B------:R-:W-:Y:S01]  /*4cce0*/  IMAD.MOV.U32 R23, RZ, RZ, R29 ;  /* 0x000000ffff177224 */ /* 0x000fe200078e001d */
[----:B--2---:R0:W-:Y:S04]  /*4ccf0*/  STL.64 [R1+0x1e58], R16 ;  /* 0x001e581001007387 */ /* 0x0041e80000100a00 */
[----:B------:R-:W2:Y:S04]  /*4cd00*/  LDL.LU R20, [R1+0x10] ;  /* 0x0000100001147983 */ /* 0x000ea80000300800 */
[----:B------:R-:W3:Y:S04]  /*4cd10*/  LDL.LU R14, [R1+0x1e8c] ;  /* 0x001e8c00010e7983 */ /* 0x000ee80000300800 */
[----:B------:R-:W2:Y:S04]  /*4cd20*/  LDL.LU R15, [R1+0x1e88] ;  /* 0x001e8800010f7983 */ /* 0x000ea80000300800 */
[----:B------:R-:W2:Y:S04]  /*4cd30*/  LDL.LU R29, [R1+0x1e84] ;  /* 0x001e8400011d7983 */ /* 0x000ea80000300800 */
[----:B0-----:R-:W2:Y:S04]  /*4cd40*/  LDL.LU R16, [R1+0x230] ;  /* 0x0002300001107983 */ /* 0x001ea80000300800 */
[----:B------:R-:W2:Y:S04]  /*4cd50*/  LDL.LU R17, [R1+0x234] ;  /* 0x0002340001117983 */ /* 0x000ea80000300800 */
[----:B------:R-:W-:Y:S04]  /*4cd60*/  STL.64 [R1+0x1e78], R18 ;  /* 0x001e781201007387 */ /* 0x000fe80000100a00 */
[----:B--2---:R0:W-:Y:S04]  /*4cd70*/  STL.64 [R1+0x1e70], R16 ;  /* 0x001e701001007387 */ /* 0x0041e80000100a00 */
[----:B0-----:R-:W4:Y:S04]  /*4cd80*/  LDL.LU R16, [R1+0x130] ;  /* 0x0001300001107983 */ /* 0x001f280000300800 */
[----:B------:R-:W4:Y:S04]  /*4cd90*/  LDL.LU R17, [R1+0x134] ;  /* 0x0001340001117983 */ /* 0x000f280000300800 */
[----:B------:R-:W4:Y:S04]  /*4cda0*/  LDL.LU R18, [R1+0x138] ;  /* 0x0001380001127983 */ /* 0x000f280000300800 */
[----:B------:R-:W4:Y:S04]  /*4cdb0*/  LDL.LU R19, [R1+0x13c] ;  /* 0x00013c0001137983 */ /* 0x000f280000300800 */
[----:B------:R-:W-:Y:S04]  /*4cdc0*/  STL.64 [R1+0x1e38], R22 ;  /* 0x001e381601007387 */ /* 0x000fe80000100a00 */
[----:B------:R0:W-:Y:S04]  /*4cdd0*/  STL.64 [R1+0x1e30], R20 ;  /* 0x001e301401007387 */ /* 0x0001e80000100a00 */
[----:B0-----:R-:W2:Y:S04]  /*4cde0*/  LDL.LU R20, [R1+0x20] ;  /* 0x0000200001147983 */ /* 0x001ea80000300800 */
[----:B------:R-:W2:Y:S04]  /*4cdf0*/  LDL.LU R21, [R1+0x24] ;  /* 0x0000240001157983 */ /* 0x000ea80000300800 */
[----:B------:R-:W2:Y:S04]  /*4ce00*/  LDL.LU R22, [R1+0x28] ;  /* 0x0000280001167983 */ /* 0x000ea80000300800 */
[----:B------:R-:W2:Y:S04]  /*4ce10*/  LDL.LU R23, [R1+0x2c] ;  /* 0x00002c0001177983 */ /* 0x000ea80000300800 */
[----:B--2---:R-:W-:Y:S04]  /*4ce20*/  STL.64 [R1+0x1e50], R22 ;  /* 0x001e501601007387 */ /* 0x004fe80000100a00 */
[----:B------:R0:W-:Y:S04]  /*4ce30*/  STL.64 [R1+0x1e48], R20 ;  /* 0x001e481401007387 */ /* 0x0001e80000100a00 */
[----:B0-----:R-:W2:Y:S01]  /*4ce40*/  LDL.LU R20, [R1+0x30] ;  /* 0x0000300001147983 */ /* 0x001ea20000300800 */
[----:B----4-:R-:W-:Y:S01]  /*4ce50*/  HMMA.16816.F32.BF16 R16, R8, R12, R16 ;  /* 0x0000000c0810723c */ /* 0x010fe20000041810 */
[----:B------:R-:W-:-:S02]  /*4ce60*/  IMAD.MOV.U32 R22, RZ, RZ, R15 ;  /* 0x000000ffff167224 */ /* 0x000fc400078e000f */
[----:B---3--:R-:W-:Y:S02]  /*4ce70*/  IMAD.MOV.U32 R23, RZ, RZ, R14 ;  /* 0x000000ffff177224 */ /* 0x008fe400078e000e */
[----:B------:R-:W-:Y:S02]  /*4ce80*/  IMAD.MOV.U32 R21, RZ, RZ, R29 ;  /* 0x000000ffff157224 */ /* 0x000fe400078e001d */
[----:B------:R-:W3:Y:S04]  /*4ce90*/  LDL.LU R29, [R1+0x1e80] ;  /* 0x001e8000011d7983 */ /* 0x000ee80000300800 */
[----:B------:R-:W-:Y:S08]  /*4cea0*/  STL.64 [R1+0x1e68], R22 ;  /* 0x001e681601007387 */ /* 0x000ff00000100a00 */
[----:B------:R-:W-:-:S02]  /*4ceb0*/  IMAD.MOV.U32 R14, RZ, RZ, R18 ;  /* 0x000000ffff0e7224 */ /* 0x000fc400078e0012 */
[----:B------:R-:W-:Y:S02]  /*4cec0*/  IMAD.MOV.U32 R15, RZ, RZ, R19 ;  /* 0x000000ffff0f7224 */ /* 0x000fe400078e0013 */
[----:B------:R-:W-:Y:S02]  /*4ced0*/  IMAD.MOV.U32 R12, RZ, RZ, R16 ;  /* 0x000000ffff0c7224 */ /* 0x000fe400078e0010 */
[----:B------:R-:W-:Y:S01]  /*4cee0*/  IMAD.MOV.U32 R13, RZ, RZ, R17 ;  /* 0x000000ffff0d7224 */ /* 0x000fe200078e0011 */
[----:B--2---:R0:W-:Y:S04]  /*4cef0*/  STL.64 [R1+0x1e60], R20 ;  /* 0x001e601401007387 */ /* 0x0041e80000100a00 */
[----:B0-----:R-:W2:Y:S04]  /*4cf00*/  LDL.LU R20, [R1+0x100] ;  /* 0x0001000001147983 */ /* 0x001ea80000300800 */
[----:B------:R-:W2:Y:S04]  /*4cf10*/  LDL.LU R21, [R1+0x104] ;  /* 0x0001040001157983 */ /* 0x000ea80000300800 */
[----:B------:R-:W2:Y:S04]  /*4cf20*/  LDL.LU R22, [R1+0x108] ;  /* 0x0001080001167983 */ /* 0x000ea80000300800 */
[----:B------:R-:W2:Y:S04]  /*4cf30*/  LDL.LU R23, [R1+0x10c] ;  /* 0x00010c0001177983 */ /* 0x000ea80000300800 */
[----:B------:R0:W-:Y:S04]  /*4cf40*/  STL.64 [R1+0x1dd0], R4 ;  /* 0x001dd00401007387 */ /* 0x0001e80000100a00 */
[----:B0-----:R-:W4:Y:S04]  /*4cf50*/  LDL.LU R4, [R1+0x2e0] ;  /* 0x0002e00001047983 */ /* 0x001f280000300800 */
[----:B------:R-:W4:Y:S04]  /*4cf60*/  LDL.LU R5, [R1+0x2e4] ;  /* 0x0002e40001057983 */ /* 0x000f280000300800 */
[----:B------:R-:W2:Y:S04]  /*4cf70*/  LDL.LU R24, [R1+0x2c0] ;  /* 0x0002c00001187983 */ /* 0x000ea80000300800 */
[----:B------:R-:W2:Y:S04]  /*4cf80*/  LDL.LU.64 R18, [R1+0x1e78] ;  /* 0x001e780001127983 */ /* 0x000ea80000300a00 */
[----:B------:R-:W3:Y:S04]  /*4cf90*/  LDL.LU.64 R16, [R1+0x1e70] ;  /* 0x001e700001107983 */ /* 0x000ee80000300a00 */
[----:B------:R0:W-:Y:S04]  /*4cfa0*/  STL.64 [R1+0x1db0], R14 ;  /* 0x001db00e01007387 */ /* 0x0001e80000100a00 */
[----:B------:R1:W-:Y:S01]  /*4cfb0*/  STL.64 [R1+0x1da8], R12 ;  /* 0x001da80c01007387 */ /* 0x0003e20000100a00 */
[----:B0-----:R-:W-:-:S02]  /*4cfc0*/  IMAD.MOV.U32 R14, RZ, RZ, R26 ;  /* 0x000000ffff0e7224 */ /* 0x001fc400078e001a */
[----:B-1----:R-:W-:Y:S02]  /*4cfd0*/  IMAD.MOV.U32 R12, RZ, RZ, R28 ;  /* 0x000000ffff0c7224 */ /* 0x002fe400078e001c */
[----:B------:R-:W-:Y:S02]  /*4cfe0*/  IMAD.MOV.U32 R13, RZ, RZ, R27 ;  /* 0x000000ffff0d7224 */ /* 0x000fe400078e001b */
[----:B--2---:R-:W-:-:S05]  /*4cff0*/  IMAD.MOV.U32 R15, RZ, RZ, R19 ;  /* 0x000000ffff0f7224 */ /* 0x004fca00078e0013 */
[----:B------:R-:W-:Y:S04]  /*4d000*/  STL.64 [R1+0x1dc8], R14 ;  /* 0x001dc80e01007387 */ /* 0x000fe80000100a00 */
[----:B------:R0:W-:Y:S02]  /*4d010*/  STL.64 [R1+0x1dc0], R12 ;  /* 0x001dc00c01007387 */ /* 0x0001e40000100a00 */
[----:B0-----:R-:W-:Y:S02]  /*4d020*/  IMAD.MOV.U32 R12, RZ, RZ, R18 ;  /* 0x000000ffff0c7224 */ /* 0x001fe400078e0012 */
[----:B---3--:R-:W-:Y:S01]  /*4d030*/  HMMA.16816.F32.BF16 R16, R8, R16, R20 ;  /* 0x000000100810723c */ /* 0x008fe20000041814 */
[----:B------:R-:W2:Y:S04]  /*4d040*/  LDL.LU.64 R22, [R1+0x1e68] ;  /* 0x001e680001167983 */ /* 0x000ea80000300a00 */
[----:B------:R-:W2:-:S14]  /*4d050*/  LDL.LU.64 R20, [R1+0x1e60] ;  /* 0x001e600001147983 */ /* 0x000e9c0000300a00 */
[----:B------:R0:W-:Y:S04]  /*4d060*/  STL.64 [R1+0xd0], R16 ;  /* 0x0000d01001007387 */ /* 0x0001e80000100a00 */
[----:B------:R2:W-:Y:S04]  /*4d070*/  STL.64 [R1+0xd8], R18 ;  /* 0x0000d81201007387 */ /* 0x0005e80000100a00 */
[----:B0-----:R-:W2:Y:S02]  /*4d080*/  LDL.LU.64 R16, [R1+0x1e58] ;  /* 0x001e580001107983 */ /* 0x001ea40000300a00 */
[----:B--2---:R-:W-:Y:S02]  /*4d090*/  HMMA.16816.F32.BF16 R16, R8, R16, R20 ;  /* 0x000000100810723c */ /* 0x004fe40000041814 */
[----:B------:R-:W2:Y:S04]  /*4d0a0*/  LDL.LU.64 R22, [R1+0x1e50] ;  /* 0x001e500001167983 */ /* 0x000ea80000300a00 */
[----:B------:R-:W2:-:S13]  /*4d0b0*/  LDL.LU.64 R20, [R1+0x1e48] ;  /* 0x001e480001147983 */ /* 0x000e9a0000300a00 */
[----:B------:R0:W-:Y:S04]  /*4d0c0*/  STL.64 [R1+0xc0], R16 ;  /* 0x0000c01001007387 */ /* 0x0001e80000100a00 */
[----:B------:R2:W-:Y:S04]  /*4d0d0*/  STL [R1+0xc8], R18 ;  /* 0x0000c81201007387 */ /* 0x0005e80000100800 */
[----:B0-----:R-:W2:Y:S01]  /*4d0e0*/  LDL.LU.64 R16, [R1+0x1e40] ;  /* 0x001e400001107983 */ /* 0x001ea20000300a00 */
[----:B------:R-:W-:Y:S02]  /*4d0f0*/  IMAD.MOV.U32 R15, RZ, RZ, R0 ;  /* 0x000000ffff0f7224 */ /* 0x000fe400078e0000 */
[----:B------:R-:W-:-:S02]  /*4d100*/  IMAD.MOV.U32 R0, RZ, RZ, R19 ;  /* 0x000000ffff007224 */ /* 0x000fc400078e0013 */
[----:B------:R-:W-:Y:S01]  /*4d110*/  IMAD.MOV.U32 R25, RZ, RZ, R29 ;  /* 0x000000ffff197224 */ /* 0x000fe200078e001d */
[----:B--2---:R-:W-:Y:S01]  /*4d120*/  HMMA.16816.F32.BF16 R16, R8, R16, R20 ;  /* 0x000000100810723c */ /* 0x004fe20000041814 */
[----:B------:R-:W2:Y:S04]  /*4d130*/  LDL.LU.64 R22, [R1+0x1e38] ;  /* 0x001e380001167983 */ /* 0x000ea80000300a00 */
[----:B------:R-:W2:-:S14]  /*4d140*/  LDL.LU.64 R20, [R1+0x1e30] ;  /* 0x001e300001147983 */ /* 0x000e9c0000300a00 */
[----:B------:R-:W-:Y:S02]  /*4d150*/  IMAD.MOV.U32 R29, RZ, RZ, R16 ;  /* 0x000000ffff1d7224 */ /* 0x000fe400078e0010 */
[----:B------:R-:W-:Y:S02]  /*4d160*/  IMAD.MOV.U32 R28, RZ, RZ, R17 ;  /* 0x000000ffff1c7224 */ /* 0x000fe400078e0011 */
[----:B------:R-:W2:Y:S01]  /*4d170*/  LDL.LU.64 R16, [R1+0x1e28] ;  /* 0x001e280001107983 */ /* 0x000ea20000300a00 */
[----:B------:R-:W-:Y:S02]  /*4d180*/  IMAD.MOV.U32 R13, RZ, RZ, R3 ;  /* 0x000000ffff0d7224 */ /* 0x000fe400078e0003 */
[----:B------:R-:W-:Y:S02]  /*4d190*/  IMAD.MOV.U32 R14, RZ, RZ, R2 ;  /* 0x000000ffff0e7224 */ /* 0x000fe400078e0002 */
[----:B------:R-:W-:Y:S02]  /*4d1a0*/  IMAD.MOV.U32 R3, RZ, RZ, R18 ;  /* 0x000000ffff037224 */ /* 0x000fe400078e0012 */
[----:B------:R-:W-:-:S02]  /*4d1b0*/  IMAD.MOV.U32 R2, RZ, RZ, R19 ;  /* 0x000000ffff027224 */ /* 0x000fc400078e0013 */
[----:B--2---:R-:W-:Y:S01]  /*4d1c0*/  HMMA.16816.F32.BF16 R16, R8, R16, R20 ;  /* 0x000000100810723c */ /* 0x004fe20000041814 */
[----:B------:R-:W2:Y:S04]  /*4d1d0*/  LDL.LU.64 R22, [R1+0x1e20] ;  /* 0x001e200001167983 */ /* 0x000ea80000300a00 */
[----:B------:R-:W2:-:S14]  /*4d1e0*/  LDL.LU.64 R20, [R1+0x1e18] ;  /* 0x001e180001147983 */ /* 0x000e9c0000300a00 */
[----:B------:R0:W-:Y:S04]  /*4d1f0*/  STL.64 [R1+0x110], R16 ;  /* 0x0001101001007387 */ /* 0x0001e80000100a00 */
[----:B------:R2:W-:Y:S04]  /*4d200*/  STL.64 [R1+0x118], R18 ;  /* 0x0001181201007387 */ /* 0x0005e80000100a00 */
[----:B0-----:R-:W2:Y:S02]  /*4d210*/  LDL.LU.64 R16, [R1+0x1e10] ;  /* 0x001e100001107983 */ /* 0x001ea40000300a00 */
[----:B--2---:R-:W-:Y:S02]  /*4d220*/  HMMA.16816.F32.BF16 R16, R8, R16, R20 ;  /* 0x000000100810723c */ /* 0x004fe40000041814 */
[----:B------:R-:W2:-:S15]  /*4d230*/  LDL.LU.64 R20, [R1+0x1e08] ;  /* 0x001e080001147983 */ /* 0x000e9e0000300a00 */
[----:B------:R-:W-:Y:S02]  /*4d240*/  NOP ;  /* 0x0000000000007918 */ /* 0x000fe40000000000 */
[----:B------:R-:W-:Y:S04]  /*4d250*/  STL.64 [R1+0xf0], R16 ;  /* 0x0000f01001007387 */ /* 0x000fe80000100a00 */
[----:B------:R0:W-:Y:S04]  /*4d260*/  STL.64 [R1+0xf8], R18 ;  /* 0x0000f81201007387 */ /* 0x0001e80000100a00 */
[----:B0-----:R-:W2:Y:S04]  /*4d270*/  LDL.LU.64 R18, [R1+0x1e00] ;  /* 0x001e000001127983 */ /* 0x001ea80000300a00 */
[----:B------:R-:W2:Y:S04]  /*4d280*/  LDL.LU.64 R16, [R1+0x1df8] ;  /* 0x001df80001107983 */ /* 0x000ea80000300a00 */
[----:B------:R-:W3:Y:S01]  /*4d290*/  LDL.LU.64 R22, [R1+0x1df0] ;  /* 0x001df00001167983 */ /* 0x000ee20000300a00 */
[----:B--2---:R-:W-:Y:S03]  /*4d2a0*/  HMMA.16816.F32.BF16 R16, R8, R20, R16 ;  /* 0x000000140810723c */ /* 0x004fe60000041810 */
[----:B------:R-:W3:-:S15]  /*4d2b0*/  LDL.LU.64 R20, [R1+0x1de8] ;  /* 0x001de80001147983 */ /* 0x000ede0000300a00 */
[----:B------:R-:W-:Y:S01]  /*4d2c0*/  NOP ;  /* 0x0000000000007918 */ /* 0x000fe20000000000 */
[----:B------:R0:W-:Y:S04]  /*4d2d0*/  STL.64 [R1+0x100], R16 ;  /* 0x0001001001007387 */ /* 0x0001e80000100a00 */
[----:B------:R-:W-:Y:S04]  /*4d2e0*/  STL.64 [R1+0x108], R18 ;  /* 0x0001081201007387 */ /* 0x000fe80000100a00 */
[----:B0-----:R-:W2:Y:S04]  /*4d2f0*/  LDL.LU R16, [R1+0x340] ;  /* 0x0003400001107983 */ /* 0x001ea80000300800 */
[----:B------:R-:W2:Y:S04]  /*4d300*/  LDL.LU R17, [R1+0x344] ;  /* 0x0003440001117983 */ /* 0x000ea80000300800 */
[----:B------:R-:W4:Y:S01]  /*4d310*/  LDL.LU.64 R26, [R1+0x1de0] ;  /* 0x001de000011a7983 */ /* 0x000f220000300a00 */
[----:B---3--:R-:W-:Y:S03]  /*4d320*/  HMMA.16816.F32.BF16 R20, R8, R24, R20 ;  /* 0x000000180814723c */ /* 0x008fe60000041814 */
[----:B------:R-:W4:-:S15]  /*4d330*/  LDL.LU.64 R24, [R1+0x1dd8] ;  /* 0x001dd80001187983 */ /* 0x000f1e0000300a00 */
[----:B------:R-:W-:Y:S01]  /*4d340*/  NOP ;  /* 0x0000000000007918 */ /* 0x000fe20000000000 */
[----:B------:R0:W-:Y:S04]  /*4d350*/  STL.64 [R1+0x50], R20 ;  /* 0x0000501401007387 */ /* 0x0001e80000100a00 */
[----:B------:R-:W-:Y:S04]  /*4d360*/  STL.64 [R1+0x58], R22 ;  /* 0x0000581601007387 */ /* 0x000fe80000100a00 */
[----:B0-----:R-:W3:Y:S04]  /*4d370*/  LDL.LU R20, [R1+0x350] ;  /* 0x0003500001147983 */ /* 0x001ee80000300800 */
[----:B------:R-:W3:Y:S01]  /*4d380*/  LDL.LU R21, [R1+0x354] ;  /* 0x0003540001157983 */ /* 0x000ee20000300800 */
[----:B----4-:R-:W-:Y:S03]  /*4d390*/  HMMA.16816.F32.BF16 R24, R8, R4, R24 ;  /* 0x000000040818723c */ /* 0x010fe60000041818 */
[----:B------:R-:W4:-:S15]  /*4d3a0*/  LDL.LU.64 R4, [R1+0x1dd0] ;  /* 0x001dd00001047983 */ /* 0x000f1e0000300a00 */
[----:B------:R-:W-:Y:S01]  /*4d3b0*/  NOP ;  /* 0x0000000000007918 */ /* 0x000fe20000000000 */
[----:B------:R0:W-:Y:S04]  /*4d3c0*/  STL.64 [R1+0x20], R24 ;  /* 0x0000201801007387 */ /* 0x0001e80000100a00 */
[----:B------:R-:W-:Y:S04]  /*4d3d0*/  STL.64 [R1+0x28], R26 ;  /* 0x0000281a01007387 */ /* 0x000fe80000100a00 */
[----:B0-----:R-:W2:Y:S04]  /*4d3e0*/  LDL.LU R24, [R1+0x330] ;  /* 0x0003300001187983 */ /* 0x001ea80000300800 */
[----:B------:R-:W2:Y:S01]  /*4d3f0*/  LDL.LU R25, [R1+0x334] ;  /* 0x0003340001197983 */ /* 0x000ea20000300800 */
[----:B----4-:R-:W-:Y:S03]  /*4d400*/  HMMA.16816.F32.BF16 R4, R8, R4, R12 ;  /* 0x000000040804723c */ /* 0x010fe6000004180c */
[----:B------:R-:W4:Y:S04]  /*4d410*/  LDL.LU.64 R14, [R1+0x1dc8] ;  /* 0x001dc800010e7983 */ /* 0x000f280000300a00 */
[----:B------:R-:W4:-:S12]  /*4d420*/  LDL.LU.64 R12, [R1+0x1dc0] ;  /* 0x001dc000010c7983 */ /* 0x000f180000300a00 */
[----:B------:R0:W-:Y:S04]  /*4d430*/  STL.64 [R1+0x10], R4 ;  /* 0x0000100401007387 */ /* 0x0001e80000100a00 */
[----:B------:R4:W-:Y:S04]  /*4d440*/  STL.64 [R1+0x18], R6 ;  /* 0x0000180601007387 */ /* 0x0009e80000100a00 */
[----:B0-----:R-:W4:Y:S02]  /*4d450*/  LDL.LU.64 R4, [R1+0x1db8] ;  /* 0x001db80001047983 */ /* 0x001f240000300a00 */
[----:B----4-:R-:W-:Y:S02]  /*4d460*/  HMMA.16816.F32.BF16 R4, R8, R4, R12 ;  /* 0x000000040804723c */ /* 0x010fe4000004180c */
[----:B------:R-:W4:Y:S04]  /*4d470*/  LDL.LU.64 R14, [R1+0x1db0] ;  /* 0x001db000010e7983 */ /* 0x000f280000300a00 */
[----:B------:R-:W2:-:S13]  /*4d480*/  LDL.LU.64 R12, [R1+0x1da8] ;  /* 0x001da800010c7983 */ /* 0x000e9a0000300a00 */
[----:B------:R-:W-:Y:S04]  /*4d490*/  STL.64 [R1], R4 ;  /* 0x0000000401007387 */ /* 0x000fe80000100a00 */
[----:B------:R0:W-:Y:S04]  /*4d4a0*/  STL.64 [R1+0x8], R6 ;  /* 0x0000080601007387 */ /* 0x0001e80000100a00 */
[----:B0-----:R-:W2:Y:S04]  /*4d4b0*/  LDL.LU.64 R6, [R1+0x1da0] ;  /* 0x001da00001067983 */ /* 0x001ea80000300a00 */
[----:B------:R-:W2:Y:S02]  /*4d4c0*/  LDL.LU.64 R4, [R1+0x1d98] ;  /* 0x001d980001047983 */ /* 0x000ea40000300a00 */
[----:B--2---:R-:W-:Y:S02]  /*4d4d0*/  HMMA.16816.F32.BF16 R24, R8, R24, R4 ;  /* 0x000000180818723c */ /* 0x004fe40000041804 */
[----:B------:R-:W3:Y:S04]  /*4d4e0*/  LDL.LU.64 R6, [R1+0x1d90] ;  /* 0x001d900001067983 */ /* 0x000ee80000300a00 */
[----:B------:R-:W3:-:S13]  /*4d4f0*/  LDL.LU.64 R4, [R1+0x1d88] ;  /* 0x001d880001047983 */ /* 0x000eda0000300a00 */
[----:B------:R0:W-:Y:S04]  /*4d500*/  STL.64 [R1+0x1cd8], R26 ;  /* 0x001cd81a01007387 */ /* 0x0001e80000100a00 */
[----:B0-----:R-:W2:Y:S04]  /*4d510*/  LDL R27, [R1+0x264] ;  /* 0x00026400011b7983 */ /* 0x001ea80000100800 */
[----:B------:R-:W-:Y:S04]  /*4d520*/  STL.64 [R1+0x1cd0], R24 ;  /* 0x001cd01801007387 */ /* 0x000fe80000100a00 */
[----:B--2---:R0:W-:Y:S04]  /*4d530*/  STL [R1+0x1d40], R27 ;  /* 0x001d401b01007387 */ /* 0x0041e80000100800 */
[----:B------:R-:W2:Y:S04]  /*4d540*/  LDL.LU R26, [R1+0x238] ;  /* 0x00023800011a7983 */ /* 0x000ea80000300800 */
[----:B0-----:R-:W2:Y:S04]  /*4d550*/  LDL.LU R27, [R1+0x23c] ;  /* 0x00023c00011b7983 */ /* 0x001ea80000300800 */
[----:B--2---:R0:W-:Y:S04]  /*4d560*/  STL.64 [R1+0x1d50], R26 ;  /* 0x001d501a01007387 */ /* 0x0041e80000100a00 */
[----:B0-----:R-:W2:Y:S04]  /*4d570*/  LDL.LU R26, [R1+0x228] ;  /* 0x00022800011a7983 */ /* 0x001ea80000300800 */
[----:B------:R-:W2:Y:S04]  /*4d580*/  LDL.LU R27, [R1+0x22c] ;  /* 0x00022c00011b7983 */ /* 0x000ea80000300800 */
[----:B--2---:R0:W-:Y:S04]  /*4d590*/  STL.64 [R1+0x1d68], R26 ;  /* 0x001d681a01007387 */ /* 0x0041e80000100a00 */
[----:B------:R-:W2:Y:S04]  /*4d5a0*/  LDL.LU R24, [R1+0x80] ;  /* 0x0000800001187983 */ /* 0x000ea80000300800 */
[----:B------:R-:W2:Y:S04]  /*4d5b0*/  LDL.LU R25, [R1+0x84] ;  /* 0x0000840001197983 */ /* 0x000ea80000300800 */
[----:B0-----:R-:W2:Y:S04]  /*4d5c0*/  LDL.LU R26, [R1+0x88] ;  /* 0x00008800011a7983 */ /* 0x001ea80000300800 */
[----:B------:R-:W2:Y:S01]  /*4d5d0*/  LDL.LU R27, [R1+0x8c] ;  /* 0x00008c00011b7983 */ /* 0x000ea20000300800 */
[C---:B---3--:R-:W-:Y:S08]  /*4d5e0*/  HMMA.16816.F32.BF16 R20, R8.reuse, R20, R4 ;  /* 0x000000140814723c */ /* 0x048ff00000041804 */
[----:B--2---:R-:W-:Y:S01]  /*4d5f0*/  HMMA.16816.F32.BF16 R16, R8, R16, R24 ;  /* 0x000000100810723c */ /* 0x004fe20000041818 */
[----:B------:R-:W2:Y:S04]  /*4d600*/  LDL.LU R26, [R1+0x218] ;  /* 0x00021800011a7983 */ /* 0x000ea80000300800 */
[----:B------:R-:W2:-:S14]  /*4d610*/  LDL.LU R27, [R1+0x21c] ;  /* 0x00021c00011b7983 */ /* 0x000e9c0000300800 */
[----:B------:R0:W-:Y:S04]  /*4d620*/  STL.64 [R1+0x1cc8], R18 ;  /* 0x001cc81201007387 */ /* 0x0001e80000100a00 */
[----:B------:R-:W-:Y:S04]  /*4d630*/  STL.64 [R1+0x1cc0], R16 ;  /* 0x001cc01001007387 */ /* 0x000fe80000100a00 */
[----:B0-----:R-:W3:Y:S04]  /*4d640*/  LDL.LU R18, [R1+0x208] ;  /* 0x0002080001127983 */ /* 0x001ee80000300800 */
[----:B------:R-:W3:Y:S04]  /*4d650*/  LDL.LU R19, [R1+0x20c] ;  /* 0x00020c0001137983 */ /* 0x000ee80000300800 */
[----:B------:R-:W3:Y:S04]  /*4d660*/  LDL.LU R4, [R1+0x90] ;  /* 0x0000900001047983 */ /* 0x000ee80000300800 */
[----:B------:R-:W3:Y:S04]  /*4d670*/  LDL.LU R5, [R1+0x94] ;  /* 0x0000940001057983 */ /* 0x000ee80000300800 */
[----:B------:R-:W3:Y:S04]  /*4d680*/  LDL.LU R6, [R1+0x98] ;  /* 0x0000980001067983 */ /* 0x000ee80000300800 */
[----:B------:R-:W3:Y:S04]  /*4d690*/  LDL.LU R7, [R1+0x9c] ;  /* 0x00009c0001077983 */ /* 0x000ee80000300800 */
[----:B------:R-:W2:Y:S04]  /*4d6a0*/  LDL.LU R10, [R1+0x248] ;  /* 0x00024800010a7983 */ /* 0x000ea80000300800 */
[----:B------:R-:W2:Y:S04]  /*4d6b0*/  LDL.LU R11, [R1+0x24c] ;  /* 0x00024c00010b7983 */ /* 0x000ea80000300800 */
[----:B--2---:R0:W-:Y:S04]  /*4d6c0*/  STL.64 [R1+0x1d48], R10 ;  /* 0x001d480a01007387 */ /* 0x0041e80000100a00 */
[----:B------:R-:W2:Y:S04]  /*4d6d0*/  LDL.LU R8, [R1+0xd0] ;  /* 0x0000d00001087983 */ /* 0x000ea80000300800 */
[----:B------:R-:W2:Y:S04]  /*4d6e0*/  LDL.LU R9, [R1+0xd4] ;  /* 0x0000d40001097983 */ /* 0x000ea80000300800 */
[----:B0-----:R-:W2:Y:S04]  /*4d6f0*/  LDL.LU R10, [R1+0xd8] ;  /* 0x0000d800010a7983 */ /* 0x001ea80000300800 */
[----:B------:R-:W2:Y:S04]  /*4d700*/  LDL.LU R11, [R1+0xdc] ;  /* 0x0000dc00010b7983 */ /* 0x000ea80000300800 */
[----:B--2---:R-:W-:Y:S04]  /*4d710*/  STL.64 [R1+0x1d60], R10 ;  /* 0x001d600a01007387 */ /* 0x004fe80000100a00 */
[----:B------:R0:W-:Y:S02]  /*4d720*/  STL.64 [R1+0x1d58], R8 ;  /* 0x001d580801007387 */ /* 0x0001e40000100a00 */
[----:B0-----:R-:W-:-:S02]  /*4d730*/  IMAD.MOV.U32 R8, RZ, RZ, R12 ;  /* 0x000000ffff087224 */ /* 0x001fc400078e000c */
[----:B------:R-:W-:Y:S01]  /*4d740*/  IMAD.MOV.U32 R9, RZ, RZ, R13 ;  /* 0x000000ffff097224 */ /* 0x000fe200078e000d */
[----:B------:R-:W3:Y:S04]  /*4d750*/  LDL.LU R12, [R1+0x1d80] ;  /* 0x001d8000010c7983 */ /* 0x000ee80000300800 */
[----:B------:R-:W3:Y:S01]  /*4d760*/  LDL.LU R13, [R1+0x1d7c] ;  /* 0x001d7c00010d7983 */ /* 0x000ee20000300800 */
[----:B----4-:R-:W-:Y:S02]  /*4d770*/  IMAD.MOV.U32 R10, RZ, RZ, R14 ;  /* 0x000000ffff0a7224 */ /* 0x010fe400078e000e */
[----:B------:R-:W-:Y:S01]  /*4d780*/  IMAD.MOV.U32 R11, RZ, RZ, R15 ;  /* 0x000000ffff0b7224 */ /* 0x000fe200078e000f */
[----:B------:R-:W3:Y:S04]  /*4d790*/  LDL.LU R14, [R1+0x1d78] ;  /* 0x001d7800010e7983 */ /* 0x000ee80000300800 */
[----:B------:R-:W3:Y:S04]  /*4d7a0*/  LDL.LU R15, [R1+0x1d74] ;  /* 0x001d7400010f7983 */ /* 0x000ee80000300800 */
[----:B------:R0:W-:Y:S04]  /*4d7b0*/  STL [R1+0x1cbc], R20 ;  /* 0x001cbc1401007387 */ /* 0x0001e80000100800 */
[----:B------:R1:W-:Y:S04]  /*4d7c0*/  STL [R1+0x1cb8], R21 ;  /* 0x001cb81501007387 */ /* 0x0003e80000100800 */
[----:B------:R2:W-:Y:S04]  /*4d7d0*/  STL [R1+0x1cb4], R22 ;  /* 0x001cb41601007387 */ /* 0x0005e80000100800 */
[----:B------:R4:W-:Y:S04]  /*4d7e0*/  STL [R1+0x1cb0], R23 ;  /* 0x001cb01701007387 */ /* 0x0009e80000100800 */
[----:B0-----:R-:W3:Y:S04]  /*4d7f0*/  LDL.LU R20, [R1+0xa0] ;  /* 0x0000a00001147983 */ /* 0x001ee80000300800 */
[----:B-1----:R-:W3:Y:S04]  /*4d800*/  LDL.LU R21, [R1+0xa4] ;  /* 0x0000a40001157983 */ /* 0x002ee80000300800 */
[----:B--2---:R-:W2:Y:S04]  /*4d810*/  LDL.LU R22, [R1+0xa8] ;  /* 0x0000a80001167983 */ /* 0x004ea80000300800 */
[----:B----4-:R-:W2:Y:S01]  /*4d820*/  LDL.LU R23, [R1+0xac] ;  /* 0x0000ac0001177983 */ /* 0x010ea20000300800 */
[----:B---3--:R-:W-:Y:S03]  /*4d830*/  HMMA.16816.F32.BF16 R4, R12, R18, R4 ;  /* 0x000000120c04723c */ /* 0x008fe60000041804 */
[----:B------:R-:W3:-:S15]  /*4d840*/  LDL.LU R18, [R1+0x258] ;  /* 0x0002580001127983 */ /* 0x000ede0000300800 */
[----:B------:R-:W-:Y:S01]  /*4d850*/  NOP ;  /* 0x0000000000007918 */ /* 0x000fe20000000000 */
[----:B------:R-:W-:Y:S04]  /*4d860*/  STL.64 [R1+0x30], R4 ;  /* 0x0000300401007387 */ /* 0x000fe80000100a00 */
[----:B------:R-:W-:Y:S04]  /*4d870*/  STL.64 [R1+0x38], R6 ;  /* 0x0000380601007387 */ /* 0x000fe80000100a00 */
[----:B------:R-:W3:Y:S01]  /*4d880*/  LDL.LU R19, [R1+0x25c] ;  /* 0x00025c0001137983 */ /* 0x000ee20000300800 */
[----:B--2---:R-:W-:Y:S03]  /*4d890*/  HMMA.16816.F32.BF16 R24, R12, R26, R20 ;  /* 0x0000001a0c18723c */ /* 0x004fe60000041814 */
[----:B---3--:R0:W-:Y:S04]  /*4d8a0*/  STL.64 [R1+0x1d38], R18 ;  /* 0x001d381201007387 */ /* 0x0081e80000100a00 */
[----:B------:R-:W2:Y:S04]  /*4d8b0*/  LDL.LU R16, [R1+0xc0] ;  /* 0x0000c00001107983 */ /* 0x000ea80000300800 */
[----:B------:R-:W2:Y:S04]  /*4d8c0*/  LDL.LU R17, [R1+0xc4] ;  /* 0x0000c40001117983 */ /* 0x000ea80000300800 */
[----:B0-----:R-:W2:Y:S01]  /*4d8d0*/  LDL.LU R18, [R1+0xc8] ;  /* 0x0000c80001127983 */ /* 0x001ea20000300800 */
[----:B------:R-:W-:-:S03]  /*4d8e0*/  IMAD.MOV.U32 R19, RZ, RZ, R0 ;  /* 0x000000ffff137224 */ /* 0x000fc600078e0000 */
[----:B------:R-:W3:Y:S04]  /*4d8f0*/  LDL.LU R0, [R1+0x1d70] ;  /* 0x001d700001007983 */ /* 0x000ee80000300800 */
[----:B------:R0:W-:Y:S04]  /*4d900*/  STL.64 [R1+0x48], R26 ;  /* 0x0000481a01007387 */ /* 0x0001e80000100a00 */
[----:B0-----:R-:W4:Y:S01]  /*4d910*/  LDL.LU.64 R26, [R1+0x1d68] ;  /* 0x001d6800011a7983 */ /* 0x001f220000300a00 */
[----:B------:R-:W-:Y:S02]  /*4d920*/  IMAD.MOV.U32 R22, RZ, RZ, R24 ;  /* 0x000000ffff167224 */ /* 0x000fe400078e0018 */
[----:B------:R-:W-:-:S02]  /*4d930*/  IMAD.MOV.U32 R23, RZ, RZ, R25 ;  /* 0x000000ffff177224 */ /* 0x000fc400078e0019 */
[----:B----4-:R-:W-:Y:S01]  /*4d940*/  HMMA.16816.F32.BF16 R24, R12, R26, R8 ;  /* 0x0000001a0c18723c */ /* 0x010fe20000041808 */
[----:B------:R-:W4:Y:S04]  /*4d950*/  LDL.LU.64 R10, [R1+0x1d60] ;  /* 0x001d6000010a7983 */ /* 0x000f280000300a00 */
[----:B------:R-:W4:-:S14]  /*4d960*/  LDL.LU.64 R8, [R1+0x1d58] ;  /* 0x001d580001087983 */ /* 0x000f1c0000300a00 */
[----:B------:R-:W-:Y:S04]  /*4d970*/  STL.64 [R1+0x70], R24 ;  /* 0x0000701801007387 */ /* 0x000fe80000100a00 */
[----:B------:R0:W-:Y:S04]  /*4d980*/  STL.64 [R1+0x78], R26 ;  /* 0x0000781a01007387 */ /* 0x0001e80000100a00 */
[----:B0-----:R-:W4:Y:S02]  /*4d990*/  LDL.LU.64 R26, [R1+0x1d50] ;  /* 0x001d5000011a7983 */ /* 0x001f240000300a00 */
[----:B----4-:R-:W-:Y:S02]  /*4d9a0*/  HMMA.16816.F32.BF16 R24, R12, R26, R8 ;  /* 0x0000001a0c18723c */ /* 0x010fe40000041808 */
[----:B------:R-:W2:-:S15]  /*4d9b0*/  LDL.LU.64 R10, [R1+0x1d48] ;  /* 0x001d4800010a7983 */ /* 0x000e9e0000300a00 */
[----:B------:R-:W-:Y:S02]  /*4d9c0*/  NOP ;  /* 0x0000000000007918 */ /* 0x000fe40000000000 */
[----:B------:R-:W-:Y:S04]  /*4d9d0*/  STL.64 [R1+0x80], R24 ;  /* 0x0000801801007387 */ /* 0x000fe80000100a00 */
[----:B------:R0:W-:Y:S04]  /*4d9e0*/  STL.64 [R1+0x88], R26 ;  /* 0x0000881a01007387 */ /* 0x0001e80000100a00 */
[----:B0-----:R-:W4:Y:S01]  /*4d9f0*/  LDL.LU R27, [R1+0x1d40] ;  /* 0x001d4000011b7983 */ /* 0x001f220000300800 */
[----:B--2---:R-:W-:Y:S03]  /*4da00*/  HMMA.16816.F32.BF16 R16, R12, R10, R16 ;  /* 0x0000000a0c10723c */ /* 0x004fe60000041810 */
[----:B----4-:R-:W0:Y:S04]  /*4da10*/  LDSM.16.MT88.4 R8, [R27+0x20800] ;  /* 0x020800001b08783b */ /* 0x010e280000004200 */
[----:B0-----:R-:W-:-:S12]  /*4da20*/  STL [R1+0x1cac], R10 ;  /* 0x001cac0a01007387 */ /* 0x001fd80000100800 */
[----:B------:R-:W-:Y:S04]  /*4da30*/  STL.64 [R1+0xb0], R16 ;  /* 0x0000b01001007387 */ /* 0x000fe80000100a00 */
[----:B------:R-:W-:Y:S04]  /*4da40*/  STL.64 [R1+0xb8], R18 ;  /* 0x0000b81201007387 */ /* 0x000fe80000100a00 */
[----:B---3--:R-:W0:Y:S04]  /*4da50*/  LDSM.16.M88.4 R16, [R0+UR6+0x80] ;  /* 0x000080060010783b */ /* 0x008e280008000200 */
[----:B------:R-:W-:Y:S04]  /*4da60*/  STL [R1+0x1ca8], R11 ;  /* 0x001ca80b01007387 */ /* 0x000fe80000100800 */
[----:B0-----:R-:W-:Y:S04]  /*4da70*/  STL.64 [R1+0x120], R16 ;  /* 0x0001201001007387 */ /* 0x001fe80000100a00 */
[----:B------:R-:W-:Y:S04]  /*4da80*/  STL.64 [R1+0x128], R18 ;  /* 0x0001281201007387 */ /* 0x000fe80000100a00 */
[----:B------:R-:W0:Y:S04]  /*4da90*/  LDSM.16.M88.4 R16, [R0+UR6+0x2080] ;  /* 0x002080060010783b */ /* 0x000e280008000200 */
[----:B0-----:R0:W-:Y:S04]  /*4daa0*/  STL.64 [R1+0x138], R18 ;  /* 0x0001381201007387 */ /* 0x0011e80000100a00 */
[----:B0-----:R-:W2:Y:S01]  /*4dab0*/  LDL.LU.64 R18, [R1+0x1d38] ;  /* 0x001d380001127983 */ /* 0x001ea20000300a00 */
[----:B------:R-:W-:-:S02]  /*4dac0*/  IMAD.MOV.U32 R10, RZ, RZ, R16 ;  /* 0x000000ffff0a7224 */ /* 0x000fc400078e0010 */
[----:B------:R-:W-:-:S05]  /*4dad0*/  IMAD.MOV.U32 R11, RZ, RZ, R17 ;  /* 0x000000ffff0b7224 */ /* 0x000fca00078e0011 */
[----:B------:R-:W-:Y:S04]  /*4dae0*/  STL.64 [R1+0x1ce8], R10 ;  /* 0x001ce80a01007387 */ /* 0x000fe80000100a00 */
[----:B------:R-:W-:Y:S04]  /*4daf0*/  STL.64 [R1+0x1ce0], R8 ;  /* 0x001ce00801007387 */ /* 0x000fe80000100a00 */
[----:B------:R-:W0:Y:S02]  /*4db00*/  LDSM.16.M88.4 R8, [R0+UR6+0x4080] ;  /* 0x004080060008783b */ /* 0x000e240008000200 */
[----:B0-----:R-:W-:-:S02]  /*4db10*/  IMAD.MOV.U32 R20, RZ, RZ, R8 ;  /* 0x000000ffff147224 */ /* 0x001fc400078e0008 */
[----:B------:R-:W-:Y:S01]  /*4db20*/  STL.64 [R1+0x148], R10 ;  /* 0x0001480a01007387 */ /* 0x000fe20000100a00 */
[----:B------:R-:W-:-:S03]  /*4db30*/  IMAD.MOV.U32 R21, RZ, RZ, R9 ;  /* 0x000000ffff157224 */ /* 0x000fc600078e0009 */
[----:B------:R-:W0:Y:S04]  /*4db40*/  LDSM.16.M88.4 R8, [R0+UR6+0x6080] ;  /* 0x006080060008783b */ /* 0x000e280008000200 */
[----:B------:R-:W-:Y:S01]  /*4db50*/  STL.64 [R1+0x1cf8], R22 ;  /* 0x001cf81601007387 */ /* 0x000fe20000100a00 */
[----:B------:R-:W-:Y:S02]  /*4db60*/  IMAD.MOV.U32 R4, RZ, RZ, R29 ;  /* 0x000000ffff047224 */ /* 0x000fe400078e001d */
[----:B------:R-:W-:Y:S01]  /*4db70*/  IMAD.MOV.U32 R7, RZ, RZ, R2 ;  /* 0x000000ffff077224 */ /* 0x000fe200078e0002 */
[----:B------:R-:W-:Y:S04]  /*4db80*/  STL.64 [R1+0x1cf0], R20 ;  /* 0x001cf01401007387 */ /* 0x000fe80000100a00 */
[----:B------:R-:W1:Y:S01]  /*4db90*/  LDSM.16.M88.4 R20, [R0+UR6+0x8080] ;  /* 0x008080060014783b */ /* 0x000e620008000200 */
[----:B0-----:R-:W-:-:S03]  /*4dba0*/  IMAD.MOV.U32 R29, RZ, RZ, R10 ;  /* 0x000000ffff1d7224 */ /* 0x001fc600078e000a */
[----:B------:R-:W-:Y:S01]  /*4dbb0*/  STL.64 [R1+0x150], R8 ;  /* 0x0001500801007387 */ /* 0x000fe20000100a00 */
[----:B------:R-:W-:-:S03]  /*4dbc0*/  IMAD.MOV.U32 R2, RZ, RZ, R11 ;  /* 0x000000ffff027224 */ /* 0x000fc600078e000b */
[----:B------:R-:W0:Y:S01]  /*4dbd0*/  LDSM.16.M88.4 R8, [R0+UR6+0xa080] ;  /* 0x00a080060008783b */ /* 0x000e220008000200 */
[----:B------:R-:W-:-:S03]  /*4dbe0*/  IMAD.MOV.U32 R5, RZ, RZ, R28 ;  /* 0x000000ffff057224 */ /* 0x000fc600078e001c */
[----:B------:R-:W-:Y:S04]  /*4dbf0*/  STL [R1+0x1c14], R2 ;  /* 0x001c140201007387 */ /* 0x000fe80000100800 */
[----:B------:R-:W-:Y:S04]  /*4dc00*/  STL [R1+0x1c10], R29 ;  /* 0x001c101d01007387 */ /* 0x000fe80000100800 */
[----:B-1----:R-:W-:Y:S01]  /*4dc10*/  STL.64 [R1+0x160], R20 ;  /* 0x0001601401007387 */ /* 0x002fe20000100a00 */
[----:B------:R-:W-:-:S03]  /*4dc20*/  IMAD.MOV.U32 R6, RZ, RZ, R3 ;  /* 0x000000ffff067224 */ /* 0x000fc600078e0003 */
[----:B------:R-:W-:Y:S01]  /*4dc30*/  STL.64 [R1+0x168], R22 ;  /* 0x0001681601007387 */ /* 0x000fe20000100a00 */
[----:B0-----:R-:W-:-:S03]  /*4dc40*/  IMAD.MOV.U32 R28, RZ, RZ, R10 ;  /* 0x000000ffff1c7224 */ /* 0x001fc600078e000a */
[----:B------:R-:W-:Y:S01]  /*4dc50*/  STL.64 [R1+0x170], R8 ;  /* 0x0001700801007387 */ /* 0x000fe20000100a00 */
[----:B------:R-:W-:-:S03]  /*4dc60*/  IMAD.MOV.U32 R3, RZ, RZ, R11 ;  /* 0x000000ffff037224 */ /* 0x000fc600078e000b */
[----:B------:R-:W0:Y:S04]  /*4dc70*/  LDSM.16.M88.4 R8, [R0+UR6+0xc080] ;  /* 0x00c080060008783b */ /* 0x000e280008000200 */
[----:B------:R1:W-:Y:S04]  /*4dc80*/  STL [R1+0x1c1c], R3 ;  /* 0x001c1c0301007387 */ /* 0x0003e80000100800 */
[----:B------:R3:W-:Y:S04]  /*4dc90*/  STL [R1+0x1c18], R28 ;  /* 0x001c181c01007387 */ /* 0x0007e80000100800 */
[----:B0-----:R-:W-:Y:S04]  /*4dca0*/  STL.64 [R1+0x180], R8 ;  /* 0x0001800801007387 */ /* 0x001fe80000100a00 */
[----:B------:R-:W-:Y:S04]  /*4dcb0*/  STL.64 [R1+0x188], R10 ;  /* 0x0001880a01007387 */ /* 0x000fe80000100a00 */
[----:B------:R-:W-:Y:S01]  /*4dcc0*/  LDSM.16.M88.4 R8, [R0+UR6+0x10080] ;  /* 0x010080060008783b */ /* 0x000fe20008000200 */
[----:B--2---:R-:W-:Y:S03]  /*4dcd0*/  HMMA.16816.F32.BF16 R4, R12, R18, R4 ;  /* 0x000000120c04723c */ /* 0x004fe60000041804 */
[----:B------:R-:W-:-:S15]  /*4dce0*/  LDSM.16.M88.4 R16, [R0+UR6+0x12080] ;  /* 0x012080060010783b */ /* 0x000fde0008000200 */
[----:B------:R-:W-:Y:S01]  /*4dcf0*/  NOP ;  /* 0x0000000000007918 */ /* 0x000fe20000000000 */
[----:B-1----:R-:W-:Y:S02]  /*4dd00*/  IMAD.MOV.U32 R3, RZ, RZ, R5 ;  /* 0x000000ffff037224 */ /* 0x002fe400078e0005 */
[----:B---3--:R-:W-:Y:S01]  /*4dd10*/  IMAD.MOV.U32 R28, RZ, RZ, R6 ;  /* 0x000000ffff1c7224 */ /* 0x008fe200078e0006 */
[----:B------:R-:W-:Y:S01]  /*4dd20*/  STL [R1+0xd0], R4 ;  /* 0x0000d00401007387 */ /* 0x000fe20000100800 */
[----:B------:R-:W-:-:S03]  /*4dd30*/  IMAD.MOV.U32 R2, RZ, RZ, R7 ;  /* 0x000000ffff027224 */ /* 0x000fc600078e0007 */
[----:B------:R-:W0:Y:S04]  /*4dd40*/  LDSM.16.M88.4 R4, [R0+UR6+0xe080] ;  /* 0x00e080060004783b */ /* 0x000e280008000200 */
[----:B------:R-:W-:Y:S04]  /*4dd50*/  STL [R1+0x1c28], R3 ;  /* 0x001c280301007387 */ /* 0x000fe80000100800 */
[----:B------:R-:W-:Y:S04]  /*4dd60*/  STL [R1+0x1c24], R28 ;  /* 0x001c241c01007387 */ /* 0x000fe80000100800 */
[----:B------:R-:W-:Y:S04]  /*4dd70*/  STL [R1+0x1c20], R2 ;  /* 0x001c200201007387 */ /* 0x000fe80000100800 */
[----:B0-----:R-:W-:Y:S04]  /*4dd80*/  STL.64 [R1+0x220], R4 ;  /* 0x0002200401007387 */ /* 0x001fe80000100a00 */
[----:B------:R-:W-:Y:S04]  /*4dd90*/  STL.64 [R1+0x228], R6 ;  /* 0x0002280601007387 */ /* 0x000fe80000100a00 */
[----:B------:R-:W0:Y:S04]  /*4dda0*/  LDSM.16.M88.4 R4, [R0+UR6+0x14080] ;  /* 0x014080060004783b */ /* 0x000e280008000200 */
[----:B------:R-:W-:Y:S04]  /*4ddb0*/  STL.64 [R1+0x230], R8 ;  /* 0x0002300801007387 */ /* 0x000fe80000100a00 */
[----:B------:R-:W-:Y:S04]  /*4ddc0*/  STL.64 [R1+0x238], R10 ;  /* 0x0002380a01007387 */ /* 0x000fe80000100a00 */
[----:B------:R-:W1:Y:S04]  /*4ddd0*/  LDSM.16.M88.4 R8, [R0+UR6+0x16080] ;  /* 0x016080060008783b */ /* 0x000e680008000200 */
[----:B------:R-:W-:Y:S04]  /*4dde0*/  STL.64 [R1+0x240], R16 ;  /* 0x0002401001007387 */ /* 0x000fe80000100a00 */
[----:B------:R-:W-:Y:S04]  /*4ddf0*/  STL.64 [R1+0x248], R18 ;  /* 0x0002481201007387 */ /* 0x000fe80000100a00 */
[----:B------:R-:W2:Y:S04]  /*4de00*/  LDSM.16.M88.4 R16, [R0+UR6+0x18080] ;  /* 0x018080060010783b */ /* 0x000ea80008000200 */
[----:B0-----:R-:W-:Y:S04]  /*4de10*/  STL.64 [R1+0x250], R4 ;  /* 0x0002500401007387 */ /* 0x001fe80000100a00 */
[----:B------:R-:W-:Y:S04]  /*4de20*/  STL.64 [R1+0x258], R6 ;  /* 0x0002580601007387 */ /* 0x000fe80000100a00 */
[----:B------:R-:W0:Y:S04]  /*4de30*/  LDSM.16.M88.4 R4, [R0+UR6+0x1a080] ;  /* 0x01a080060004783b */ /* 0x000e280008000200 */
[----:B-1----:R-:W-:Y:S04]  /*4de40*/  STL.64 [R1+0x290], R8 ;  /* 0x0002900801007387 */ /* 0x002fe80000100a00 */
[----:B------:R-:W-:Y:S04]  /*4de50*/  STL.64 [R1+0x298], R10 ;  /* 0x0002980a01007387 */ /* 0x000fe80000100a00 */
[----:B------:R-:W1:Y:S04]  /*4de60*/  LDSM.16.M88.4 R8, [R0+UR6+0x1c080] ;  /* 0x01c080060008783b */ /* 0x000e680008000200 */
[----:B--2---:R-:W-:Y:S04]  /*4de70*/  STL.64 [R1+0x2b0], R16 ;  /* 0x0002b01001007387 */ /* 0x004fe80000100a00 */
[----:B------:R-:W-:Y:S04]  /*4de80*/  STL.64 [R1+0x2b8], R18 ;  /* 0x0002b81201007387 */ /* 0x000fe80000100a00 */
[----:B------:R-:W2:Y:S04]  /*4de90*/  LDSM.16.M88.4 R16, [R0+UR6+0x1e080] ;  /* 0x01e080060010783b */ /* 0x000ea80008000200 */
[----:B0-----:R-:W-:Y:S04]  /*4dea0*/  STL.64 [R1+0x2d0], R4 ;  /* 0x0002d00401007387 */ /* 0x001fe80000100a00 */
[----:B------:R-:W-:Y:S04]  /*4deb0*/  STL.64 [R1+0x2d8], R6 ;  /* 0x0002d80601007387 */ /* 0x000fe80000100a00 */
[----:B-1----:R-:W-:Y:S04]  /*4dec0*/  STL.64 [R1+0x300], R8 ;  /* 0x0003000801007387 */ /* 0x002fe80000100a00 */
[----:B------:R0:W-:Y:S04]  /*4ded0*/  STL.64 [R1+0x308], R10 ;  /* 0x0003080a01007387 */ /* 0x0001e80000100a00 */
[----:B------:R1:W3:Y:S04]  /*4dee0*/  LDSM.16.MT88.4 R4, [R27+0x20a00] ;  /* 0x020a00001b04783b */ /* 0x0002e80000004200 */
[----:B0-----:R-:W4:Y:S04]  /*4def0*/  LDL.LU R10, [R1+0x318] ;  /* 0x00031800010a7983 */ /* 0x001f280000300800 */
[----:B--2---:R-:W-:Y:S04]  /*4df00*/  STL.64 [R1+0x2f0], R16 ;  /* 0x0002f01001007387 */ /* 0x004fe80000100a00 */
[----:B------:R-:W-:Y:S04]  /*4df10*/  STL.64 [R1+0x2f8], R18 ;  /* 0x0002f81201007387 */ /* 0x000fe80000100a00 */
[----:B------:R-:W4:Y:S04]  /*4df20*/  LDL.LU R11, [R1+0x31c] ;  /* 0x00031c00010b7983 */ /* 0x000f280000300800 */
[----:B------:R-:W2:Y:S04]  /*4df30*/  LDL.LU R26, [R1+0x278] ;  /* 0x00027800011a7983 */ /* 0x000ea80000300800 */
[----:B-1----:R-:W2:Y:S04]  /*4df40*/  LDL.LU R27, [R1+0x27c] ;  /* 0x00027c00011b7983 */ /* 0x002ea80000300800 */
[----:B----4-:R-:W-:Y:S04]  /*4df50*/  STL.64 [R1+0x1d00], R10 ;  /* 0x001d000a01007387 */ /* 0x010fe80000100a00 */
[----:B------:R-:W4:Y:S04]  /*4df60*/  LDL.LU R22, [R1+0x2e8] ;  /* 0x0002e80001167983 */ /* 0x000f280000300800 */
[----:B------:R-:W4:Y:S04]  /*4df70*/  LDL.LU R23, [R1+0x2ec] ;  /* 0x0002ec0001177983 */ /* 0x000f280000300800 */
[----:B----4-:R0:W-:Y:S04]  /*4df80*/  STL.64 [R1+0x1d08], R22 ;  /* 0x001d081601007387 */ /* 0x0101e80000100a00 */
[----:B0-----:R-:W4:Y:S04]  /*4df90*/  LDL.LU R22, [R1+0x2c8] ;  /* 0x0002c80001167983 */ /* 0x001f280000300800 */
[----:B------:R-:W4:Y:S04]  /*4dfa0*/  LDL.LU R23, [R1+0x2cc] ;  /* 0x0002cc0001177983 */ /* 0x000f280000300800 */
[----:B------:R-:W2:Y:S04]  /*4dfb0*/  LDL.LU R18, [R1+0x288] ;  /* 0x0002880001127983 */ /* 0x000ea80000300800 */
[----:B------:R-:W2:Y:S04]  /*4dfc0*/  LDL.LU R19, [R1+0x28c] ;  /* 0x00028c0001137983 */ /* 0x000ea80000300800 */
[----:B--2---:R0:W-:Y:S04]  /*4dfd0*/  STL.64 [R1+0x1d30], R18 ;  /* 0x001d301201007387 */ /* 0x0041e80000100a00 */
[----:B------:R-:W2:Y:S04]  /*4dfe0*/  LDL.LU R16, [R1+0x110] ;  /* 0x0001100001107983 */ /* 0x000ea80000300800 */
[----:B------:R-:W2:Y:S04]  /*4dff0*/  LDL.LU R17, [R1+0x114] ;  /* 0x0001140001117983 */ /* 0x000ea80000300800 */
[----:B0-----:R-:W2:Y:S04]  /*4e000*/  LDL.LU R18, [R1+0x118] ;  /* 0x0001180001127983 */ /* 0x001ea80000300800 */
[----:B------:R-:W2:Y:S04]  /*4e010*/  LDL.LU R19, [R1+0x11c] ;  /* 0x00011c0001137983 */ /* 0x000ea80000300800 */
[----:B----4-:R0:W-:Y:S04]  /*4e020*/  STL.64 [R1+0x1d10], R22 ;  /* 0x001d101601007387 */ /* 0x0101e80000100a00 */
[----:B0-----:R-:W4:Y:S04]  /*4e030*/  LDL.LU R22, [R1+0x2a8] ;  /* 0x0002a80001167983 */ /* 0x001f280000300800 */
[----:B------:R-:W4:Y:S04]  /*4e040*/  LDL.LU R23, [R1+0x2ac] ;  /* 0x0002ac0001177983 */ /* 0x000f280000300800 */
[----:B----4-:R0:W-:Y:S04]  /*4e050*/  STL.64 [R1+0x1d28], R22 ;  /* 0x001d281601007387 */ /* 0x0101e80000100a00 */
[----:B------:R-:W4:Y:S04]  /*4e060*/  LDL.LU R20, [R1+0xf0] ;  /* 0x0000f00001147983 */ /* 0x000f280000300800 */
[----:B------:R-:W4:Y:S04]  /*4e070*/  LDL.LU R21, [R1+0xf4] ;  /* 0x0000f40001157983 */ /* 0x000f280000300800 */
[----:B0-----:R-:W4:Y:S04]  /*4e080*/  LDL.LU R22, [R1+0xf8] ;  /* 0x0000f80001167983 */ /* 0x001f280000300800 */
[----:B------:R-:W4:Y:S04]  /*4e090*/  LDL.LU R23, [R1+0xfc] ;  /* 0x0000fc0001177983 */ /* 0x000f280000300800 */
[----:B------:R-:W3:Y:S04]  /*4e0a0*/  LDL.LU R8, [R1+0x20] ;  /* 0x0000200001087983 */ /* 0x000ee80000300800 */
[----:B------:R-:W3:Y:S04]  /*4e0b0*/  LDL.LU R9, [R1+0x24] ;  /* 0x0000240001097983 */ /* 0x000ee80000300800 */
[----:B------:R-:W3:Y:S04]  /*4e0c0*/  LDL.LU R10, [R1+0x28] ;  /* 0x00002800010a7983 */ /* 0x000ee80000300800 */
[----:B------:R-:W3:Y:S01]  /*4e0d0*/  LDL.LU R11, [R1+0x2c] ;  /* 0x00002c00010b7983 */ /* 0x000ee20000300800 */
[----:B--2---:R-:W-:Y:S03]  /*4e0e0*/  HMMA.16816.F32.BF16 R24, R12, R26, R16 ;  /* 0x0000001a0c18723c */ /* 0x004fe60000041810 */
[----:B---3--:R-:W-:Y:S04]  /*4e0f0*/  STL.64 [R1+0x1d20], R10 ;  /* 0x001d200a01007387 */ /* 0x008fe80000100a00 */
[----:B------:R0:W-:Y:S04]  /*4e100*/  STL.64 [R1+0x1d18], R8 ;  /* 0x001d180801007387 */ /* 0x0001e80000100a00 */
[----:B0-----:R-:W2:Y:S04]  /*4e110*/  LDL.LU R8, [R1+0x100] ;  /* 0x0001000001087983 */ /* 0x001ea80000300800 */
[----:B------:R-:W2:Y:S04]  /*4e120*/  LDL.LU R9, [R1+0x104] ;  /* 0x0001040001097983 */ /* 0x000ea80000300800 */
[----:B------:R-:W2:Y:S04]  /*4e130*/  LDL.LU R10, [R1+0x108] ;  /* 0x00010800010a7983 */ /* 0x000ea80000300800 */
[----:B------:R-:W2:Y:S04]  /*4e140*/  LDL.LU R11, [R1+0x10c] ;  /* 0x00010c00010b7983 */ /* 0x000ea80000300800 */
[----:B------:R-:W-:Y:S04]  /*4e150*/  STL.64 [R1+0x1b08], R6 ;  /* 0x001b080601007387 */ /* 0x000fe80000100a00 */
[----:B------:R0:W-:Y:S04]  /*4e160*/  STL.64 [R1+0x1b00], R4 ;  /* 0x001b000401007387 */ /* 0x0001e80000100a00 */
[----:B0-----:R-:W3:Y:S04]  /*4e170*/  LDL.LU R4, [R1+0x50] ;  /* 0x0000500001047983 */ /* 0x001ee80000300800 */
[----:B------:R-:W3:Y:S04]  /*4e180*/  LDL.LU R5, [R1+0x54] ;  /* 0x0000540001057983 */ /* 0x000ee80000300800 */
[----:B------:R-:W3:Y:S04]  /*4e190*/  LDL.LU R6, [R1+0x58] ;  /* 0x0000580001067983 */ /* 0x000ee80000300800 */
[----:B------:R-:W3:Y:S04]  /*4e1a0*/  LDL.LU R7, [R1+0x5c] ;  /* 0x00005c0001077983 */ /* 0x000ee80000300800 */
[----:B------:R-:W4:Y:S01]  /*4e1b0*/  LDL.LU.64 R18, [R1+0x1d30] ;  /* 0x001d300001127983 */ /* 0x000f220000300a00 */
[----:B------:R-:W-:-:S03]  /*4e1c0*/  IMAD.MOV.U32 R3, RZ, RZ, R24 ;  /* 0x000000ffff037224 */ /* 0x000fc600078e0018 */
[----:B------:R0:W-:Y:S01]  /*4e1d0*/  STL [R1+0xcc], R27 ;  /* 0x0000cc1b01007387 */ /* 0x0001e20000100800 */
[----:B------:R-:W-:Y:S02]  /*4e1e0*/  IMAD.MOV.U32 R2, RZ, RZ, R26 ;  /* 0x000000ffff027224 */ /* 0x000fe400078e001a */
[----:B------:R-:W-:Y:S01]  /*4e1f0*/  IMAD.MOV.U32 R28, RZ, RZ, R25 ;  /* 0x000000ffff1c7224 */ /* 0x000fe200078e0019 */
[----:B------:R-:W2:Y:S04]  /*4e200*/  LDL.LU R24, [R1] ;  /* 0x0000000001187983 */ /* 0x000ea80000300800 */
[----:B------:R-:W2:Y:S04]  /*4e210*/  LDL.LU R25, [R1+0x4] ;  /* 0x0000040001197983 */ /* 0x000ea80000300800 */
[----:B------:R-:W2:Y:S04]  /*4e220*/  LDL.LU R26, [R1+0x8] ;  /* 0x00000800011a7983 */ /* 0x000ea80000300800 */
[----:B0-----:R-:W2:Y:S04]  /*4e230*/  LDL.LU R27, [R1+0xc] ;  /* 0x00000c00011b7983 */ /* 0x001ea80000300800 */
[----:B------:R-:W-:Y:S04]  /*4e240*/  STL [R1+0x1c34], R2 ;  /* 0x001c340201007387 */ /* 0x000fe80000100800 */
[----:B------:R-:W-:Y:S04]  /*4e250*/  STL [R1+0x1c30], R28 ;  /* 0x001c301c01007387 */ /* 0x000fe80000100800 */
[----:B------:R-:W-:Y:S01]  /*4e260*/  STL [R1+0x1c2c], R3 ;  /* 0x001c2c0301007387 */ /* 0x000fe20000100800 */
[----:B----4-:R-:W-:Y:S03]  /*4e270*/  HMMA.16816.F32.BF16 R16, R12, R18, R20 ;  /* 0x000000120c10723c */ /* 0x010fe60000041814 */
[----:B------:R-:W2:-:S15]  /*4e280*/  LDL.LU.64 R22, [R1+0x1d28] ;  /* 0x001d280001167983 */ /* 0x000e9e0000300a00 */
[----:B------:R-:W-:Y:S01]  /*4e290*/  NOP ;  /* 0x0000000000007918 */ /* 0x000fe20000000000 */
[----:B------:R-:W-:Y:S04]  /*4e2a0*/  STL.64 [R1+0xf0], R16 ;  /* 0x0000f01001007387 */ /* 0x000fe80000100a00 */
[----:B------:R0:W-:Y:S04]  /*4e2b0*/  STL.64 [R1+0xf8], R18 ;  /* 0x0000f81201007387 */ /* 0x0001e80000100a00 */
[----:B0-----:R-:W4:Y:S04]  /*4e2c0*/  LDL.LU R18, [R1+0x338] ;  /* 0x0003380001127983 */ /* 0x001f280000300800 */
[----:B------:R-:W4:Y:S01]  /*4e2d0*/  LDL.LU R19, [R1+0x33c] ;  /* 0x00033c0001137983 */ /* 0x000f220000300800 */
[----:B--2---:R-:W-:Y:S03]  /*4e2e0*/  HMMA.16816.F32.BF16 R20, R12, R22, R8 ;  /* 0x000000160c14723c */ /* 0x004fe60000041808 */
[----:B------:R-:W2:Y:S04]  /*4e2f0*/  LDL.LU.64 R10, [R1+0x1d20] ;  /* 0x001d2000010a7983 */ /* 0x000ea80000300a00 */
[----:B------:R-:W2:-:S12]  /*4e300*/  LDL.LU.64 R8, [R1+0x1d18] ;  /* 0x001d180001087983 */ /* 0x000e980000300a00 */
[----:B------:R-:W-:Y:S01]  /*4e310*/  IMAD.MOV.U32 R28, RZ, RZ, R22 ;  /* 0x000000ffff1c7224 */ /* 0x000fe200078e0016 */
[----:B------:R3:W-:Y:S01]  /*4e320*/  STL [R1+0x100], R20 ;  /* 0x0001001401007387 */ /* 0x0007e20000100800 */
[----:B------:R-:W-:-:S03]  /*4e330*/  IMAD.MOV.U32 R3, RZ, RZ, R23 ;  /* 0x000000ffff037224 */ /* 0x000fc600078e0017 */
[----:B------:R-:W3:Y:S01]  /*4e340*/  LDL.LU.64 R22, [R1+0x1d10] ;  /* 0x001d100001167983 */ /* 0x000ee20000300a00 */
[----:B------:R-:W-:-:S03]  /*4e350*/  IMAD.MOV.U32 R2, RZ, RZ, R21 ;  /* 0x000000ffff027224 */ /* 0x000fc600078e0015 */
[----:B------:R-:W-:Y:S04]  /*4e360*/  STL [R1+0x1c40], R3 ;  /* 0x001c400301007387 */ /* 0x000fe80000100800 */
[----:B------:R-:W-:Y:S04]  /*4e370*/  STL [R1+0x1c3c], R28 ;  /* 0x001c3c1c01007387 */ /* 0x000fe80000100800 */
[----:B------:R-:W-:Y:S01]  /*4e380*/  STL [R1+0x1c38], R2 ;  /* 0x001c380201007387 */ /* 0x000fe20000100800 */
[----:B---3--:R-:W-:-:S15]  /*4e390*/  HMMA.16816.F32.BF16 R20, R12, R22, R4 ;  /* 0x000000160c14723c */ /* 0x008fde0000041804 */
[----:B------:R-:W-:-:S04]  /*4e3a0*/  NOP ;  /* 0x0000000000007918 */ /* 0x000fc80000000000 */
[----:B------:R-:W-:Y:S01]  /*4e3b0*/  IMAD.MOV.U32 R7, RZ, RZ, R22 ;  /* 0x000000ffff077224 */ /* 0x000fe200078e0016 */
[----:B------:R-:W-:Y:S01]  /*4e3c0*/  STL.64 [R1+0xe0], R20 ;  /* 0x0000e01401007387 */ /* 0x000fe20000100a00 */
[----:B------:R-:W-:-:S03]  /*4e3d0*/  IMAD.MOV.U32 R6, RZ, RZ, R23 ;  /* 0x000000ffff067224 */ /* 0x000fc600078e0017 */
[----:B------:R-:W2:Y:S04]  /*4e3e0*/  LDL.LU.64 R22, [R1+0x1d08] ;  /* 0x001d080001167983 */ /* 0x000ea80000300a00 */
[----:B------:R0:W-:Y:S04]  /*4e3f0*/  STL [R1+0x1c48], R6 ;  /* 0x001c480601007387 */ /* 0x0001e80000100800 */
[----:B------:R1:W-:Y:S04]  /*4e400*/  STL [R1+0x1c44], R7 ;  /* 0x001c440701007387 */ /* 0x0003e80000100800 */
[----:B------:R-:W3:Y:S04]  /*4e410*/  LDL.LU R4, [R1+0x10] ;  /* 0x0000100001047983 */ /* 0x000ee80000300800 */
[----:B------:R-:W3:Y:S04]  /*4e420*/  LDL.LU R5, [R1+0x14] ;  /* 0x0000140001057983 */ /* 0x000ee80000300800 */
[----:B0-----:R-:W3:Y:S04]  /*4e430*/  LDL.LU R6, [R1+0x18] ;  /* 0x0000180001067983 */ /* 0x001ee80000300800 */
[----:B-1----:R-:W3:Y:S01]  /*4e440*/  LDL.LU R7, [R1+0x1c] ;  /* 0x00001c0001077983 */ /* 0x002ee20000300800 */
[----:B--2---:R-:W-:Y:S03]  /*4e450*/  HMMA.16816.F32.BF16 R20, R12, R22, R8 ;  /* 0x000000160c14723c */ /* 0x004fe60000041808 */
[----:B------:R-:W3:-:S15]  /*4e460*/  LDL.LU.64 R10, [R1+0x1d00] ;  /* 0x001d0000010a7983 */ /* 0x000ede0000300a00 */
[----:B------:R-:W-:Y:S01]  /*4e470*/  NOP ;  /* 0x0000000000007918 */ /* 0x000fe20000000000 */
[----:B------:R-:W-:Y:S02]  /*4e480*/  IMAD.MOV.U32 R2, RZ, RZ, R23 ;  /* 0x000000ffff027224 */ /* 0x000fe400078e0017 */
[----:B------:R-:W-:Y:S02]  /*4e490*/  IMAD.MOV.U32 R28, RZ, RZ, R22 ;  /* 0x000000ffff1c7224 */ /* 0x000fe400078e0016 */
[----:B------:R-:W-:Y:S01]  /*4e4a0*/  IMAD.MOV.U32 R3, RZ, RZ, R21 ;  /* 0x000000ffff037224 */ /* 0x000fe200078e0015 */
[----:B------:R0:W-:Y:S04]  /*4e4b0*/  STL [R1+0xa0], R20 ;  /* 0x0000a01401007387 */ /* 0x0001e80000100800 */
[----:B------:R-:W2:Y:S04]  /*4e4c0*/  LDL.LU.64 R22, [R1+0x1cf8] ;  /* 0x001cf80001167983 */ /* 0x000ea80000300a00 */
[----:B0-----:R-:W2:Y:S04]  /*4e4d0*/  LDL.LU.64 R20, [R1+0x1cf0] ;  /* 0x001cf00001147983 */ /* 0x001ea80000300a00 */
[----:B------:R-:W-:Y:S04]  /*4e4e0*/  STL [R1+0x1c54], R2 ;  /* 0x001c540201007387 */ /* 0x000fe80000100800 */
[----:B------:R-:W-:Y:S04]  /*4e4f0*/  STL [R1+0x1c50], R28 ;  /* 0x001c501c01007387 */ /* 0x000fe80000100800 */
[----:B------:R-:W-:Y:S01]  /*4e500*/  STL [R1+0x1c4c], R3 ;  /* 0x001c4c0301007387 */ /* 0x000fe20000100800 */
[----:B---3--:R-:W-:-:S15]  /*4e510*/  HMMA.16816.F32.BF16 R8, R12, R10, R4 ;  /* 0x0000000a0c08723c */ /* 0x008fde0000041804 */
[----:B------:R-:W-:-:S04]  /*4e520*/  NOP ;  /* 0x0000000000007918 */ /* 0x000fc80000000000 */
[----:B------:R-:W-:Y:S02]  /*4e530*/  IMAD.MOV.U32 R7, RZ, RZ, R11 ;  /* 0x000000ffff077224 */ /* 0x000fe400078e000b */
[----:B------:R-:W-:Y:S01]  /*4e540*/  IMAD.MOV.U32 R6, RZ, RZ, R10 ;  /* 0x000000ffff067224 */ /* 0x000fe200078e000a */
[----:B------:R0:W-:Y:S04]  /*4e550*/  STL.64 [R1+0x90], R8 ;  /* 0x0000900801007387 */ /* 0x0001e80000100a00 */
[----:B------:R-:W3:Y:S04]  /*4e560*/  LDL.LU.64 R10, [R1+0x1ce8] ;  /* 0x001ce800010a7983 */ /* 0x000ee80000300a00 */
[----:B0-----:R-:W2:Y:S04]  /*4e570*/  LDL.LU.64 R8, [R1+0x1ce0] ;  /* 0x001ce00001087983 */ /* 0x001ea80000300a00 */
[----:B------:R-:W-:Y:S04]  /*4e580*/  STL [R1+0x1c5c], R7 ;  /* 0x001c5c0701007387 */ /* 0x000fe80000100800 */
[----:B------:R0:W-:Y:S04]  /*4e590*/  STL [R1+0x1c58], R6 ;  /* 0x001c580601007387 */ /* 0x0001e80000100800 */
[----:B0-----:R-:W2:Y:S04]  /*4e5a0*/  LDL.LU R6, [R1+0x328] ;  /* 0x0003280001067983 */ /* 0x001ea80000300800 */
[----:B------:R-:W2:Y:S02]  /*4e5b0*/  LDL.LU R7, [R1+0x32c] ;  /* 0x00032c0001077983 */ /* 0x000ea40000300800 */
[----:B--2---:R-:W-:Y:S02]  /*4e5c0*/  HMMA.16816.F32.BF16 R4, R12, R6, R24 ;  /* 0x000000060c04723c */ /* 0x004fe40000041818 */
[----:B------:R-:W4:Y:S04]  /*4e5d0*/  LDL.LU.64 R26, [R1+0x1cd8] ;  /* 0x001cd800011a7983 */ /* 0x000f280000300a00 */
[----:B------:R-:W4:-:S13]  /*4e5e0*/  LDL.LU.64 R24, [R1+0x1cd0] ;  /* 0x001cd00001187983 */ /* 0x000f1a0000300a00 */
[----:B------:R-:W-:Y:S02]  /*4e5f0*/  IMAD.MOV.U32 R3, RZ, RZ, R7 ;  /* 0x000000ffff037224 */ /* 0x000fe400078e0007 */
[----:B------:R-:W-:Y:S02]  /*4e600*/  IMAD.MOV.U32 R28, RZ, RZ, R6 ;  /* 0x000000ffff1c7224 */ /* 0x000fe400078e0006 */
[----:B------:R-:W-:Y:S01]  /*4e610*/  IMAD.MOV.U32 R2, RZ, RZ, R5 ;  /* 0x000000ffff027224 */ /* 0x000fe200078e0005 */
[----:B------:R-:W-:Y:S04]  /*4e620*/  STL [R1+0x60], R4 ;  /* 0x0000600401007387 */ /* 0x000fe80000100800 */
[----:B------:R-:W-:Y:S04]  /*4e630*/  STL [R1+0x1c68], R3 ;  /* 0x001c680301007387 */ /* 0x000fe80000100800 */
[----:B------:R-:W-:Y:S04]  /*4e640*/  STL [R1+0x1c64], R28 ;  /* 0x001c641c01007387 */ /* 0x000fe80000100800 */
[----:B------:R-:W-:Y:S01]  /*4e650*/  STL [R1+0x1c60], R2 ;  /* 0x001c600201007387 */ /* 0x000fe20000100800 */
[----:B----4-:R-:W-:-:S15]  /*4e660*/  HMMA.16816.F32.BF16 R16, R12, R18, R24 ;  /* 0x000000120c10723c */ /* 0x010fde0000041818 */
[----:B------:R-:W-:-:S04]  /*4e670*/  NOP ;  /* 0x0000000000007918 */ /* 0x000fc80000000000 */
[----:B------:R-:W-:Y:S02]  /*4e680*/  IMAD.MOV.U32 R24, RZ, RZ, R19 ;  /* 0x000000ffff187224 */ /* 0x000fe400078e0013 */
[----:B------:R-:W-:Y:S02]  /*4e690*/  IMAD.MOV.U32 R25, RZ, RZ, R18 ;  /* 0x000000ffff197224 */ /* 0x000fe400078e0012 */
[----:B------:R-:W-:Y:S02]  /*4e6a0*/  IMAD.MOV.U32 R7, RZ, RZ, R16 ;  /* 0x000000ffff077224 */ /* 0x000fe400078e0010 */
[----:B------:R-:W-:Y:S01]  /*4e6b0*/  IMAD.MOV.U32 R6, RZ, RZ, R17 ;  /* 0x000000ffff067224 */ /* 0x000fe200078e0011 */
[----:B------:R-:W2:Y:S04]  /*4e6c0*/  LDL.LU.64 R18, [R1+0x1cc8] ;  /* 0x001cc80001127983 */ /* 0x000ea80000300a00 */
[----:B------:R-:W2:Y:S04]  /*4e6d0*/  LDL.LU.64 R16, [R1+0x1cc0] ;  /* 0x001cc00001107983 */ /* 0x000ea80000300a00 */
[----:B------:R-:W-:Y:S04]  /*4e6e0*/  STL [R1+0x1c78], R24 ;  /* 0x001c781801007387 */ /* 0x000fe80000100800 */
[----:B------:R-:W-:Y:S04]  /*4e6f0*/  STL [R1+0x1c74], R25 ;  /* 0x001c741901007387 */ /* 0x000fe80000100800 */
[----:B------:R-:W4:Y:S04]  /*4e700*/  LDL.LU R26, [R1+0x358] ;  /* 0x00035800011a7983 */ /* 0x000f280000300800 */
[----:B------:R-:W4:Y:S04]  /*4e710*/  LDL.LU R27, [R1+0x35c] ;  /* 0x00035c00011b7983 */ /* 0x000f280000300800 */
[----:B------:R0:W-:Y:S04]  /*4e720*/  STL [R1+0x1c70], R6 ;  /* 0x001c700601007387 */ /* 0x0001e80000100800 */
[----:B------:R1:W-:Y:S04]  /*4e730*/  STL [R1+0x1c6c], R7 ;  /* 0x001c6c0701007387 */ /* 0x0003e80000100800 */
[----:B0-----:R-:W2:Y:S04]  /*4e740*/  LDL.LU R6, [R1+0x348] ;  /* 0x0003480001067983 */ /* 0x001ea80000300800 */
[----:B-1----:R-:W2:Y:S02]  /*4e750*/  LDL.LU R7, [R1+0x34c] ;  /* 0x00034c0001077983 */ /* 0x002ea40000300800 */
[----:B--2---:R-:W-:-:S15]  /*4e760*/  HMMA.16816.F32.BF16 R16, R12, R6, R16 ;  /* 0x000000060c10723c */ /* 0x004fde0000041810 */
[----:B------:R-:W-:-:S04]  /*4e770*/  NOP ;  /* 0x0000000000007918 */ /* 0x000fc80000000000 */
[----:B------:R-:W-:Y:S01]  /*4e780*/  IMAD.MOV.U32 R3, RZ, RZ, R17 ;  /* 0x000000ffff037224 */ /* 0x000fe200078e0011 */
[----:B------:R0:W-:Y:S01]  /*4e790*/  STL [R1+0x20], R16 ;  /* 0x0000201001007387 */ /* 0x0001e20000100800 */
[----:B------:R-:W-:Y:S02]  /*4e7a0*/  IMAD.MOV.U32 R17, RZ, RZ, R21 ;  /* 0x000000ffff117224 */ /* 0x000fe400078e0015 */
[----:B0-----:R-:W-:Y:S02]  /*4e7b0*/  IMAD.MOV.U32 R16, RZ, RZ, R20 ;  /* 0x000000ffff107224 */ /* 0x001fe400078e0014 */
[----:B------:R-:W4:Y:S04]  /*4e7c0*/  LDL.LU R20, [R1+0x1cbc] ;  /* 0x001cbc0001147983 */ /* 0x000f280000300800 */
[----:B------:R-:W4:Y:S04]  /*4e7d0*/  LDL.LU R21, [R1+0x1cb8] ;  /* 0x001cb80001157983 */ /* 0x000f280000300800 */
[----:B------:R0:W-:Y:S02]  /*4e7e0*/  STL.64 [R1+0x1c88], R16 ;  /* 0x001c881001007387 */ /* 0x0001e40000100a00 */
[----:B0-----:R-:W-:-:S02]  /*4e7f0*/  IMAD.MOV.U32 R16, RZ, RZ, R22 ;  /* 0x000000ffff107224 */ /* 0x001fc400078e0016 */
[----:B------:R-:W-:Y:S01]  /*4e800*/  IMAD.MOV.U32 R17, RZ, RZ, R23 ;  /* 0x000000ffff117224 */ /* 0x000fe200078e0017 */
[----:B------:R-:W4:Y:S04]  /*4e810*/  LDL.LU R22, [R1+0x1cb4] ;  /* 0x001cb40001167983 */ /* 0x000f280000300800 */
[----:B------:R-:W4:Y:S01]  /*4e820*/  LDL.LU R23, [R1+0x1cb0] ;  /* 0x001cb00001177983 */ /* 0x000f220000300800 */
[----:B------:R-:W-:Y:S02]  /*4e830*/  IMAD.MOV.U32 R28, RZ, RZ, R18 ;  /* 0x000000ffff1c7224 */ /* 0x000fe400078e0012 */
[----:B------:R-:W-:Y:S01]  /*4e840*/  IMAD.MOV.U32 R2, RZ, RZ, R19 ;  /* 0x000000ffff027224 */ /* 0x000fe200078e0013 */
[----:B------:R-:W2:Y:S04]  /*4e850*/  LDL.LU R18, [R1+0x48] ;  /* 0x0000480001127983 */ /* 0x000ea80000300800 */
[----:B------:R-:W2:Y:S01]  /*4e860*/  LDL.LU R19, [R1+0x4c] ;  /* 0x00004c0001137983 */ /* 0x000ea20000300800 */
[----:B----4-:R-:W-:Y:S03]  /*4e870*/  HMMA.16816.F32.BF16 R12, R12, R26, R20 ;  /* 0x0000001a0c0c723c */ /* 0x010fe60000041814 */
[----:B--2---:R-:W-:Y:S04]  /*4e880*/  STL.64 [R1+0x1c98], R18 ;  /* 0x001c981201007387 */ /* 0x004fe80000100a00 */
[----:B------:R0:W-:Y:S04]  /*4e890*/  STL.64 [R1+0x1c90], R16 ;  /* 0x001c901001007387 */ /* 0x0001e80000100a00 */
[----:B0-----:R-:W2:Y:S04]  /*4e8a0*/  LDL.LU R16, [R1+0x120] ;  /* 0x0001200001107983 */ /* 0x001ea80000300800 */
[----:B------:R-:W2:Y:S04]  /*4e8b0*/  LDL.LU R17, [R1+0x124] ;  /* 0x0001240001117983 */ /* 0x000ea80000300800 */
[----:B------:R-:W-:-:S02]  /*4e8c0*/  IMAD.MOV.U32 R24, RZ, RZ, R12 ;  /* 0x000000ffff187224 */ /* 0x000fc400078e000c */
[----:B------:R-:W-:Y:S02]  /*4e8d0*/  IMAD.MOV.U32 R25, RZ, RZ, R13 ;  /* 0x000000ffff197224 */ /* 0x000fe400078e000d */
[----:B---3--:R-:W-:-:S03]  /*4e8e0*/  IMAD.MOV.U32 R12, RZ, RZ, R10 ;  /* 0x000000ffff0c7224 */ /* 0x008fc600078e000a */
[----:B------:R0:W-:Y:S01]  /*4e8f0*/  STL.64 [R1+0x1ca0], R24 ;  /* 0x001ca01801007387 */ /* 0x0001e20000100a00 */
[----:B------:R-:W-:-:S03]  /*4e900*/  IMAD.MOV.U32 R13, RZ, RZ, R11 ;  /* 0x000000ffff0d7224 */ /* 0x000fc600078e000b */
[----:B0-----:R-:W2:Y:S04]  /*4e910*/  LDL.LU R24, [R1+0x30] ;  /* 0x0000300001187983 */ /* 0x001ea80000300800 */
[----:B------:R-:W2:Y:S04]  /*4e920*/  LDL.LU R25, [R1+0x34] ;  /* 0x0000340001197983 */ /* 0x000ea80000300800 */
[----:B------:R-:W2:Y:S04]  /*4e930*/  LDL.LU R26, [R1+0x38] ;  /* 0x00003800011a7983 */ /* 0x000ea80000300800 */
[----:B------:R-:W2:Y:S04]  /*4e940*/  LDL.LU R27, [R1+0x3c] ;  /* 0x00003c00011b7983 */ /* 0x000ea80000300800 */
[----:B------:R-:W2:Y:S04]  /*4e950*/  LDL.LU R10, [R1+0x1cac] ;  /* 0x001cac00010a7983 */ /* 0x000ea80000300800 */
[----:B------:R-:W2:Y:S01]  /*4e960*/  LDL.LU R11, [R1+0x1ca8] ;  /* 0x001ca800010b7983 */ /* 0x000ea20000300800 */
[----:B------:R-:W-:-:S02]  /*4e970*/  IMAD.MOV.U32 R6, RZ, RZ, R14 ;  /* 0x000000ffff067224 */ /* 0x000fc400078e000e */
[----:B------:R-:W-:-:S05]  /*4e980*/  IMAD.MOV.U32 R7, RZ, RZ, R15 ;  /* 0x000000ffff077224 */ /* 0x000fca00078e000f */
[----:B------:R0:W-:Y:S04]  /*4e990*/  STL.64 [R1+0x1c80], R6 ;  /* 0x001c800601007387 */ /* 0x0001e80000100a00 */
[----:B------:R-:W3:Y:S04]  /*4e9a0*/  LDL.LU R4, [R1+0x70] ;  /* 0x0000700001047983 */ /* 0x000ee80000300800 */
[----:B------:R-:W3:Y:S04]  /*4e9b0*/  LDL.LU R5, [R1+0x74] ;  /* 0x0000740001057983 */ /* 0x000ee80000300800 */
[----:B0-----:R-:W3:Y:S04]  /*4e9c0*/  LDL.LU R6, [R1+0x78] ;  /* 0x0000780001067983 */ /* 0x001ee80000300800 */
[----:B------:R-:W3:Y:S04]  /*4e9d0*/  LDL.LU R7, [R1+0x7c] ;  /* 0x00007c0001077983 */ /* 0x000ee80000300800 */
[----:B------:R-:W4:Y:S04]  /*4e9e0*/  LDL.LU R20, [R1+0x150] ;  /* 0x0001500001147983 */ /* 0x000f280000300800 */
[----:B------:R-:W4:Y:S01]  /*4e9f0*/  LDL.LU R21, [R1+0x154] ;  /* 0x0001540001157983 */ /* 0x000f220000300800 */
[----:B--2---:R-:W-:Y:S03]  /*4ea00*/  HMMA.16816.F32.BF16 R16, R8, R16, R24 ;  /* 0x000000100810723c */ /* 0x004fe60000041818 */
[----:B------:R-:W2:-:S15]  /*4ea10*/  LDL.LU.64 R24, [R1+0x1ca0] ;  /* 0x001ca00001187983 */ /* 0x000e9e0000300a00 */
[----:B------:R-:W-:Y:S01]  /*4ea20*/  NOP ;  /* 0x0000000000007918 */ /* 0x000fe20000000000 */
[----:B------:R-:W-:Y:S02]  /*4ea30*/  IMAD.MOV.U32 R26, RZ, RZ, R18 ;  /* 0x000000ffff1a7224 */ /* 0x000fe400078e0012 */
[----:B------:R-:W-:Y:S02]  /*4ea40*/  IMAD.MOV.U32 R0, RZ, RZ, R19 ;  /* 0x000000ffff007224 */ /* 0x000fe400078e0013 */
[----:B------:R-:W-:Y:S02]  /*4ea50*/  IMAD.MOV.U32 R29, RZ, RZ, R16 ;  /* 0x000000ffff1d7224 */ /* 0x000fe400078e0010 */
[----:B------:R-:W-:Y:S01]  /*4ea60*/  IMAD.MOV.U32 R27, RZ, RZ, R17 ;  /* 0x000000ffff1b7224 */ /* 0x000fe200078e0011 */
[----:B------:R-:W2:Y:S04]  /*4ea70*/  LDL.LU.64 R18, [R1+0x1c98] ;  /* 0x001c980001127983 */ /* 0x000ea80000300a00 */
[----:B------:R-:W2:Y:S02]  /*4ea80*/  LDL.LU.64 R16, [R1+0x1c90] ;  /* 0x001c900001107983 */ /* 0x000ea40000300a00 */
[----:B--2---:R-:W-:Y:S02]  /*4ea90*/  HMMA.16816.F32.BF16 R12, R8, R12, R16 ;  /* 0x0000000c080c723c */ /* 0x004fe40000041810 */
[----:B------:R-:W3:-:S15]  /*4eaa0*/  LDL.LU.64 R16, [R1+0x1c88] ;  /* 0x001c880001107983 */ /* 0x000ede0000300a00 */
[----:B------:R-:W-:Y:S02]  /*4eab0*/  NOP ;  /* 0x0000000000007918 */ /* 0x000fe40000000000 */
[----:B------:R-:W-:Y:S04]  /*4eac0*/  STL.64 [R1+0x1af0], R14 ;  /* 0x001af00e01007387 */ /* 0x000fe80000100a00 */
[----:B------:R0:W-:Y:S04]  /*4ead0*/  STL.64 [R1+0x1ae8], R12 ;  /* 0x001ae80c01007387 */ /* 0x0001e80000100a00 */
[----:B0-----:R-:W4:Y:S04]  /*4eae0*/  LDL.LU R12, [R1+0x80] ;  /* 0x00008000010c7983 */ /* 0x001f280000300800 */
[----:B------:R-:W4:Y:S04]  /*4eaf0*/  LDL.LU R13, [R1+0x84] ;  /* 0x00008400010d7983 */ /* 0x000f280000300800 */
[----:B------:R-:W4:Y:S04]  /*4eb00*/  LDL.LU R14, [R1+0x88] ;  /* 0x00008800010e7983 */ /* 0x000f280000300800 */
[----:B------:R-:W4:Y:S01]  /*4eb10*/  LDL.LU R15, [R1+0x8c] ;  /* 0x00008c00010f7983 */ /* 0x000f220000300800 */
[----:B---3--:R-:W-:Y:S03]  /*4eb20*/  HMMA.16816.F32.BF16 R16, R8, R16, R4 ;  /* 0x000000100810723c */ /* 0x008fe60000041804 */
[----:B------:R-:W2:-:S15]  /*4eb30*/  LDL.LU.64 R6, [R1+0x1c80] ;  /* 0x001c800001067983 */ /* 0x000e9e0000300a00 */
[----:B------:R-:W-:Y:S01]  /*4eb40*/  NOP ;  /* 0x0000000000007918 */ /* 0x000fe20000000000 */
[----:B------:R0:W-:Y:S04]  /*4eb50*/  STL.64 [R1+0x1ae0], R18 ;  /* 0x001ae01201007387 */ /* 0x0001e80000100a00 */
[----:B------:R-:W-:Y:S04]  /*4eb60*/  STL.64 [R1+0x1ad8], R16 ;  /* 0x001ad81001007387 */ /* 0x000fe80000100a00 */
[----:B0-----:R-:W3:Y:S04]  /*4eb70*/  LDL.LU R18, [R1+0x138] ;  /* 0x0001380001127983 */ /* 0x001ee80000300800 */
[----:B------:R-:W3:Y:S04]  /*4eb80*/  LDL.LU R19, [R1+0x13c] ;  /* 0x00013c0001137983 */ /* 0x000ee80000300800 */
[----:B------:R-:W2:Y:S04]  /*4eb90*/  LDL.LU R4, [R1+0x2f0] ;  /* 0x0002f00001047983 */ /* 0x000ea80000300800 */
[----:B------:R-:W2:Y:S01]  /*4eba0*/  LDL.LU R5, [R1+0x2f4] ;  /* 0x0002f40001057983 */ /* 0x000ea20000300800 */
[----:B----4-:R-:W-:Y:S03]  /*4ebb0*/  HMMA.16816.F32.BF16 R20, R8, R20, R12 ;  /* 0x000000140814723c */ /* 0x010fe6000004180c */
[----:B--2---:R0:W-:Y:S04]  /*4ebc0*/  STL.64 [R1+0x1b18], R4 ;  /* 0x001b180401007387 */ /* 0x0041e80000100a00 */
[----:B---3--:R-:W-:Y:S04]  /*4ebd0*/  STL.64 [R1+0x1af8], R18 ;  /* 0x001af81201007387 */ /* 0x008fe80000100a00 */
[----:B------:R-:W2:Y:S04]  /*4ebe0*/  LDL.LU R14, [R1+0x128] ;  /* 0x00012800010e7983 */ /* 0x000ea80000300800 */
[----:B------:R-:W2:Y:S04]  /*4ebf0*/  LDL.LU R15, [R1+0x12c] ;  /* 0x00012c00010f7983 */ /* 0x000ea80000300800 */
[----:B0-----:R-:W3:Y:S04]  /*4ec00*/  LDL.LU R4, [R1+0x300] ;  /* 0x0003000001047983 */ /* 0x001ee80000300800 */
[----:B------:R-:W3:Y:S01]  /*4ec10*/  LDL.LU R5, [R1+0x304] ;  /* 0x0003040001057983 */ /* 0x000ee20000300800 */
[----:B------:R-:W-:-:S02]  /*4ec20*/  IMAD.MOV.U32 R12, RZ, RZ, R24 ;  /* 0x000000ffff0c7224 */ /* 0x000fc400078e0018 */
[----:B------:R-:W-:Y:S01]  /*4ec30*/  IMAD.MOV.U32 R13, RZ, RZ, R25 ;  /* 0x000000ffff0d7224 */ /* 0x000fe200078e0019 */
[----:B---3--:R-:W-:Y:S04]  /*4ec40*/  STL.64 [R1+0x1b30], R4 ;  /* 0x001b300401007387 */ /* 0x008fe80000100a00 */
[----:B--2---:R0:W-:Y:S04]  /*4ec50*/  STL.64 [R1+0x1b10], R14 ;  /* 0x001b100e01007387 */ /* 0x0041e80000100a00 */
[----:B------:R-:W2:Y:S04]  /*4ec60*/  LDL.LU R24, [R1+0x1c78] ;  /* 0x001c780001187983 */ /* 0x000ea80000300800 */
[----:B------:R-:W3:Y:S01]  /*4ec70*/  LDL.LU R25, [R1+0x1c74] ;  /* 0x001c740001197983 */ /* 0x000ee20000300800 */
[----:B0-----:R-:W-:-:S02]  /*4ec80*/  IMAD.MOV.U32 R14, RZ, RZ, R6 ;  /* 0x000000ffff0e7224 */ /* 0x001fc400078e0006 */
[----:B------:R-:W-:Y:S01]  /*4ec90*/  IMAD.MOV.U32 R15, RZ, RZ, R7 ;  /* 0x000000ffff0f7224 */ /* 0x000fe200078e0007 */
[----:B------:R-:W4:Y:S04]  /*4eca0*/  LDL.LU R6, [R1+0x1c70] ;  /* 0x001c700001067983 */ /* 0x000f280000300800 */
[----:B------:R-:W2:Y:S04]  /*4ecb0*/  LDL.LU R7, [R1+0x1c6c] ;  /* 0x001c6c0001077983 */ /* 0x000ea80000300800 */
[----:B------:R-:W2:Y:S04]  /*4ecc0*/  LDL.LU R4, [R1+0x2d0] ;  /* 0x0002d00001047983 */ /* 0x000ea80000300800 */
[----:B------:R-:W2:Y:S04]  /*4ecd0*/  LDL.LU R5, [R1+0x2d4] ;  /* 0x0002d40001057983 */ /* 0x000ea80000300800 */
[----:B--2---:R-:W-:Y:S04]  /*4ece0*/  STL.64 [R1+0x1b48], R4 ;  /* 0x001b480401007387 */ /* 0x004fe80000100a00 */
[----:B------:R0:W-:Y:S04]  /*4ecf0*/  STL.64 [R1+0x1b28], R14 ;  /* 0x001b280e01007387 */ /* 0x0001e80000100a00 */
[----:B------:R1:W-:Y:S01]  /*4ed00*/  STL.64 [R1+0x1b20], R12 ;  /* 0x001b200c01007387 */ /* 0x0003e20000100a00 */
[----:B0-----:R-:W-:-:S03]  /*4ed10*/  IMAD.MOV.U32 R14, RZ, RZ, R28 ;  /* 0x000000ffff0e7224 */ /* 0x001fc600078e001c */
[----:B-1----:R-:W2:Y:S01]  /*4ed20*/  LDL.LU R12, [R1+0x20] ;  /* 0x00002000010c7983 */ /* 0x002ea20000300800 */
[----:B------:R-:W-:-:S03]  /*4ed30*/  IMAD.MOV.U32 R13, RZ, RZ, R3 ;  /* 0x000000ffff0d7224 */ /* 0x000fc600078e0003 */
[----:B------:R-:W2:Y:S04]  /*4ed40*/  LDL.LU R3, [R1+0x1c68] ;  /* 0x001c680001037983 */ /* 0x000ea80000300800 */
[----:B------:R-:W2:Y:S01]  /*4ed50*/  LDL.LU R28, [R1+0x1c64] ;  /* 0x001c6400011c7983 */ /* 0x000ea20000300800 */
[----:B------:R-:W-:-:S03]  /*4ed60*/  IMAD.MOV.U32 R15, RZ, RZ, R2 ;  /* 0x000000ffff0f7224 */ /* 0x000fc600078e0002 */
[----:B------:R-:W2:Y:S04]  /*4ed70*/  LDL.LU R2, [R1+0x1c60] ;  /* 0x001c600001027983 */ /* 0x000ea80000300800 */
[----:B------:R-:W2:Y:S04]  /*4ed80*/  LDL.LU R4, [R1+0x2b0] ;  /* 0x0002b00001047983 */ /* 0x000ea80000300800 */
[----:B------:R-:W2:Y:S04]  /*4ed90*/  LDL.LU R5, [R1+0x2b4] ;  /* 0x0002b40001057983 */ /* 0x000ea80000300800 */
[----:B--2---:R-:W-:Y:S04]  /*4eda0*/  STL.64 [R1+0x1b60], R4 ;  /* 0x001b600401007387 */ /* 0x004fe80000100a00 */
[----:B------:R-:W-:Y:S04]  /*4edb0*/  STL.64 [R1+0x1b40], R14 ;  /* 0x001b400e01007387 */ /* 0x000fe80000100a00 */
[----:B------:R0:W-:Y:S02]  /*4edc0*/  STL.64 [R1+0x1b38], R12 ;  /* 0x001b380c01007387 */ /* 0x0001e40000100a00 */
[----:B0-----:R-:W-:-:S02]  /*4edd0*/  IMAD.MOV.U32 R12, RZ, RZ, R7 ;  /* 0x000000ffff0c7224 */ /* 0x001fc400078e0007 */
[----:B----4-:R-:W-:Y:S01]  /*4ede0*/  IMAD.MOV.U32 R13, RZ, RZ, R6 ;  /* 0x000000ffff0d7224 */ /* 0x010fe200078e0006 */
[----:B------:R-:W2:Y:S04]  /*4edf0*/  LDL.LU R7, [R1+0x1c5c] ;  /* 0x001c5c0001077983 */ /* 0x000ea80000300800 */
[----:B------:R-:W4:Y:S04]  /*4ee00*/  LDL.LU R6, [R1+0x1c58] ;  /* 0x001c580001067983 */ /* 0x000f280000300800 */
[----:B------:R-:W2:Y:S04]  /*4ee10*/  LDL.LU R4, [R1+0x290] ;  /* 0x0002900001047983 */ /* 0x000ea80000300800 */
[----:B------:R-:W2:Y:S01]  /*4ee20*/  LDL.LU R5, [R1+0x294] ;  /* 0x0002940001057983 */ /* 0x000ea20000300800 */
[----:B---3--:R-:W-:-:S02]  /*4ee30*/  IMAD.MOV.U32 R14, RZ, RZ, R25 ;  /* 0x000000ffff0e7224 */ /* 0x008fc400078e0019 */
[----:B------:R-:W-:Y:S01]  /*4ee40*/  IMAD.MOV.U32 R15, RZ, RZ, R24 ;  /* 0x000000ffff0f7224 */ /* 0x000fe200078e0018 */
[----:B--2---:R-:W-:Y:S04]  /*4ee50*/  STL.64 [R1+0x1b78], R4 ;  /* 0x001b780401007387 */ /* 0x004fe80000100a00 */
[----:B------:R0:W-:Y:S04]  /*4ee60*/  STL.64 [R1+0x1b58], R14 ;  /* 0x001b580e01007387 */ /* 0x0001e80000100a00 */
[----:B------:R1:W-:Y:S01]  /*4ee70*/  STL.64 [R1+0x1b50], R12 ;  /* 0x001b500c01007387 */ /* 0x0003e20000100a00 */
[----:B0-----:R-:W-:-:S03]  /*4ee80*/  IMAD.MOV.U32 R14, RZ, RZ, R28 ;  /* 0x000000ffff0e7224 */ /* 0x001fc600078e001c */
[----:B-1----:R-:W2:Y:S01]  /*4ee90*/  LDL.LU R12, [R1+0x60] ;  /* 0x00006000010c7983 */ /* 0x002ea20000300800 */
[----:B------:R-:W-:-:S03]  /*4eea0*/  IMAD.MOV.U32 R13, RZ, RZ, R2 ;  /* 0x000000ffff0d7224 */ /* 0x000fc600078e0002 */
[----:B------:R-:W3:Y:S04]  /*4eeb0*/  LDL.LU R2, [R1+0x1c54] ;  /* 0x001c540001027983 */ /* 0x000ee80000300800 */
[----:B------:R-:W2:Y:S01]  /*4eec0*/  LDL.LU R28, [R1+0x1c50] ;  /* 0x001c5000011c7983 */ /* 0x000ea20000300800 */
[----:B------:R-:W-:-:S03]  /*4eed0*/  IMAD.MOV.U32 R15, RZ, RZ, R3 ;  /* 0x000000ffff0f7224 */ /* 0x000fc600078e0003 */
[----:B------:R-:W2:Y:S04]  /*4eee0*/  LDL.LU R3, [R1+0x1c4c] ;  /* 0x001c4c0001037983 */ /* 0x000ea80000300800 */
[----:B------:R-:W2:Y:S04]  /*4eef0*/  LDL.LU R4, [R1+0x250] ;  /* 0x0002500001047983 */ /* 0x000ea80000300800 */
[----:B------:R-:W2:Y:S04]  /*4ef00*/  LDL.LU R5, [R1+0x254] ;  /* 0x0002540001057983 */ /* 0x000ea80000300800 */
[----:B--2---:R0:W-:Y:S04]  /*4ef10*/  STL.64 [R1+0x1b90], R4 ;  /* 0x001b900401007387 */ /* 0x0041e80000100a00 */
[----:B0-----:R-:W2:Y:S04]  /*4ef20*/  LDL.LU R4, [R1+0x240] ;  /* 0x0002400001047983 */ /* 0x001ea80000300800 */
[----:B------:R-:W2:Y:S04]  /*4ef30*/  LDL.LU R5, [R1+0x244] ;  /* 0x0002440001057983 */ /* 0x000ea80000300800 */
[----:B--2---:R-:W-:Y:S04]  /*4ef40*/  STL.64 [R1+0x1ba8], R4 ;  /* 0x001ba80401007387 */ /* 0x004fe80000100a00 */
[----:B------:R4:W-:Y:S04]  /*4ef50*/  STL.64 [R1+0x1b70], R14 ;  /* 0x001b700e01007387 */ /* 0x0009e80000100a00 */
[----:B------:R0:W-:Y:S01]  /*4ef60*/  STL.64 [R1+0x1b68], R12 ;  /* 0x001b680c01007387 */ /* 0x0001e20000100a00 */
[----:B----4-:R-:W-:-:S03]  /*4ef70*/  IMAD.MOV.U32 R14, RZ, RZ, R6 ;  /* 0x000000ffff0e7224 */ /* 0x010fc600078e0006 */
[----:B0-----:R-:W2:Y:S04]  /*4ef80*/  LDL.LU R12, [R1+0x90] ;  /* 0x00009000010c7983 */ /* 0x001ea80000300800 */
[----:B------:R-:W2:Y:S04]  /*4ef90*/  LDL.LU R13, [R1+0x94] ;  /* 0x00009400010d7983 */ /* 0x000ea80000300800 */
[----:B------:R-:W4:Y:S01]  /*4efa0*/  LDL.LU R6, [R1+0x1c48] ;  /* 0x001c480001067983 */ /* 0x000f220000300800 */
[----:B------:R-:W-:-:S03]  /*4efb0*/  IMAD.MOV.U32 R15, RZ, RZ, R7 ;  /* 0x000000ffff0f7224 */ /* 0x000fc600078e0007 */
        /* <DEDUP_REMOVED lines=11> */
[----:B---3--:R-:W-:-:S03]  /*4f070*/  IMAD.MOV.U32 R15, RZ, RZ, R2 ;  /* 0x000000ffff0f7224 */ /* 0x008fc600078e0002 */
[----:B------:R-:W3:Y:S04]  /*4f080*/  LDL.LU R2, [R1+0x1c38] ;  /* 0x001c380001027983 */ /* 0x000ee80000300800 */
[----:B------:R-:W2:Y:S04]  /*4f090*/  LDL.LU R4, [R1+0x220] ;  /* 0x0002200001047983 */ /* 0x000ea80000300800 */
[----:B------:R-:W2:Y:S04]  /*4f0a0*/  LDL.LU R5, [R1+0x224] ;  /* 0x0002240001057983 */ /* 0x000ea80000300800 */
[----:B--2---:R0:W-:Y:S04]  /*4f0b0*/  STL.64 [R1+0x1bd8], R4 ;  /* 0x001bd80401007387 */ /* 0x0041e80000100a00 */
[----:B0-----:R-:W2:Y:S04]  /*4f0c0*/  LDL.LU R4, [R1+0x180] ;  /* 0x0001800001047983 */ /* 0x001ea80000300800 */
[----:B------:R-:W2:Y:S04]  /*4f0d0*/  LDL.LU R5, [R1+0x184] ;  /* 0x0001840001057983 */ /* 0x000ea80000300800 */
[----:B--2---:R-:W-:Y:S04]  /*4f0e0*/  STL.64 [R1+0x1bf0], R4 ;  /* 0x001bf00401007387 */ /* 0x004fe80000100a00 */
[----:B------:R-:W-:Y:S04]  /*4f0f0*/  STL.64 [R1+0x1ba0], R14 ;  /* 0x001ba00e01007387 */ /* 0x000fe80000100a00 */
[----:B------:R0:W-:Y:S04]  /*4f100*/  STL.64 [R1+0x1b98], R12 ;  /* 0x001b980c01007387 */ /* 0x0001e80000100a00 */
[----:B0-----:R-:W2:Y:S04]  /*4f110*/  LDL.LU R12, [R1+0xe0] ;  /* 0x0000e000010c7983 */ /* 0x001ea80000300800 */
[----:B------:R-:W2:Y:S04]  /*4f120*/  LDL.LU R13, [R1+0xe4] ;  /* 0x0000e400010d7983 */ /* 0x000ea80000300800 */
[----:B------:R-:W2:Y:S04]  /*4f130*/  LDL.LU R4, [R1+0x170] ;  /* 0x0001700001047983 */ /* 0x000ea80000300800 */
[----:B------:R-:W2:Y:S01]  /*4f140*/  LDL.LU R5, [R1+0x174] ;  /* 0x0001740001057983 */ /* 0x000ea20000300800 */
[----:B------:R-:W-:-:S02]  /*4f150*/  IMAD.MOV.U32 R14, RZ, RZ, R7 ;  /* 0x000000ffff0e7224 */ /* 0x000fc400078e0007 */
[----:B----4-:R-:W-:Y:S01]  /*4f160*/  IMAD.MOV.U32 R15, RZ, RZ, R6 ;  /* 0x000000ffff0f7224 */ /* 0x010fe200078e0006 */
[----:B--2---:R0:W-:Y:S04]  /*4f170*/  STL.64 [R1+0x1c08], R4 ;  /* 0x001c080401007387 */ /* 0x0041e80000100a00 */
[----:B------:R-:W2:Y:S04]  /*4f180*/  LDL.LU R24, [R1+0x160] ;  /* 0x0001600001187983 */ /* 0x000ea80000300800 */
[----:B------:R-:W2:Y:S04]  /*4f190*/  LDL.LU R25, [R1+0x164] ;  /* 0x0001640001197983 */ /* 0x000ea80000300800 */
[----:B0-----:R-:W2:Y:S04]  /*4f1a0*/  LDL.LU R4, [R1+0xb0] ;  /* 0x0000b00001047983 */ /* 0x001ea80000300800 */
[----:B------:R-:W2:Y:S04]  /*4f1b0*/  LDL.LU R5, [R1+0xb4] ;  /* 0x0000b40001057983 */ /* 0x000ea80000300800 */
[----:B------:R-:W2:Y:S04]  /*4f1c0*/  LDL.LU R6, [R1+0xb8] ;  /* 0x0000b80001067983 */ /* 0x000ea80000300800 */
[----:B------:R-:W2:Y:S04]  /*4f1d0*/  LDL.LU R7, [R1+0xbc] ;  /* 0x0000bc0001077983 */ /* 0x000ea80000300800 */
[----:B------:R-:W-:Y:S04]  /*4f1e0*/  STL.64 [R1+0x1bb8], R14 ;  /* 0x001bb80e01007387 */ /* 0x000fe80000100a00 */
[----:B------:R0:W-:Y:S04]  /*4f1f0*/  STL.64 [R1+0x1bb0], R12 ;  /* 0x001bb00c01007387 */ /* 0x0001e80000100a00 */
[----:B0-----:R-:W4:Y:S01]  /*4f200*/  LDL.LU R12, [R1+0x100] ;  /* 0x00010000010c7983 */ /* 0x001f220000300800 */
[----:B------:R-:W-:-:S02]  /*4f210*/  IMAD.MOV.U32 R14, RZ, RZ, R28 ;  /* 0x000000ffff0e7224 */ /* 0x000fc400078e001c */
[----:B------:R-:W-:Y:S02]  /*4f220*/  IMAD.MOV.U32 R15, RZ, RZ, R3 ;  /* 0x000000ffff0f7224 */ /* 0x000fe400078e0003 */
[----:B---3--:R-:W-:Y:S02]  /*4f230*/  IMAD.MOV.U32 R13, RZ, RZ, R2 ;  /* 0x000000ffff0d7224 */ /* 0x008fe400078e0002 */
[----:B------:R-:W3:Y:S04]  /*4f240*/  LDL.LU R2, [R1+0x1c34] ;  /* 0x001c340001027983 */ /* 0x000ee80000300800 */
[----:B------:R-:W2:Y:S04]  /*4f250*/  LDL.LU R28, [R1+0x1c30] ;  /* 0x001c3000011c7983 */ /* 0x000ea80000300800 */
[----:B------:R-:W2:Y:S04]  /*4f260*/  LDL.LU R3, [R1+0x1c2c] ;  /* 0x001c2c0001037983 */ /* 0x000ea80000300800 */
[----:B------:R-:W-:Y:S04]  /*4f270*/  STL.64 [R1+0x1bd0], R14 ;  /* 0x001bd00e01007387 */ /* 0x000fe80000100a00 */
[----:B----4-:R0:W-:Y:S04]  /*4f280*/  STL.64 [R1+0x1bc8], R12 ;  /* 0x001bc80c01007387 */ /* 0x0101e80000100a00 */
[----:B0-----:R-:W4:Y:S04]  /*4f290*/  LDL.LU R12, [R1+0xf0] ;  /* 0x0000f000010c7983 */ /* 0x001f280000300800 */
[----:B------:R-:W4:Y:S04]  /*4f2a0*/  LDL.LU R13, [R1+0xf4] ;  /* 0x0000f400010d7983 */ /* 0x000f280000300800 */
[----:B------:R-:W2:Y:S04]  /*4f2b0*/  LDL.LU R14, [R1+0xf8] ;  /* 0x0000f800010e7983 */ /* 0x000ea80000300800 */
[----:B------:R-:W2:Y:S04]  /*4f2c0*/  LDL.LU R15, [R1+0xfc] ;  /* 0x0000fc00010f7983 */ /* 0x000ea80000300800 */
[----:B--2---:R-:W-:Y:S04]  /*4f2d0*/  STL.64 [R1+0x1be8], R14 ;  /* 0x001be80e01007387 */ /* 0x004fe80000100a00 */
[----:B----4-:R0:W-:Y:S02]  /*4f2e0*/  STL.64 [R1+0x1be0], R12 ;  /* 0x001be00c01007387 */ /* 0x0101e40000100a00 */
[----:B0-----:R-:W-:-:S02]  /*4f2f0*/  IMAD.MOV.U32 R12, RZ, RZ, R3 ;  /* 0x000000ffff0c7224 */ /* 0x001fc400078e0003 */
[----:B------:R-:W-:Y:S01]  /*4f300*/  IMAD.MOV.U32 R13, RZ, RZ, R28 ;  /* 0x000000ffff0d7224 */ /* 0x000fe200078e001c */
[----:B------:R-:W2:Y:S04]  /*4f310*/  LDL.LU R3, [R1+0x1c28] ;  /* 0x001c280001037983 */ /* 0x000ea80000300800 */
[----:B------:R-:W4:Y:S01]  /*4f320*/  LDL.LU R28, [R1+0x1c24] ;  /* 0x001c2400011c7983 */ /* 0x000f220000300800 */
[----:B---3--:R-:W-:-:S03]  /*4f330*/  IMAD.MOV.U32 R14, RZ, RZ, R2 ;  /* 0x000000ffff0e7224 */ /* 0x008fc600078e0002 */
[----:B------:R-:W3:Y:S04]  /*4f340*/  LDL.LU R2, [R1+0x1c20] ;  /* 0x001c200001027983 */ /* 0x000ee80000300800 */
[----:B------:R-:W2:Y:S01]  /*4f350*/  LDL.LU R15, [R1+0xcc] ;  /* 0x0000cc00010f7983 */ /* 0x000ea20000300800 */
[----:B------:R-:W-:Y:S02]  /*4f360*/  IMAD.MOV.U32 R16, RZ, RZ, R29 ;  /* 0x000000ffff107224 */ /* 0x000fe400078e001d */
[----:B------:R-:W-:Y:S02]  /*4f370*/  IMAD.MOV.U32 R17, RZ, RZ, R27 ;  /* 0x000000ffff117224 */ /* 0x000fe400078e001b */
[----:B------:R-:W-:Y:S02]  /*4f380*/  IMAD.MOV.U32 R18, RZ, RZ, R26 ;  /* 0x000000ffff127224 */ /* 0x000fe400078e001a */
[----:B------:R-:W-:Y:S01]  /*4f390*/  HMMA.16816.F32.BF16 R24, R8, R24, R4 ;  /* 0x000000180818723c */ /* 0x000fe20000041804 */
[----:B--2---:R4:W-:Y:S04]  /*4f3a0*/  STL.64 [R1+0x1c00], R14 ;  /* 0x001c000e01007387 */ /* 0x0049e80000100a00 */
[----:B------:R0:W-:Y:S01]  /*4f3b0*/  STL.64 [R1+0x1bf8], R12 ;  /* 0x001bf80c01007387 */ /* 0x0001e20000100a00 */
[----:B----4-:R-:W-:-:S03]  /*4f3c0*/  IMAD.MOV.U32 R14, RZ, RZ, R28 ;  /* 0x000000ffff0e7224 */ /* 0x010fc600078e001c */
[----:B0-----:R-:W2:Y:S01]  /*4f3d0*/  LDL.LU R12, [R1+0xd0] ;  /* 0x0000d000010c7983 */ /* 0x001ea20000300800 */
[----:B------:R-:W-:-:S03]  /*4f3e0*/  IMAD.MOV.U32 R13, RZ, RZ, R3 ;  /* 0x000000ffff0d7224 */ /* 0x000fc600078e0003 */
[----:B------:R-:W4:Y:S04]  /*4f3f0*/  LDL.LU R3, [R1+0x1c1c] ;  /* 0x001c1c0001037983 */ /* 0x000f280000300800 */
[----:B------:R-:W2:Y:S01]  /*4f400*/  LDL.LU R28, [R1+0x1c18] ;  /* 0x001c1800011c7983 */ /* 0x000ea20000300800 */
[----:B---3--:R-:W-:-:S03]  /*4f410*/  IMAD.MOV.U32 R15, RZ, RZ, R2 ;  /* 0x000000ffff0f7224 */ /* 0x008fc600078e0002 */
[----:B------:R-:W3:Y:S04]  /*4f420*/  LDL.LU R2, [R1+0x1c14] ;  /* 0x001c140001027983 */ /* 0x000ee80000300800 */
[----:B------:R-:W2:Y:S04]  /*4f430*/  LDL.LU R29, [R1+0x1c10] ;  /* 0x001c1000011d7983 */ /* 0x000ea80000300800 */
[----:B------:R0:W-:Y:S04]  /*4f440*/  STL.64 [R1+0x1ad0], R22 ;  /* 0x001ad01601007387 */ /* 0x0001e80000100a00 */
[----:B------:R-:W-:Y:S04]  /*4f450*/  STL.64 [R1+0x1ac8], R20 ;  /* 0x001ac81401007387 */ /* 0x000fe80000100a00 */
[----:B0-----:R-:W2:Y:S04]  /*4f460*/  LDL.LU R22, [R1+0x148] ;  /* 0x0001480001167983 */ /* 0x001ea80000300800 */
[----:B------:R-:W2:Y:S04]  /*4f470*/  LDL.LU R23, [R1+0x14c] ;  /* 0x00014c0001177983 */ /* 0x000ea80000300800 */
[----:B------:R-:W2:Y:S04]  /*4f480*/  LDL.LU.64 R4, [R1+0x1c08] ;  /* 0x001c080001047983 */ /* 0x000ea80000300a00 */
[----:B------:R-:W-:Y:S04]  /*4f490*/  STL.64 [R1+0x1ac0], R26 ;  /* 0x001ac01a01007387 */ /* 0x000fe80000100a00 */
[----:B------:R-:W-:Y:S01]  /*4f4a0*/  STL.64 [R1+0x1ab8], R24 ;  /* 0x001ab81801007387 */ /* 0x000fe20000100a00 */
[----:B--2---:R-:W-:Y:S03]  /*4f4b0*/  HMMA.16816.F32.BF16 R4, R8, R4, R12 ;  /* 0x000000040804723c */ /* 0x004fe6000004180c */
[----:B------:R-:W2:Y:S04]  /*4f4c0*/  LDL.LU.64 R14, [R1+0x1c00] ;  /* 0x001c0000010e7983 */ /* 0x000ea80000300a00 */
[----:B------:R-:W2:-:S12]  /*4f4d0*/  LDL.LU.64 R12, [R1+0x1bf8] ;  /* 0x001bf800010c7983 */ /* 0x000e980000300a00 */
[----:B------:R0:W-:Y:S04]  /*4f4e0*/  STL.64 [R1+0x40], R4 ;  /* 0x0000400401007387 */ /* 0x0001e80000100a00 */
[----:B0-----:R-:W2:Y:S01]  /*4f4f0*/  LDL.LU.64 R4, [R1+0x1bf0] ;  /* 0x001bf00001047983 */ /* 0x001ea20000300a00 */
[----:B------:R-:W-:Y:S02]  /*4f500*/  IMAD.MOV.U32 R26, RZ, RZ, R29 ;  /* 0x000000ffff1a7224 */ /* 0x000fe400078e001d */
[----:B---3--:R-:W-:Y:S02]  /*4f510*/  IMAD.MOV.U32 R27, RZ, RZ, R2 ;  /* 0x000000ffff1b7224 */ /* 0x008fe400078e0002 */
[----:B------:R-:W-:Y:S02]  /*4f520*/  IMAD.MOV.U32 R2, RZ, RZ, R6 ;  /* 0x000000ffff027224 */ /* 0x000fe400078e0006 */
[----:B------:R-:W-:-:S02]  /*4f530*/  IMAD.MOV.U32 R29, RZ, RZ, R7 ;  /* 0x000000ffff1d7224 */ /* 0x000fc400078e0007 */
        /* <DEDUP_REMOVED lines=9> */
[----:B--2---:R-:W-:Y:S01]  /*4f5d0*/  HMMA.16816.F32.BF16 R4, R8, R4, R12 ;  /* 0x000000040804723c */ /* 0x004fe2000004180c */
        /* <DEDUP_REMOVED lines=49> */
[----:B-1----:R-:W2:Y:S04]  /*4f8f0*/  LDL.LU.64 R6, [R1+0x1b08] ;  /* 0x001b080001067983 */ /* 0x002ea80000300a00 */
[----:B------:R-:W2:Y:S09]  /*4f900*/  LDL.LU.64 R4, [R1+0x1b00] ;  /* 0x001b000001047983 */ /* 0x000eb20000300a00 */
[----:B------:R-:W-:Y:S04]  /*4f910*/  STL.64 [R1+0x70], R8 ;  /* 0x0000700801007387 */ /* 0x000fe80000100a00 */
[----:B------:R0:W-:Y:S04]  /*4f920*/  STL.64 [R1+0x78], R10 ;  /* 0x0000780a01007387 */ /* 0x0001e80000100a00 */
[----:B0-----:R-:W3:Y:S04]  /*4f930*/  LDL.LU R10, [R1+0x188] ;  /* 0x00018800010a7983 */ /* 0x001ee80000300800 */
[----:B------:R-:W3:Y:S01]  /*4f940*/  LDL.LU R11, [R1+0x18c] ;  /* 0x00018c00010b7983 */ /* 0x000ee20000300800 */
[C---:B--2---:R-:W-:Y:S03]  /*4f950*/  HMMA.16816.F32.BF16 R12, R4.reuse, R14, R16 ;  /* 0x0000000e040c723c */ /* 0x044fe60000041810 */
[----:B---3--:R0:W-:Y:S04]  /*4f960*/  STL.64 [R1+0x1ab0], R10 ;  /* 0x001ab00a01007387 */ /* 0x0081e80000100a00 */
[----:B0-----:R-:W2:Y:S04]  /*4f970*/  LDL.LU R10, [R1+0x168] ;  /* 0x00016800010a7983 */ /* 0x001ea80000300800 */
[----:B------:R-:W2:Y:S04]  /*4f980*/  LDL.LU R11, [R1+0x16c] ;  /* 0x00016c00010b7983 */ /* 0x000ea80000300800 */
[----:B------:R-:W3:Y:S04]  /*4f990*/  LDL.LU.64 R18, [R1+0x1af8] ;  /* 0x001af80001127983 */ /* 0x000ee80000300a00 */
[----:B------:R-:W-:Y:S04]  /*4f9a0*/  STL.64 [R1+0x60], R12 ;  /* 0x0000600c01007387 */ /* 0x000fe80000100a00 */
[----:B------:R0:W-:Y:S04]  /*4f9b0*/  STL.64 [R1+0x68], R14 ;  /* 0x0000680e01007387 */ /* 0x0001e80000100a00 */
[----:B0-----:R-:W3:Y:S04]  /*4f9c0*/  LDL.LU.64 R14, [R1+0x1af0] ;  /* 0x001af000010e7983 */ /* 0x001ee80000300a00 */
[----:B------:R-:W3:Y:S02]  /*4f9d0*/  LDL.LU.64 R12, [R1+0x1ae8] ;  /* 0x001ae800010c7983 */ /* 0x000ee40000300a00 */
[----:B---3--:R-:W-:Y:S02]  /*4f9e0*/  HMMA.16816.F32.BF16 R12, R4, R18, R12 ;  /* 0x00000012040c723c */ /* 0x008fe4000004180c */
[----:B------:R-:W3:Y:S04]  /*4f9f0*/  LDL.LU.64 R18, [R1+0x1ae0] ;  /* 0x001ae00001127983 */ /* 0x000ee80000300a00 */
[----:B------:R-:W3:-:S13]  /*4fa00*/  LDL.LU.64 R16, [R1+0x1ad8] ;  /* 0x001ad80001107983 */ /* 0x000eda0000300a00 */
[----:B------:R0:W-:Y:S04]  /*4fa10*/  STL.64 [R1+0x50], R12 ;  /* 0x0000500c01007387 */ /* 0x0001e80000100a00 */
[----:B------:R1:W-:Y:S01]  /*4fa20*/  STL.64 [R1+0x58], R14 ;  /* 0x0000580e01007387 */ /* 0x0003e20000100a00 */
[----:B0-----:R-:W-:Y:S02]  /*4fa30*/  IMAD.MOV.U32 R13, RZ, RZ, R21 ;  /* 0x000000ffff0d7224 */ /* 0x001fe400078e0015 */
[----:B-1----:R-:W-:Y:S01]  /*4fa40*/  IMAD.MOV.U32 R14, RZ, RZ, R20 ;  /* 0x000000ffff0e7224 */ /* 0x002fe200078e0014 */
[----:B---3--:R-:W-:Y:S01]  /*4fa50*/  HMMA.16816.F32.BF16 R16, R4, R22, R16 ;  /* 0x000000160410723c */ /* 0x008fe20000041810 */
[----:B------:R-:W3:Y:S04]  /*4fa60*/  LDL.LU.64 R22, [R1+0x1ad0] ;  /* 0x001ad00001167983 */ /* 0x000ee80000300a00 */
[----:B------:R-:W3:Y:S01]  /*4fa70*/  LDL.LU.64 R20, [R1+0x1ac8] ;  /* 0x001ac80001147983 */ /* 0x000ee20000300a00 */
[----:B------:R-:W-:-:S13]  /*4fa80*/  IMAD.MOV.U32 R12, RZ, RZ, R24 ;  /* 0x000000ffff0c7224 */ /* 0x000fda00078e0018 */
[----:B------:R-:W-:Y:S04]  /*4fa90*/  STL.64 [R1+0x30], R16 ;  /* 0x0000301001007387 */ /* 0x000fe80000100a00 */
[----:B------:R0:W-:Y:S01]  /*4faa0*/  STL.64 [R1+0x38], R18 ;  /* 0x0000381201007387 */ /* 0x0001e20000100a00 */
[----:B---3--:R-:W-:Y:S03]  /*4fab0*/  HMMA.16816.F32.BF16 R20, R4, R26, R20 ;  /* 0x0000001a0414723c */ /* 0x008fe60000041814 */
[----:B------:R-:W2:Y:S04]  /*4fac0*/  LDL.LU.64 R26, [R1+0x1ac0] ;  /* 0x001ac000011a7983 */ /* 0x000ea80000300a00 */
[----:B------:R-:W2:Y:S01]  /*4fad0*/  LDL.LU.64 R24, [R1+0x1ab8] ;  /* 0x001ab80001187983 */ /* 0x000ea20000300a00 */
[----:B0-----:R-:W-:-:S11]  /*4fae0*/  IMAD.MOV.U32 R18, RZ, RZ, R28 ;  /* 0x000000ffff127224 */ /* 0x001fd600078e001c */
[----:B------:R-:W-:Y:S04]  /*4faf0*/  STL.64 [R1+0x20], R20 ;  /* 0x0000201401007387 */ /* 0x000fe80000100a00 */
[----:B------:R0:W-:Y:S04]  /*4fb00*/  STL.64 [R1+0x28], R22 ;  /* 0x0000281601007387 */ /* 0x0001e80000100a00 */
[----:B0-----:R-:W3:Y:S01]  /*4fb10*/  LDL.LU R23, [R1+0x264] ;  /* 0x0002640001177983 */ /* 0x001ee20000300800 */
[----:B----4-:R-:W-:Y:S01]  /*4fb20*/  IMAD.MOV.U32 R19, RZ, RZ, R3 ;  /* 0x000000ffff137224 */ /* 0x010fe200078e0003 */
[----:B--2---:R-:W-:Y:S02]  /*4fb30*/  HMMA.16816.F32.BF16 R24, R4, R10, R24 ;  /* 0x0000000a0418723c */ /* 0x004fe40000041818 */
[----:B------:R-:W2:-:S15]  /*4fb40*/  LDL.LU.64 R10, [R1+0x1ab0] ;  /* 0x001ab000010a7983 */ /* 0x000e9e0000300a00 */
[----:B------:R-:W-:Y:S02]  /*4fb50*/  NOP ;  /* 0x0000000000007918 */ /* 0x000fe40000000000 */
[----:B------:R0:W-:Y:S01]  /*4fb60*/  STL [R1+0x10], R24 ;  /* 0x0000101801007387 */ /* 0x0001e20000100800 */
[----:B------:R-:W-:-:S03]  /*4fb70*/  IMAD.MOV.U32 R28, RZ, RZ, R25 ;  /* 0x000000ffff1c7224 */ /* 0x000fc600078e0019 */
[----:B0-----:R-:W4:Y:S04]  /*4fb80*/  LDL.LU R24, [R1+0x40] ;  /* 0x0000400001187983 */ /* 0x001f280000300800 */
[----:B------:R-:W4:Y:S01]  /*4fb90*/  LDL.LU R25, [R1+0x44] ;  /* 0x0000440001197983 */ /* 0x000f220000300800 */
[----:B------:R-:W-:Y:S02]  /*4fba0*/  IMAD.MOV.U32 R3, RZ, RZ, R26 ;  /* 0x000000ffff037224 */ /* 0x000fe400078e001a */
[----:B------:R-:W-:Y:S02]  /*4fbb0*/  IMAD.MOV.U32 R26, RZ, RZ, R2 ;  /* 0x000000ffff1a7224 */ /* 0x000fe400078e0002 */
[----:B------:R-:W4:Y:S01]  /*4fbc0*/  LDL.LU R2, [R1+0x1aac] ;  /* 0x001aac0001027983 */ /* 0x000f220000300800 */
[----:B------:R-:W-:-:S02]  /*4fbd0*/  IMAD.MOV.U32 R15, RZ, RZ, R0 ;  /* 0x000000ffff0f7224 */ /* 0x000fc400078e0000 */
[----:B------:R-:W-:Y:S02]  /*4fbe0*/  IMAD.MOV.U32 R0, RZ, RZ, R27 ;  /* 0x000000ffff007224 */ /* 0x000fe400078e001b */
[----:B------:R-:W-:-:S03]  /*4fbf0*/  IMAD.MOV.U32 R27, RZ, RZ, R29 ;  /* 0x000000ffff1b7224 */ /* 0x000fc600078e001d */
[----:B------:R-:W-:Y:S04]  /*4fc00*/  STL [R1+0x1a30], R0 ;  /* 0x001a300001007387 */ /* 0x000fe80000100800 */
[----:B------:R-:W-:Y:S04]  /*4fc10*/  STL [R1+0x1a2c], R3 ;  /* 0x001a2c0301007387 */ /* 0x000fe80000100800 */
[----:B------:R-:W-:Y:S01]  /*4fc20*/  STL [R1+0x1a28], R28 ;  /* 0x001a281c01007387 */ /* 0x000fe20000100800 */
[C---:B--2---:R-:W-:Y:S03]  /*4fc30*/  HMMA.16816.F32.BF16 R8, R4.reuse, R10, R12 ;  /* 0x0000000a0408723c */ /* 0x044fe6000004180c */
[----:B---3--:R-:W0:Y:S05]  /*4fc40*/  LDSM.16.MT88.4 R12, [R23+0x20c00] ;  /* 0x020c0000170c783b */ /* 0x008e2a0000004200 */
[----:B----4-:R-:W-:-:S15]  /*4fc50*/  HMMA.16816.F32.BF16 R16, R4, R18, R24 ;  /* 0x000000120410723c */ /* 0x010fde0000041818 */
[----:B------:R-:W-:-:S04]  /*4fc60*/  NOP ;  /* 0x0000000000007918 */ /* 0x000fc80000000000 */
[----:B------:R-:W-:Y:S01]  /*4fc70*/  IMAD.MOV.U32 R29, RZ, RZ, R19 ;  /* 0x000000ffff1d7224 */ /* 0x000fe200078e0013 */
[----:B------:R-:W-:Y:S04]  /*4fc80*/  STL.64 [R1], R16 ;  /* 0x0000001001007387 */ /* 0x000fe80000100a00 */
[----:B------:R-:W-:Y:S04]  /*4fc90*/  STL [R1+0x8], R18 ;  /* 0x0000081201007387 */ /* 0x000fe80000100800 */
[----:B------:R-:W-:Y:S04]  /*4fca0*/  STL [R1+0x1a34], R29 ;  /* 0x001a341d01007387 */ /* 0x000fe80000100800 */
[----:B------:R-:W-:Y:S04]  /*4fcb0*/  STL [R1+0x19c4], R8 ;  /* 0x0019c40801007387 */ /* 0x000fe80000100800 */
[----:B------:R-:W-:Y:S04]  /*4fcc0*/  STL [R1+0x19c0], R9 ;  /* 0x0019c00901007387 */ /* 0x000fe80000100800 */
[----:B------:R-:W-:Y:S04]  /*4fcd0*/  STL [R1+0x19bc], R10 ;  /* 0x0019bc0a01007387 */ /* 0x000fe80000100800 */
[----:B------:R-:W-:Y:S04]  /*4fce0*/  STL [R1+0x19b8], R11 ;  /* 0x0019b80b01007387 */ /* 0x000fe80000100800 */
[----:B------:R-:W-:Y:S04]  /*4fcf0*/  STL [R1+0x1aa8], R23 ;  /* 0x001aa81701007387 */ /* 0x000fe80000100800 */
[----:B0-----:R-:W-:Y:S04]  /*4fd00*/  STL [R1+0x1a44], R12 ;  /* 0x001a440c01007387 */ /* 0x001fe80000100800 */
[----:B------:R-:W-:Y:S04]  /*4fd10*/  STL [R1+0x1a40], R13 ;  /* 0x001a400d01007387 */ /* 0x000fe80000100800 */
[----:B------:R-:W-:Y:S04]  /*4fd20*/  STL [R1+0x1a3c], R14 ;  /* 0x001a3c0e01007387 */ /* 0x000fe80000100800 */
[----:B------:R-:W-:Y:S04]  /*4fd30*/  STL [R1+0x1a38], R15 ;  /* 0x001a380f01007387 */ /* 0x000fe80000100800 */
[----:B------:R-:W0:Y:S04]  /*4fd40*/  LDSM.16.M88.4 R12, [R2+UR6+0x80] ;  /* 0x00008006020c783b */ /* 0x000e280008000200 */
[----:B------:R-:W1:Y:S04]  /*4fd50*/  LDSM.16.M88.4 R8, [R2+UR6+0x2080] ;  /* 0x002080060208783b */ /* 0x000e680008000200 */
[----:B------:R-:W-:Y:S04]  /*4fd60*/  LDSM.16.M88.4 R20, [R2+UR6+0xc080] ;  /* 0x00c080060214783b */ /* 0x000fe80008000200 */
[----:B0-----:R-:W-:Y:S04]  /*4fd70*/  STL.64 [R1+0x210], R12 ;  /* 0x0002100c01007387 */ /* 0x001fe80000100a00 */
[----:B------:R-:W-:Y:S01]  /*4fd80*/  STL.64 [R1+0x218], R14 ;  /* 0x0002180e01007387 */ /* 0x000fe20000100a00 */
[----:B-1----:R-:W-:-:S03]  /*4fd90*/  IMAD.MOV.U32 R3, RZ, RZ, R8 ;  /* 0x000000ffff037224 */ /* 0x002fc600078e0008 */
[----:B------:R-:W-:Y:S01]  /*4fda0*/  STL.64 [R1+0x208], R10 ;  /* 0x0002080a01007387 */ /* 0x000fe20000100a00 */
[----:B------:R-:W-:-:S03]  /*4fdb0*/  IMAD.MOV.U32 R28, RZ, RZ, R9 ;  /* 0x000000ffff1c7224 */ /* 0x000fc600078e0009 */
[----:B------:R-:W0:Y:S02]  /*4fdc0*/  LDSM.16.M88.4 R8, [R2+UR6+0x4080] ;  /* 0x004080060208783b */ /* 0x000e240008000200 */
[----:B0-----:R-:W-:Y:S02]  /*4fdd0*/  IMAD.MOV.U32 R29, RZ, RZ, R8 ;  /* 0x000000ffff1d7224 */ /* 0x001fe400078e0008 */
[----:B------:R-:W-:Y:S01]  /*4fde0*/  STL.64 [R1+0x1f8], R10 ;  /* 0x0001f80a01007387 */ /* 0x000fe20000100a00 */
[----:B------:R-:W-:-:S03]  /*4fdf0*/  IMAD.MOV.U32 R0, RZ, RZ, R9 ;  /* 0x000000ffff007224 */ /* 0x000fc600078e0009 */
[----:B------:R-:W0:Y:S04]  /*4fe00*/  LDSM.16.M88.4 R8, [R2+UR6+0x6080] ;  /* 0x006080060208783b */ /* 0x000e280008000200 */
[----:B------:R-:W2:Y:S04]  /*4fe10*/  LDL.LU R18, [R1+0x228] ;  /* 0x0002280001127983 */ /* 0x000ea80000300800 */
[----:B------:R-:W2:Y:S04]  /*4fe20*/  LDL.LU R19, [R1+0x22c] ;  /* 0x00022c0001137983 */ /* 0x000ea80000300800 */
[----:B------:R-:W2:Y:S04]  /*4fe30*/  LDL.LU R24, [R1+0xc0] ;  /* 0x0000c00001187983 */ /* 0x000ea80000300800 */
[----:B------:R-:W2:Y:S04]  /*4fe40*/  LDL.LU R25, [R1+0xc4] ;  /* 0x0000c40001197983 */ /* 0x000ea80000300800 */
[----:B------:R-:W2:Y:S04]  /*4fe50*/  LDL.LU R26, [R1+0xc8] ;  /* 0x0000c800011a7983 */ /* 0x000ea80000300800 */
[----:B------:R-:W2:Y:S01]  /*4fe60*/  LDL.LU R27, [R1+0xcc] ;  /* 0x0000cc00011b7983 */ /* 0x000ea20000300800 */
[----:B0-----:R-:W-:-:S03]  /*4fe70*/  IMAD.MOV.U32 R14, RZ, RZ, R8 ;  /* 0x000000ffff0e7224 */ /* 0x001fc600078e0008 */
[----:B------:R-:W-:Y:S01]  /*4fe80*/  STL.64 [R1+0x1e8], R10 ;  /* 0x0001e80a01007387 */ /* 0x000fe20000100a00 */
[----:B------:R-:W-:-:S03]  /*4fe90*/  IMAD.MOV.U32 R15, RZ, RZ, R9 ;  /* 0x000000ffff0f7224 */ /* 0x000fc600078e0009 */
[----:B------:R-:W0:Y:S02]  /*4fea0*/  LDSM.16.M88.4 R8, [R2+UR6+0x8080] ;  /* 0x008080060208783b */ /* 0x000e240008000200 */
[----:B0-----:R-:W-:Y:S02]  /*4feb0*/  IMAD.MOV.U32 R12, RZ, RZ, R8 ;  /* 0x000000ffff0c7224 */ /* 0x001fe400078e0008 */
[----:B------:R-:W-:Y:S01]  /*4fec0*/  IMAD.MOV.U32 R13, RZ, RZ, R9 ;  /* 0x000000ffff0d7224 */ /* 0x000fe200078e0009 */
[----:B------:R-:W-:Y:S04]  /*4fed0*/  STL.64 [R1+0x1d8], R10 ;  /* 0x0001d80a01007387 */ /* 0x000fe80000100a00 */
[----:B------:R-:W0:Y:S04]  /*4fee0*/  LDSM.16.M88.4 R8, [R2+UR6+0xa080] ;  /* 0x00a080060208783b */ /* 0x000e280008000200 */
[----:B------:R-:W-:Y:S04]  /*4fef0*/  STL.64 [R1+0x1a50], R14 ;  /* 0x001a500e01007387 */ /* 0x000fe80000100a00 */
[----:B------:R-:W-:Y:S04]  /*4ff00*/  STL.64 [R1+0x1a48], R12 ;  /* 0x001a480c01007387 */ /* 0x000fe80000100a00 */
[----:B------:R-:W1:Y:S04]  /*4ff10*/  LDSM.16.M88.4 R12, [R2+UR6+0xe080] ;  /* 0x00e08006020c783b */ /* 0x000e680008000200 */
[----:B0-----:R0:W-:Y:S04]  /*4ff20*/  STL.64 [R1+0x1c0], R8 ;  /* 0x0001c00801007387 */ /* 0x0011e80000100a00 */
[----:B------:R-:W-:Y:S04]  /*4ff30*/  STL.64 [R1+0x1c8], R10 ;  /* 0x0001c80a01007387 */ /* 0x000fe80000100a00 */
[----:B------:R-:W-:Y:S04]  /*4ff40*/  STL.64 [R1+0x1b0], R20 ;  /* 0x0001b01401007387 */ /* 0x000fe80000100a00 */
[----:B------:R-:W-:Y:S04]  /*4ff50*/  STL.64 [R1+0x1b8], R22 ;  /* 0x0001b81601007387 */ /* 0x000fe80000100a00 */
[----:B-1----:R-:W-:Y:S04]  /*4ff60*/  STL.64 [R1+0x1a8], R14 ;  /* 0x0001a80e01007387 */ /* 0x002fe80000100a00 */
[----:B------:R-:W-:Y:S01]  /*4ff70*/  LDSM.16.M88.4 R20, [R2+UR6+0x12080] ;  /* 0x012080060214783b */ /* 0x000fe20008000200 */
[----:B0-----:R-:W-:-:S02]  /*4ff80*/  IMAD.MOV.U32 R8, RZ, RZ, R12 ;  /* 0x000000ffff087224 */ /* 0x001fc400078e000c */
[----:B------:R-:W-:Y:S02]  /*4ff90*/  IMAD.MOV.U32 R9, RZ, RZ, R13 ;  /* 0x000000ffff097224 */ /* 0x000fe400078e000d */
[----:B------:R-:W0:Y:S04]  /*4ffa0*/  LDSM.16.M88.4 R12, [R2+UR6+0x10080] ;  /* 0x01008006020c783b */ /* 0x000e280008000200 */
[----:B------:R-:W-:Y:S04]  /*4ffb0*/  STL [R1+0x19d4], R9 ;  /* 0x0019d40901007387 */ /* 0x000fe80000100800 */
[----:B------:R-:W-:Y:S01]  /*4ffc0*/  STL [R1+0x19d0], R8 ;  /* 0x0019d00801007387 */ /* 0x000fe20000100800 */
[----:B0-----:R-:W-:-:S03]  /*4ffd0*/  IMAD.MOV.U32 R10, RZ, RZ, R12 ;  /* 0x000000ffff0a7224 */ /* 0x001fc600078e000c */
[----:B------:R-:W-:Y:S01]  /*4ffe0*/  STL.64 [R1+0x198], R14 ;  /* 0x0001980e01007387 */ /* 0x000fe20000100a00 */
[----:B------:R-:W-:-:S03]  /*4fff0*/  IMAD.MOV.U32 R11, RZ, RZ, R13 ;  /* 0x000000ffff0b7224 */ /* 0x000fc600078e000d */
[----:B------:R-:W0:Y:S04]  /*50000*/  LDSM.16.M88.4 R12, [R2+UR6+0x14080] ;  /* 0x01408006020c783b */ /* 0x000e280008000200 */
[----:B------:R0:W-:Y:S04]  /*50010*/  STL [R1+0x19cc], R11 ;  /* 0x0019cc0b01007387 */ /* 0x0001e80000100800 */
[----:B------:R1:W-:Y:S04]  /*50020*/  STL [R1+0x19c8], R10 ;  /* 0x0019c80a01007387 */ /* 0x0003e80000100800 */
[----:B------:R-:W-:Y:S04]  /*50030*/  STL.64 [R1+0x180], R20 ;  /* 0x0001801401007387 */ /* 0x000fe80000100a00 */
[----:B------:R-:W-:Y:S04]  /*50040*/  STL.64 [R1+0x188], R22 ;  /* 0x0001881601007387 */ /* 0x000fe80000100a00 */
[----:B------:R-:W-:Y:S01]  /*50050*/  LDSM.16.M88.4 R20, [R2+UR6+0x1e080] ;  /* 0x01e080060214783b */ /* 0x000fe20008000200 */
[----:B0-----:R-:W-:-:S03]  /*50060*/  IMAD.MOV.U32 R11, RZ, RZ, R12 ;  /* 0x000000ffff0b7224 */ /* 0x001fc600078e000c */
[----:B------:R-:W-:Y:S01]  /*50070*/  STL.64 [R1+0x178], R14 ;  /* 0x0001780e01007387 */ /* 0x000fe20000100a00 */
[----:B-1----:R-:W-:-:S03]  /*50080*/  IMAD.MOV.U32 R10, RZ, RZ, R13 ;  /* 0x000000ffff0a7224 */ /* 0x002fc600078e000d */
[----:B------:R-:W0:Y:S02]  /*50090*/  LDSM.16.M88.4 R12, [R2+UR6+0x16080] ;  /* 0x01608006020c783b */ /* 0x000e240008000200 */
[----:B0-----:R-:W-:Y:S02]  /*500a0*/  IMAD.MOV.U32 R9, RZ, RZ, R12 ;  /* 0x000000ffff097224 */ /* 0x001fe400078e000c */
[----:B------:R-:W-:Y:S01]  /*500b0*/  IMAD.MOV.U32 R8, RZ, RZ, R13 ;  /* 0x000000ffff087224 */ /* 0x000fe200078e000d */
[----:B------:R-:W-:Y:S04]  /*500c0*/  STL.64 [R1+0x168], R14 ;  /* 0x0001680e01007387 */ /* 0x000fe80000100a00 */
[----:B------:R-:W-:Y:S04]  /*500d0*/  STL.64 [R1+0x19e0], R10 ;  /* 0x0019e00a01007387 */ /* 0x000fe80000100a00 */
[----:B------:R-:W-:Y:S04]  /*500e0*/  LDSM.16.M88.4 R12, [R2+UR6+0x1a080] ;  /* 0x01a08006020c783b */ /* 0x000fe80008000200 */
[----:B------:R-:W-:Y:S04]  /*500f0*/  STL.64 [R1+0x19d8], R8 ;  /* 0x0019d80801007387 */ /* 0x000fe80000100a00 */
[----:B------:R-:W0:Y:S04]  /*50100*/  LDSM.16.M88.4 R8, [R2+UR6+0x18080] ;  /* 0x018080060208783b */ /* 0x000e280008000200 */
[----:B0-----:R-:W-:Y:S04]  /*50110*/  STL.64 [R1+0x150], R8 ;  /* 0x0001500801007387 */ /* 0x001fe80000100a00 */
[----:B------:R0:W-:Y:S04]  /*50120*/  STL.64 [R1+0x158], R10 ;  /* 0x0001580a01007387 */ /* 0x0001e80000100a00 */
[----:B0-----:R-:W3:Y:S04]  /*50130*/  LDL.LU R10, [R1+0x2f8] ;  /* 0x0002f800010a7983 */ /* 0x001ee80000300800 */
[----:B------:R-:W-:Y:S04]  /*50140*/  STL.64 [R1+0x140], R12 ;  /* 0x0001400c01007387 */ /* 0x000fe80000100a00 */
[----:B------:R0:W-:Y:S04]  /*50150*/  STL.64 [R1+0x148], R14 ;  /* 0x0001480e01007387 */ /* 0x0001e80000100a00 */
[----:B------:R-:W3:Y:S01]  /*50160*/  LDL.LU R11, [R1+0x2fc] ;  /* 0x0002fc00010b7983 */ /* 0x000ee20000300800 */
[----:B--2---:R-:W-:Y:S03]  /*50170*/  HMMA.16816.F32.BF16 R16, R4, R18, R24 ;  /* 0x000000120410723c */ /* 0x004fe60000041818 */
[----:B---3--:R-:W-:Y:S04]  /*50180*/  STL.64 [R1+0x1a58], R10 ;  /* 0x001a580a01007387 */ /* 0x008fe80000100a00 */
[----:B------:R-:W1:-:S12]  /*50190*/  LDSM.16.M88.4 R8, [R2+UR6+0x1c080] ;  /* 0x01c080060208783b */ /* 0x000e580008000200 */
[----:B------:R-:W-:Y:S04]  /*501a0*/  STL [R1+0x19a4], R16 ;  /* 0x0019a41001007387 */ /* 0x000fe80000100800 */
[----:B------:R-:W-:Y:S04]  /*501b0*/  STL [R1+0x19a0], R17 ;  /* 0x0019a01101007387 */ /* 0x000fe80000100800 */
[----:B------:R2:W-:Y:S04]  /*501c0*/  STL [R1+0x199c], R18 ;  /* 0x00199c1201007387 */ /* 0x0005e80000100800 */
[----:B------:R3:W-:Y:S04]  /*501d0*/  STL [R1+0x1998], R19 ;  /* 0x0019981301007387 */ /* 0x0007e80000100800 */
[----:B0-----:R-:W4:Y:S04]  /*501e0*/  LDL.LU R14, [R1+0x2d8] ;  /* 0x0002d800010e7983 */ /* 0x001f280000300800 */
[----:B-1----:R-:W-:Y:S04]  /*501f0*/  STL.64 [R1+0x130], R8 ;  /* 0x0001300801007387 */ /* 0x002fe80000100a00 */
[----:B------:R-:W-:Y:S04]  /*50200*/  STL.64 [R1+0x138], R10 ;  /* 0x0001380a01007387 */ /* 0x000fe80000100a00 */
[----:B------:R-:W4:Y:S04]  /*50210*/  LDL.LU R15, [R1+0x2dc] ;  /* 0x0002dc00010f7983 */ /* 0x000f280000300800 */
[----:B--2---:R-:W2:Y:S04]  /*50220*/  LDL.LU R18, [R1+0x298] ;  /* 0x0002980001127983 */ /* 0x004ea80000300800 */
[----:B---3--:R-:W2:Y:S04]  /*50230*/  LDL.LU R19, [R1+0x29c] ;  /* 0x00029c0001137983 */ /* 0x008ea80000300800 */
[----:B--2---:R0:W-:Y:S04]  /*50240*/  STL.64 [R1+0x1a80], R18 ;  /* 0x001a801201007387 */ /* 0x0041e80000100a00 */
[----:B0-----:R-:W2:Y:S04]  /*50250*/  LDL.LU R18, [R1+0x258] ;  /* 0x0002580001127983 */ /* 0x001ea80000300800 */
[----:B------:R-:W2:Y:S04]  /*50260*/  LDL.LU R19, [R1+0x25c] ;  /* 0x00025c0001137983 */ /* 0x000ea80000300800 */
[----:B--2---:R0:W-:Y:S04]  /*50270*/  STL.64 [R1+0x1a88], R18 ;  /* 0x001a881201007387 */ /* 0x0041e80000100a00 */
[----:B0-----:R-:W2:Y:S04]  /*50280*/  LDL.LU R18, [R1+0x248] ;  /* 0x0002480001127983 */ /* 0x001ea80000300800 */
[----:B------:R-:W2:Y:S04]  /*50290*/  LDL.LU R19, [R1+0x24c] ;  /* 0x00024c0001137983 */ /* 0x000ea80000300800 */
[----:B--2---:R0:W-:Y:S04]  /*502a0*/  STL.64 [R1+0x1aa0], R18 ;  /* 0x001aa01201007387 */ /* 0x0041e80000100a00 */
[----:B------:R-:W2:Y:S04]  /*502b0*/  LDL.LU R26, [R1+0x238] ;  /* 0x00023800011a7983 */ /* 0x000ea80000300800 */
[----:B------:R-:W2:Y:S04]  /*502c0*/  LDL.LU R27, [R1+0x23c] ;  /* 0x00023c00011b7983 */ /* 0x000ea80000300800 */
[----:B------:R-:W2:Y:S04]  /*502d0*/  LDL.LU R16, [R1+0x100] ;  /* 0x0001000001107983 */ /* 0x000ea80000300800 */
[----:B------:R-:W2:Y:S04]  /*502e0*/  LDL.LU R17, [R1+0x104] ;  /* 0x0001040001117983 */ /* 0x000ea80000300800 */
[----:B0-----:R-:W2:Y:S04]  /*502f0*/  LDL.LU R18, [R1+0x108] ;  /* 0x0001080001127983 */ /* 0x001ea80000300800 */
[----:B------:R-:W2:Y:S04]  /*50300*/  LDL.LU R19, [R1+0x10c] ;  /* 0x00010c0001137983 */ /* 0x000ea80000300800 */
[----:B----4-:R0:W-:Y:S04]  /*50310*/  STL.64 [R1+0x1a60], R14 ;  /* 0x001a600e01007387 */ /* 0x0101e80000100a00 */
[----:B0-----:R-:W3:Y:S04]  /*50320*/  LDL.LU R14, [R1+0x2b8] ;  /* 0x0002b800010e7983 */ /* 0x001ee80000300800 */
[----:B------:R-:W3:Y:S04]  /*50330*/  LDL.LU R15, [R1+0x2bc] ;  /* 0x0002bc00010f7983 */ /* 0x000ee80000300800 */
[----:B---3--:R0:W-:Y:S04]  /*50340*/  STL.64 [R1+0x1a78], R14 ;  /* 0x001a780e01007387 */ /* 0x0081e80000100a00 */
[----:B------:R-:W3:Y:S04]  /*50350*/  LDL.LU R12, [R1+0xd0] ;  /* 0x0000d000010c7983 */ /* 0x000ee80000300800 */
[----:B------:R-:W3:Y:S04]  /*50360*/  LDL.LU R13, [R1+0xd4] ;  /* 0x0000d400010d7983 */ /* 0x000ee80000300800 */
[----:B0-----:R-:W4:Y:S04]  /*50370*/  LDL.LU R14, [R1+0xd8] ;  /* 0x0000d800010e7983 */ /* 0x001f280000300800 */
        /* <DEDUP_REMOVED lines=9> */
[----:B------:R-:W2:Y:S04]  /*50410*/  LDL.LU R10, [R1+0xa8] ;  /* 0x0000a800010a7983 */ /* 0x000ea80000300800 */
[----:B------:R-:W2:Y:S04]  /*50420*/  LDL.LU R11, [R1+0xac] ;  /* 0x0000ac00010b7983 */ /* 0x000ea80000300800 */
[----:B--2---:R-:W-:Y:S04]  /*50430*/  STL.64 [R1+0x1a70], R10 ;  /* 0x001a700a01007387 */ /* 0x004fe80000100a00 */
[----:B----4-:R0:W-:Y:S04]  /*50440*/  STL.64 [R1+0x1a68], R8 ;  /* 0x001a680801007387 */ /* 0x0101e80000100a00 */
[----:B0-----:R-:W2:Y:S04]  /*50450*/  LDL.LU R8, [R1+0xb0] ;  /* 0x0000b00001087983 */ /* 0x001ea80000300800 */
[----:B------:R-:W2:Y:S04]  /*50460*/  LDL.LU R9, [R1+0xb4] ;  /* 0x0000b40001097983 */ /* 0x000ea80000300800 */
[----:B------:R-:W2:Y:S04]  /*50470*/  LDL.LU R10, [R1+0xb8] ;  /* 0x0000b800010a7983 */ /* 0x000ea80000300800 */
[----:B------:R-:W2:Y:S04]  /*50480*/  LDL.LU R11, [R1+0xbc] ;  /* 0x0000bc00010b7983 */ /* 0x000ea80000300800 */
[----:B------:R-:W-:Y:S04]  /*50490*/  STL.64 [R1+0x120], R20 ;  /* 0x0001201401007387 */ /* 0x000fe80000100a00 */
[----:B------:R0:W-:Y:S04]  /*504a0*/  STL.64 [R1+0x128], R22 ;  /* 0x0001281601007387 */ /* 0x0001e80000100a00 */
[----:B0-----:R-:W4:Y:S01]  /*504b0*/  LDL.LU R23, [R1+0x1aa8] ;  /* 0x001aa80001177983 */ /* 0x001f220000300800 */
[C---:B------:R-:W-:Y:S03]  /*504c0*/  HMMA.16816.F32.BF16 R24, R4.reuse, R26, R16 ;  /* 0x0000001a0418723c */ /* 0x040fe60000041810 */
[----:B----4-:R-:W0:Y:S04]  /*504d0*/  LDSM.16.MT88.4 R20, [R23+0x20e00] ;  /* 0x020e00001714783b */ /* 0x010e280000004200 */
[----:B0-----:R0:W-:Y:S04]  /*504e0*/  STL.64 [R1+0x18d0], R22 ;  /* 0x0018d01601007387 */ /* 0x0011e80000100a00 */
[----:B------:R-:W-:Y:S04]  /*504f0*/  STL.64 [R1+0x18c8], R20 ;  /* 0x0018c81401007387 */ /* 0x000fe80000100a00 */
[----:B0-----:R-:W4:Y:S04]  /*50500*/  LDL.LU R22, [R1+0x308] ;  /* 0x0003080001167983 */ /* 0x001f280000300800 */
[----:B------:R-:W4:Y:S04]  /*50510*/  LDL.LU R23, [R1+0x30c] ;  /* 0x00030c0001177983 */ /* 0x000f280000300800 */
[----:B------:R-:W3:Y:S04]  /*50520*/  LDL.LU.64 R18, [R1+0x1aa0] ;  /* 0x001aa00001127983 */ /* 0x000ee80000300a00 */
[----:B------:R-:W-:Y:S04]  /*50530*/  STL.64 [R1+0x1990], R26 ;  /* 0x0019901a01007387 */ /* 0x000fe80000100a00 */
[----:B------:R0:W-:Y:S04]  /*50540*/  STL.64 [R1+0x1988], R24 ;  /* 0x0019881801007387 */ /* 0x0001e80000100a00 */
[----:B0-----:R-:W2:Y:S04]  /*50550*/  LDL.LU R24, [R1+0xe0] ;  /* 0x0000e00001187983 */ /* 0x001ea80000300800 */
[----:B------:R-:W2:Y:S04]  /*50560*/  LDL.LU R25, [R1+0xe4] ;  /* 0x0000e40001197983 */ /* 0x000ea80000300800 */
[----:B------:R-:W2:Y:S04]  /*50570*/  LDL.LU R26, [R1+0xe8] ;  /* 0x0000e800011a7983 */ /* 0x000ea80000300800 */
[----:B------:R-:W2:Y:S01]  /*50580*/  LDL.LU R27, [R1+0xec] ;  /* 0x0000ec00011b7983 */ /* 0x000ea20000300800 */
        /* <DEDUP_REMOVED lines=9> */
[----:B------:R-:W-:Y:S01]  /*50620*/  STL.64 [R1+0x100], R16 ;  /* 0x0001001001007387 */ /* 0x000fe20000100a00 */
[----:B------:R-:W-:-:S03]  /*50630*/  IMAD.MOV.U32 R26, RZ, RZ, R19 ;  /* 0x000000ffff1a7224 */ /* 0x000fc600078e0013 */
[----:B------:R-:W3:Y:S04]  /*50640*/  LDL.LU.64 R18, [R1+0x1a80] ;  /* 0x001a800001127983 */ /* 0x000ee80000300a00 */
[----:B------:R0:W-:Y:S04]  /*50650*/  STL.64 [R1+0x19e8], R26 ;  /* 0x0019e81a01007387 */ /* 0x0001e80000100a00 */
[----:B------:R-:W2:Y:S04]  /*50660*/  LDL.LU R24, [R1+0x70] ;  /* 0x0000700001187983 */ /* 0x000ea80000300800 */
[----:B------:R-:W2:Y:S04]  /*50670*/  LDL.LU R25, [R1+0x74] ;  /* 0x0000740001197983 */ /* 0x000ea80000300800 */
[----:B0-----:R-:W2:Y:S04]  /*50680*/  LDL.LU R26, [R1+0x78] ;  /* 0x00007800011a7983 */ /* 0x001ea80000300800 */
[----:B------:R-:W2:Y:S01]  /*50690*/  LDL.LU R27, [R1+0x7c] ;  /* 0x00007c00011b7983 */ /* 0x000ea20000300800 */
[----:B---3--:R-:W-:-:S15]  /*506a0*/  HMMA.16816.F32.BF16 R12, R4, R18, R12 ;  /* 0x00000012040c723c */ /* 0x008fde000004180c */
[----:B------:R-:W-:-:S04]  /*506b0*/  NOP ;  /* 0x0000000000007918 */ /* 0x000fc80000000000 */
[----:B------:R-:W-:Y:S02]  /*506c0*/  IMAD.MOV.U32 R18, RZ, RZ, R14 ;  /* 0x000000ffff127224 */ /* 0x000fe400078e000e */
[----:B------:R-:W-:Y:S02]  /*506d0*/  IMAD.MOV.U32 R19, RZ, RZ, R15 ;  /* 0x000000ffff137224 */ /* 0x000fe400078e000f */
[----:B------:R-:W3:Y:S01]  /*506e0*/  LDL.LU.64 R14, [R1+0x1a78] ;  /* 0x001a7800010e7983 */ /* 0x000ee20000300a00 */
[----:B------:R-:W-:Y:S02]  /*506f0*/  IMAD.MOV.U32 R16, RZ, RZ, R12 ;  /* 0x000000ffff107224 */ /* 0x000fe400078e000c */
[----:B------:R-:W-:Y:S01]  /*50700*/  IMAD.MOV.U32 R17, RZ, RZ, R13 ;  /* 0x000000ffff117224 */ /* 0x000fe200078e000d */
[----:B------:R-:W-:Y:S04]  /*50710*/  STL.64 [R1+0x19b0], R18 ;  /* 0x0019b01201007387 */ /* 0x000fe80000100a00 */
[----:B------:R0:W-:Y:S04]  /*50720*/  STL.64 [R1+0x19a8], R16 ;  /* 0x0019a81001007387 */ /* 0x0001e80000100a00 */
[----:B0-----:R-:W4:Y:S04]  /*50730*/  LDL.LU R16, [R1+0x90] ;  /* 0x0000900001107983 */ /* 0x001f280000300800 */
[----:B------:R-:W4:Y:S04]  /*50740*/  LDL.LU R17, [R1+0x94] ;  /* 0x0000940001117983 */ /* 0x000f280000300800 */
[----:B------:R-:W4:Y:S04]  /*50750*/  LDL.LU R18, [R1+0x98] ;  /* 0x0000980001127983 */ /* 0x000f280000300800 */
[----:B------:R-:W4:Y:S01]  /*50760*/  LDL.LU R19, [R1+0x9c] ;  /* 0x00009c0001137983 */ /* 0x000f220000300800 */
[----:B---3--:R-:W-:Y:S03]  /*50770*/  HMMA.16816.F32.BF16 R12, R4, R14, R8 ;  /* 0x0000000e040c723c */ /* 0x008fe60000041808 */
[----:B------:R-:W3:Y:S04]  /*50780*/  LDL.LU.64 R10, [R1+0x1a70] ;  /* 0x001a7000010a7983 */ /* 0x000ee80000300a00 */
[----:B------:R-:W3:-:S12]  /*50790*/  LDL.LU.64 R8, [R1+0x1a68] ;  /* 0x001a680001087983 */ /* 0x000ed80000300a00 */
[----:B------:R-:W-:Y:S04]  /*507a0*/  STL.64 [R1+0xe0], R12 ;  /* 0x0000e00c01007387 */ /* 0x000fe80000100a00 */
[----:B------:R0:W-:Y:S04]  /*507b0*/  STL.64 [R1+0xe8], R14 ;  /* 0x0000e80e01007387 */ /* 0x0001e80000100a00 */
[----:B0-----:R-:W3:Y:S01]  /*507c0*/  LDL.LU.64 R14, [R1+0x1a60] ;  /* 0x001a6000010e7983 */ /* 0x001ee20000300a00 */
[C---:B----4-:R-:W-:Y:S08]  /*507d0*/  HMMA.16816.F32.BF16 R16, R4.reuse, R22, R16 ;  /* 0x000000160410723c */ /* 0x050ff00000041810 */
[----:B---3--:R-:W-:Y:S01]  /*507e0*/  HMMA.16816.F32.BF16 R12, R4, R14, R8 ;  /* 0x0000000e040c723c */ /* 0x008fe20000041808 */
[----:B------:R-:W2:-:S15]  /*507f0*/  LDL.LU.64 R10, [R1+0x1a58] ;  /* 0x001a5800010a7983 */ /* 0x000e9e0000300a00 */
[----:B------:R-:W-:-:S03]  /*50800*/  NOP ;  /* 0x0000000000007918 */ /* 0x000fc60000000000 */
[----:B------:R-:W-:Y:S04]  /*50810*/  STL.64 [R1+0xd0], R12 ;  /* 0x0000d00c01007387 */ /* 0x000fe80000100a00 */
[----:B------:R0:W-:Y:S04]  /*50820*/  STL.64 [R1+0xd8], R14 ;  /* 0x0000d80e01007387 */ /* 0x0001e80000100a00 */
[----:B0-----:R-:W3:Y:S04]  /*50830*/  LDL.LU.64 R14, [R1+0x1a50] ;  /* 0x001a5000010e7983 */ /* 0x001ee80000300a00 */
[----:B------:R-:W4:Y:S01]  /*50840*/  LDL.LU.64 R12, [R1+0x1a48] ;  /* 0x001a4800010c7983 */ /* 0x000f220000300a00 */
[----:B------:R-:W-:-:S02]  /*50850*/  IMAD.MOV.U32 R23, RZ, RZ, R19 ;  /* 0x000000ffff177224 */ /* 0x000fc400078e0013 */
[----:B------:R-:W-:Y:S01]  /*50860*/  IMAD.MOV.U32 R22, RZ, RZ, R18 ;  /* 0x000000ffff167224 */ /* 0x000fe200078e0012 */
[----:B------:R-:W-:Y:S04]  /*50870*/  STL.64 [R1+0xc0], R16 ;  /* 0x0000c01001007387 */ /* 0x000fe80000100a00 */
[----:B------:R-:W-:Y:S04]  /*50880*/  STL [R1+0x1920], R23 ;  /* 0x0019201701007387 */ /* 0x000fe80000100800 */
[----:B------:R-:W-:Y:S04]  /*50890*/  STL [R1+0x191c], R22 ;  /* 0x00191c1601007387 */ /* 0x000fe80000100800 */
[----:B------:R-:W3:Y:S01]  /*508a0*/  LDL.LU R20, [R1+0x210] ;  /* 0x0002100001147983 */ /* 0x000ee20000300800 */
[----:B--2---:R-:W-:-:S15]  /*508b0*/  HMMA.16816.F32.BF16 R4, R4, R10, R24 ;  /* 0x0000000a0404723c */ /* 0x004fde0000041818 */
[----:B------:R-:W-:-:S04]  /*508c0*/  NOP ;  /* 0x0000000000007918 */ /* 0x000fc80000000000 */
[----:B------:R0:W-:Y:S04]  /*508d0*/  STL.64 [R1+0xb0], R4 ;  /* 0x0000b00401007387 */ /* 0x0001e80000100a00 */
[----:B------:R1:W-:Y:S04]  /*508e0*/  STL.64 [R1+0xb8], R6 ;  /* 0x0000b80601007387 */ /* 0x0003e80000100a00 */
[----:B------:R-:W2:Y:S04]  /*508f0*/  LDL.LU R21, [R1+0x214] ;  /* 0x0002140001157983 */ /* 0x000ea80000300800 */
[----:B0-----:R-:W2:Y:S04]  /*50900*/  LDL.LU R4, [R1+0x60] ;  /* 0x0000600001047983 */ /* 0x001ea80000300800 */
[----:B------:R-:W2:Y:S01]  /*50910*/  LDL.LU R5, [R1+0x64] ;  /* 0x0000640001057983 */ /* 0x000ea20000300800 */
[----:B----4-:R-:W-:-:S02]  /*50920*/  IMAD.MOV.U32 R16, RZ, RZ, R12 ;  /* 0x000000ffff107224 */ /* 0x010fc400078e000c */
[----:B------:R-:W-:Y:S01]  /*50930*/  IMAD.MOV.U32 R17, RZ, RZ, R13 ;  /* 0x000000ffff117224 */ /* 0x000fe200078e000d */
[----:B-1----:R-:W2:Y:S04]  /*50940*/  LDL.LU R6, [R1+0x68] ;  /* 0x0000680001067983 */ /* 0x002ea80000300800 */
[----:B------:R-:W2:Y:S04]  /*50950*/  LDL.LU R7, [R1+0x6c] ;  /* 0x00006c0001077983 */ /* 0x000ea80000300800 */
[----:B------:R-:W2:Y:S01]  /*50960*/  LDL.LU R12, [R1+0x1a44] ;  /* 0x001a4400010c7983 */ /* 0x000ea20000300800 */
[----:B---3--:R-:W-:-:S02]  /*50970*/  IMAD.MOV.U32 R24, RZ, RZ, R14 ;  /* 0x000000ffff187224 */ /* 0x008fc400078e000e */
[----:B------:R-:W-:Y:S01]  /*50980*/  IMAD.MOV.U32 R25, RZ, RZ, R15 ;  /* 0x000000ffff197224 */ /* 0x000fe200078e000f */
[----:B------:R-:W2:Y:S04]  /*50990*/  LDL.LU R13, [R1+0x1a40] ;  /* 0x001a4000010d7983 */ /* 0x000ea80000300800 */
[----:B------:R-:W-:Y:S04]  /*509a0*/  STL.64 [R1+0x19f0], R16 ;  /* 0x0019f01001007387 */ /* 0x000fe80000100a00 */
[----:B------:R-:W2:Y:S04]  /*509b0*/  LDL.LU R14, [R1+0x1a3c] ;  /* 0x001a3c00010e7983 */ /* 0x000ea80000300800 */
[----:B------:R-:W2:Y:S04]  /*509c0*/  LDL.LU R15, [R1+0x1a38] ;  /* 0x001a3800010f7983 */ /* 0x000ea80000300800 */
[----:B------:R0:W-:Y:S02]  /*509d0*/  STL.64 [R1+0x19f8], R24 ;  /* 0x0019f81801007387 */ /* 0x0001e40000100a00 */
[----:B0-----:R-:W-:-:S02]  /*509e0*/  IMAD.MOV.U32 R24, RZ, RZ, R29 ;  /* 0x000000ffff187224 */ /* 0x001fc400078e001d */
[----:B------:R-:W-:Y:S01]  /*509f0*/  IMAD.MOV.U32 R25, RZ, RZ, R0 ;  /* 0x000000ffff197224 */ /* 0x000fe200078e0000 */
[----:B------:R-:W3:Y:S04]  /*50a00*/  LDL.LU R29, [R1+0x1a34] ;  /* 0x001a3400011d7983 */ /* 0x000ee80000300800 */
[----:B------:R-:W4:Y:S04]  /*50a10*/  LDL.LU R0, [R1+0x1a30] ;  /* 0x001a300001007983 */ /* 0x000f280000300800 */
[----:B------:R0:W-:Y:S02]  /*50a20*/  STL.64 [R1+0x1a10], R24 ;  /* 0x001a101801007387 */ /* 0x0001e40000100a00 */
[----:B0-----:R-:W-:-:S02]  /*50a30*/  IMAD.MOV.U32 R24, RZ, RZ, R3 ;  /* 0x000000ffff187224 */ /* 0x001fc400078e0003 */
[----:B------:R-:W-:Y:S01]  /*50a40*/  IMAD.MOV.U32 R25, RZ, RZ, R28 ;  /* 0x000000ffff197224 */ /* 0x000fe200078e001c */
[----:B------:R-:W2:Y:S04]  /*50a50*/  LDL.LU R3, [R1+0x1a2c] ;  /* 0x001a2c0001037983 */ /* 0x000ea80000300800 */
[----:B------:R-:W2:Y:S04]  /*50a60*/  LDL.LU R28, [R1+0x1a28] ;  /* 0x001a2800011c7983 */ /* 0x000ea80000300800 */
[----:B------:R-:W2:Y:S04]  /*50a70*/  LDL.LU R16, [R1+0x20] ;  /* 0x0000200001107983 */ /* 0x000ea80000300800 */
[----:B------:R-:W2:Y:S04]  /*50a80*/  LDL.LU R17, [R1+0x24] ;  /* 0x0000240001117983 */ /* 0x000ea80000300800 */
[----:B------:R-:W2:Y:S04]  /*50a90*/  LDL.LU R18, [R1+0x28] ;  /* 0x0000280001127983 */ /* 0x000ea80000300800 */
[----:B------:R-:W2:Y:S04]  /*50aa0*/  LDL.LU R19, [R1+0x2c] ;  /* 0x00002c0001137983 */ /* 0x000ea80000300800 */
[----:B--2---:R-:W-:Y:S04]  /*50ab0*/  STL.64 [R1+0x1a08], R18 ;  /* 0x001a081201007387 */ /* 0x004fe80000100a00 */
[----:B------:R0:W-:Y:S04]  /*50ac0*/  STL.64 [R1+0x1a00], R16 ;  /* 0x001a001001007387 */ /* 0x0001e80000100a00 */
[----:B0-----:R-:W2:Y:S04]  /*50ad0*/  LDL.LU R16, [R1+0x30] ;  /* 0x0000300001107983 */ /* 0x001ea80000300800 */
[----:B------:R-:W2:Y:S04]  /*50ae0*/  LDL.LU R17, [R1+0x34] ;  /* 0x0000340001117983 */ /* 0x000ea80000300800 */
[----:B------:R-:W2:Y:S04]  /*50af0*/  LDL.LU R18, [R1+0x38] ;  /* 0x0000380001127983 */ /* 0x000ea80000300800 */
[----:B------:R-:W2:Y:S01]  /*50b00*/  LDL.LU R19, [R1+0x3c] ;  /* 0x00003c0001137983 */ /* 0x000ea20000300800 */
[----:B------:R-:W-:Y:S03]  /*50b10*/  HMMA.16816.F32.BF16 R4, R12, R20, R4 ;  /* 0x000000140c04723c */ /* 0x000fe60000041804 */
[----:B--2---:R-:W-:Y:S04]  /*50b20*/  STL.64 [R1+0x1a20], R18 ;  /* 0x001a201201007387 */ /* 0x004fe80000100a00 */
[----:B------:R0:W-:Y:S04]  /*50b30*/  STL.64 [R1+0x1a18], R16 ;  /* 0x001a181001007387 */ /* 0x0001e80000100a00 */
[----:B0-----:R-:W2:Y:S04]  /*50b40*/  LDL.LU R16, [R1+0x50] ;  /* 0x0000500001107983 */ /* 0x001ea80000300800 */
[----:B------:R-:W2:Y:S04]  /*50b50*/  LDL.LU R17, [R1+0x54] ;  /* 0x0000540001117983 */ /* 0x000ea80000300800 */
[----:B------:R-:W2:Y:S04]  /*50b60*/  LDL.LU R18, [R1+0x58] ;  /* 0x0000580001127983 */ /* 0x000ea80000300800 */
[----:B------:R-:W2:Y:S04]  /*50b70*/  LDL.LU R19, [R1+0x5c] ;  /* 0x00005c0001137983 */ /* 0x000ea80000300800 */
[----:B------:R-:W3:Y:S01]  /*50b80*/  LDL.LU R8, [R1+0x10] ;  /* 0x0000100001087983 */ /* 0x000ee20000300800 */
[----:B----4-:R-:W-:-:S02]  /*50b90*/  IMAD.MOV.U32 R11, RZ, RZ, R0 ;  /* 0x000000ffff0b7224 */ /* 0x010fc400078e0000 */
[----:B------:R-:W-:Y:S02]  /*50ba0*/  IMAD.MOV.U32 R9, RZ, RZ, R28 ;  /* 0x000000ffff097224 */ /* 0x000fe400078e001c */
[----:B------:R-:W-:Y:S01]  /*50bb0*/  IMAD.MOV.U32 R0, RZ, RZ, R7 ;  /* 0x000000ffff007224 */ /* 0x000fe200078e0007 */
[----:B------:R-:W4:Y:S01]  /*50bc0*/  LDL.LU R20, [R1+0x1c0] ;  /* 0x0001c00001147983 */ /* 0x000f220000300800 */
[----:B------:R-:W-:Y:S02]  /*50bd0*/  IMAD.MOV.U32 R10, RZ, RZ, R3 ;  /* 0x000000ffff0a7224 */ /* 0x000fe400078e0003 */
[----:B------:R-:W-:Y:S02]  /*50be0*/  IMAD.MOV.U32 R28, RZ, RZ, R4 ;  /* 0x000000ffff1c7224 */ /* 0x000fe400078e0004 */
[----:B------:R-:W-:Y:S01]  /*50bf0*/  IMAD.MOV.U32 R2, RZ, RZ, R6 ;  /* 0x000000ffff027224 */ /* 0x000fe200078e0006 */
[----:B------:R-:W4:Y:S01]  /*50c00*/  LDL.LU R21, [R1+0x1c4] ;  /* 0x0001c40001157983 */ /* 0x000f220000300800 */
[----:B------:R-:W-:-:S03]  /*50c10*/  IMAD.MOV.U32 R3, RZ, RZ, R5 ;  /* 0x000000ffff037224 */ /* 0x000fc600078e0005 */
[----:B------:R-:W4:Y:S04]  /*50c20*/  LDL.LU R4, [R1] ;  /* 0x0000000001047983 */ /* 0x000f280000300800 */
[----:B------:R-:W4:Y:S04]  /*50c30*/  LDL.LU R5, [R1+0x4] ;  /* 0x0000040001057983 */ /* 0x000f280000300800 */
[----:B------:R-:W4:Y:S04]  /*50c40*/  LDL.LU R6, [R1+0x8] ;  /* 0x0000080001067983 */ /* 0x000f280000300800 */
[----:B------:R-:W-:Y:S04]  /*50c50*/  STL [R1+0x1904], R0 ;  /* 0x0019040001007387 */ /* 0x000fe80000100800 */
[----:B------:R-:W-:Y:S04]  /*50c60*/  STL [R1+0x1900], R2 ;  /* 0x0019000201007387 */ /* 0x000fe80000100800 */
[----:B------:R-:W-:Y:S04]  /*50c70*/  STL [R1+0x18fc], R3 ;  /* 0x0018fc0301007387 */ /* 0x000fe80000100800 */
[----:B------:R-:W-:Y:S01]  /*50c80*/  STL [R1+0x18f8], R28 ;  /* 0x0018f81c01007387 */ /* 0x000fe20000100800 */
[----:B--2---:R-:W-:Y:S03]  /*50c90*/  HMMA.16816.F32.BF16 R24, R12, R24, R16 ;  /* 0x000000180c18723c */ /* 0x004fe60000041810 */
[----:B------:R-:W2:Y:S04]  /*50ca0*/  LDL.LU.64 R18, [R1+0x1a20] ;  /* 0x001a200001127983 */ /* 0x000ea80000300a00 */
[----:B------:R-:W2:-:S12]  /*50cb0*/  LDL.LU.64 R16, [R1+0x1a18] ;  /* 0x001a180001107983 */ /* 0x000e980000300a00 */
[----:B------:R0:W-:Y:S04]  /*50cc0*/  STL.64 [R1+0x90], R24 ;  /* 0x0000901801007387 */ /* 0x0001e80000100a00 */
[----:B------:R2:W-:Y:S04]  /*50cd0*/  STL [R1+0x98], R26 ;  /* 0x0000981a01007387 */ /* 0x0005e80000100800 */
[----:B0-----:R-:W2:Y:S01]  /*50ce0*/  LDL.LU.64 R24, [R1+0x1a10] ;  /* 0x001a100001187983 */ /* 0x001ea20000300a00 */
[----:B---3--:R-:W-:Y:S02]  /*50cf0*/  IMAD.MOV.U32 R7, RZ, RZ, R29 ;  /* 0x000000ffff077224 */ /* 0x008fe400078e001d */
[----:B------:R-:W-:-:S05]  /*50d00*/  IMAD.MOV.U32 R29, RZ, RZ, R27 ;  /* 0x000000ffff1d7224 */ /* 0x000fca00078e001b */
[----:B------:R0:W-:Y:S01]  /*50d10*/  STL [R1+0x1908], R29 ;  /* 0x0019081d01007387 */ /* 0x0001e20000100800 */
[----:B--2---:R-:W-:Y:S03]  /*50d20*/  HMMA.16816.F32.BF16 R24, R12, R24, R16 ;  /* 0x000000180c18723c */ /* 0x004fe60000041810 */
[----:B------:R-:W2:Y:S04]  /*50d30*/  LDL.LU.64 R18, [R1+0x1a08] ;  /* 0x001a080001127983 */ /* 0x000ea80000300a00 */
[----:B------:R-:W2:-:S12]  /*50d40*/  LDL.LU.64 R16, [R1+0x1a00] ;  /* 0x001a000001107983 */ /* 0x000e980000300a00 */
[----:B------:R-:W-:Y:S02]  /*50d50*/  IMAD.MOV.U32 R0, RZ, RZ, R24 ;  /* 0x000000ffff007224 */ /* 0x000fe400078e0018 */
[----:B------:R-:W-:Y:S02]  /*50d60*/  IMAD.MOV.U32 R2, RZ, RZ, R25 ;  /* 0x000000ffff027224 */ /* 0x000fe400078e0019 */
[----:B------:R-:W2:Y:S01]  /*50d70*/  LDL.LU.64 R24, [R1+0x19f8] ;  /* 0x0019f80001187983 */ /* 0x000ea20000300a00 */
[----:B------:R-:W-:Y:S02]  /*50d80*/  IMAD.MOV.U32 R28, RZ, RZ, R27 ;  /* 0x000000ffff1c7224 */ /* 0x000fe400078e001b */
[----:B------:R-:W-:-:S03]  /*50d90*/  IMAD.MOV.U32 R3, RZ, RZ, R26 ;  /* 0x000000ffff037224 */ /* 0x000fc600078e001a */
[----:B------:R-:W-:Y:S04]  /*50da0*/  STL [R1+0x1918], R28 ;  /* 0x0019181c01007387 */ /* 0x000fe80000100800 */
[----:B------:R-:W-:Y:S04]  /*50db0*/  STL [R1+0x1914], R3 ;  /* 0x0019140301007387 */ /* 0x000fe80000100800 */
[----:B------:R-:W-:Y:S04]  /*50dc0*/  STL [R1+0x1910], R2 ;  /* 0x0019100201007387 */ /* 0x000fe80000100800 */
[----:B------:R-:W-:Y:S01]  /*50dd0*/  STL [R1+0x190c], R0 ;  /* 0x00190c0001007387 */ /* 0x000fe20000100800 */
[----:B--2---:R-:W-:Y:S03]  /*50de0*/  HMMA.16816.F32.BF16 R24, R12, R24, R16 ;  /* 0x000000180c18723c */ /* 0x004fe60000041810 */
[----:B------:R-:W2:-:S15]  /*50df0*/  LDL.LU.64 R16, [R1+0x19f0] ;  /* 0x0019f00001107983 */ /* 0x000e9e0000300a00 */
[----:B------:R-:W-:Y:S01]  /*50e00*/  NOP ;  /* 0x0000000000007918 */ /* 0x000fe20000000000 */
[----:B0-----:R-:W-:Y:S01]  /*50e10*/  IMAD.MOV.U32 R29, RZ, RZ, R27 ;  /* 0x000000ffff1d7224 */ /* 0x001fe200078e001b */
[----:B------:R-:W-:Y:S04]  /*50e20*/  STL.64 [R1+0x70], R24 ;  /* 0x0000701801007387 */ /* 0x000fe80000100a00 */
[----:B------:R0:W-:Y:S04]  /*50e30*/  STL [R1+0x78], R26 ;  /* 0x0000781a01007387 */ /* 0x0001e80000100800 */
[----:B0-----:R-:W3:Y:S04]  /*50e40*/  LDL.LU.64 R26, [R1+0x19e8] ;  /* 0x0019e800011a7983 */ /* 0x001ee80000300a00 */
[----:B------:R-:W-:Y:S01]  /*50e50*/  STL [R1+0x1924], R29 ;  /* 0x0019241d01007387 */ /* 0x000fe20000100800 */
[C---:B--2---:R-:W-:Y:S03]  /*50e60*/  HMMA.16816.F32.BF16 R16, R12.reuse, R16, R8 ;  /* 0x000000100c10723c */ /* 0x044fe60000041808 */
[----:B------:R-:W2:Y:S04]  /*50e70*/  LDL.LU.64 R10, [R1+0x19e0] ;  /* 0x0019e000010a7983 */ /* 0x000ea80000300a00 */
[----:B------:R-:W2:Y:S01]  /*50e80*/  LDL.LU.64 R8, [R1+0x19d8] ;  /* 0x0019d80001087983 */ /* 0x000ea20000300a00 */
[----:B----4-:R-:W-:Y:S11]  /*50e90*/  HMMA.16816.F32.BF16 R4, R12, R20, R4 ;  /* 0x000000140c04723c */ /* 0x010ff60000041804 */
[----:B------:R-:W-:-:S02]  /*50ea0*/  IMAD.MOV.U32 R0, RZ, RZ, R19 ;  /* 0x000000ffff007224 */ /* 0x000fc400078e0013 */
[----:B------:R-:W-:Y:S02]  /*50eb0*/  IMAD.MOV.U32 R2, RZ, RZ, R18 ;  /* 0x000000ffff027224 */ /* 0x000fe400078e0012 */
[----:B------:R-:W-:Y:S02]  /*50ec0*/  IMAD.MOV.U32 R28, RZ, RZ, R16 ;  /* 0x000000ffff1c7224 */ /* 0x000fe400078e0010 */
[----:B------:R-:W-:Y:S01]  /*50ed0*/  IMAD.MOV.U32 R3, RZ, RZ, R17 ;  /* 0x000000ffff037224 */ /* 0x000fe200078e0011 */
[----:B------:R-:W4:Y:S04]  /*50ee0*/  LDL.LU R16, [R1+0x1b0] ;  /* 0x0001b00001107983 */ /* 0x000f280000300800 */
[----:B------:R-:W4:Y:S04]  /*50ef0*/  LDL.LU R17, [R1+0x1b4] ;  /* 0x0001b40001117983 */ /* 0x000f280000300800 */
[----:B------:R-:W-:Y:S01]  /*50f00*/  STL [R1+0x1934], R0 ;  /* 0x0019340001007387 */ /* 0x000fe20000100800 */
[----:B------:R-:W-:-:S02]  /*50f10*/  IMAD.MOV.U32 R23, RZ, RZ, R4 ;  /* 0x000000ffff177224 */ /* 0x000fc400078e0004 */
[----:B------:R-:W-:Y:S01]  /*50f20*/  IMAD.MOV.U32 R22, RZ, RZ, R5 ;  /* 0x000000ffff167224 */ /* 0x000fe200078e0005 */
[----:B------:R-:W-:Y:S04]  /*50f30*/  STL [R1+0x1930], R2 ;  /* 0x0019300201007387 */ /* 0x000fe80000100800 */
[----:B------:R-:W-:Y:S04]  /*50f40*/  STL [R1+0x192c], R3 ;  /* 0x00192c0301007387 */ /* 0x000fe80000100800 */
[----:B------:R-:W-:Y:S01]  /*50f50*/  STL [R1+0x1928], R28 ;  /* 0x0019281c01007387 */ /* 0x000fe20000100800 */
[----:B--2---:R-:W-:-:S02]  /*50f60*/  IMAD.MOV.U32 R4, RZ, RZ, R9 ;  /* 0x000000ffff047224 */ /* 0x004fc400078e0009 */
[----:B------:R-:W-:Y:S01]  /*50f70*/  IMAD.MOV.U32 R5, RZ, RZ, R8 ;  /* 0x000000ffff057224 */ /* 0x000fe200078e0008 */
[----:B------:R-:W2:Y:S04]  /*50f80*/  LDL.LU R9, [R1+0x19d4] ;  /* 0x0019d40001097983 */ /* 0x000ea80000300800 */
[----:B------:R-:W3:Y:S04]  /*50f90*/  LDL.LU R8, [R1+0x19d0] ;  /* 0x0019d00001087983 */ /* 0x000ee80000300800 */
[----:B------:R0:W-:Y:S02]  /*50fa0*/  STL.64 [R1+0x1960], R4 ;  /* 0x0019600401007387 */ /* 0x0001e40000100a00 */
[----:B0-----:R-:W-:-:S02]  /*50fb0*/  IMAD.MOV.U32 R4, RZ, RZ, R11 ;  /* 0x000000ffff047224 */ /* 0x001fc400078e000b */
[----:B------:R-:W-:Y:S01]  /*50fc0*/  IMAD.MOV.U32 R5, RZ, RZ, R10 ;  /* 0x000000ffff057224 */ /* 0x000fe200078e000a */
[----:B------:R-:W4:Y:S04]  /*50fd0*/  LDL.LU R11, [R1+0x19cc] ;  /* 0x0019cc00010b7983 */ /* 0x000f280000300800 */
[----:B------:R-:W4:Y:S04]  /*50fe0*/  LDL.LU R10, [R1+0x19c8] ;  /* 0x0019c800010a7983 */ /* 0x000f280000300800 */
[----:B------:R0:W-:Y:S04]  /*50ff0*/  STL.64 [R1+0x1978], R4 ;  /* 0x0019780401007387 */ /* 0x0001e80000100a00 */
[----:B0-----:R-:W4:Y:S04]  /*51000*/  LDL.LU R4, [R1+0x180] ;  /* 0x0001800001047983 */ /* 0x001f280000300800 */
[----:B------:R-:W4:Y:S01]  /*51010*/  LDL.LU R5, [R1+0x184] ;  /* 0x0001840001057983 */ /* 0x000f220000300800 */
[----:B--2---:R-:W-:-:S02]  /*51020*/  IMAD.MOV.U32 R25, RZ, RZ, R9 ;  /* 0x000000ffff197224 */ /* 0x004fc400078e0009 */
[----:B---3--:R-:W-:Y:S02]  /*51030*/  IMAD.MOV.U32 R24, RZ, RZ, R8 ;  /* 0x000000ffff187224 */ /* 0x008fe400078e0008 */
[----:B------:R-:W2:Y:S04]  /*51040*/  LDL.LU R8, [R1+0x19c4] ;  /* 0x0019c40001087983 */ /* 0x000ea80000300800 */
[----:B------:R-:W2:Y:S04]  /*51050*/  LDL.LU R9, [R1+0x19c0] ;  /* 0x0019c00001097983 */ /* 0x000ea80000300800 */
[----:B----4-:R0:W-:Y:S02]  /*51060*/  STL.64 [R1+0x1980], R4 ;  /* 0x0019800401007387 */ /* 0x0101e40000100a00 */
[----:B0-----:R-:W-:-:S02]  /*51070*/  IMAD.MOV.U32 R4, RZ, RZ, R10 ;  /* 0x000000ffff047224 */ /* 0x001fc400078e000a */
[----:B------:R-:W-:Y:S01]  /*51080*/  IMAD.MOV.U32 R5, RZ, RZ, R11 ;  /* 0x000000ffff057224 */ /* 0x000fe200078e000b */
[----:B------:R-:W2:Y:S04]  /*51090*/  LDL.LU R10, [R1+0x19bc] ;  /* 0x0019bc00010a7983 */ /* 0x000ea80000300800 */
[----:B------:R-:W2:Y:S01]  /*510a0*/  LDL.LU R11, [R1+0x19b8] ;  /* 0x0019b800010b7983 */ /* 0x000ea20000300800 */
[----:B------:R-:W-:Y:S02]  /*510b0*/  IMAD.MOV.U32 R20, RZ, RZ, R7 ;  /* 0x000000ffff147224 */ /* 0x000fe400078e0007 */
[----:B------:R-:W-:-:S03]  /*510c0*/  IMAD.MOV.U32 R21, RZ, RZ, R6 ;  /* 0x000000ffff157224 */ /* 0x000fc600078e0006 */
[----:B------:R0:W-:Y:S04]  /*510d0*/  STL [R1+0x1944], R20 ;  /* 0x0019441401007387 */ /* 0x0001e80000100800 */
[----:B------:R1:W-:Y:S04]  /*510e0*/  STL [R1+0x1940], R21 ;  /* 0x0019401501007387 */ /* 0x0003e80000100800 */
[----:B------:R3:W-:Y:S04]  /*510f0*/  STL [R1+0x193c], R22 ;  /* 0x00193c1601007387 */ /* 0x0007e80000100800 */
[----:B------:R4:W-:Y:S04]  /*51100*/  STL [R1+0x1938], R23 ;  /* 0x0019381701007387 */ /* 0x0009e80000100800 */
[----:B0-----:R-:W2:Y:S04]  /*51110*/  LDL.LU R20, [R1+0x110] ;  /* 0x0001100001147983 */ /* 0x001ea80000300800 */
[----:B-1----:R-:W2:Y:S04]  /*51120*/  LDL.LU R21, [R1+0x114] ;  /* 0x0001140001157983 */ /* 0x002ea80000300800 */
[----:B---3--:R-:W3:Y:S04]  /*51130*/  LDL.LU R22, [R1+0x118] ;  /* 0x0001180001167983 */ /* 0x008ee80000300800 */
[----:B----4-:R-:W3:Y:S04]  /*51140*/  LDL.LU R23, [R1+0x11c] ;  /* 0x00011c0001177983 */ /* 0x010ee80000300800 */
[----:B------:R-:W4:Y:S01]  /*51150*/  LDL.LU.64 R18, [R1+0x19b0] ;  /* 0x0019b00001127983 */ /* 0x000f220000300a00 */
[----:B--2---:R-:W-:Y:S03]  /*51160*/  HMMA.16816.F32.BF16 R8, R12, R16, R8 ;  /* 0x000000100c08723c */ /* 0x004fe60000041808 */
[----:B------:R-:W2:-:S15]  /*51170*/  LDL.LU.64 R16, [R1+0x19a8] ;  /* 0x0019a80001107983 */ /* 0x000e9e0000300a00 */
[----:B------:R-:W-:Y:S01]  /*51180*/  NOP ;  /* 0x0000000000007918 */ /* 0x000fe20000000000 */
[----:B------:R-:W-:Y:S02]  /*51190*/  IMAD.MOV.U32 R2, RZ, RZ, R8 ;  /* 0x000000ffff027224 */ /* 0x000fe400078e0008 */
[----:B------:R-:W-:Y:S01]  /*511a0*/  IMAD.MOV.U32 R3, RZ, RZ, R9 ;  /* 0x000000ffff037224 */ /* 0x000fe200078e0009 */
[----:B------:R-:W2:Y:S04]  /*511b0*/  LDL.LU R8, [R1+0x150] ;  /* 0x0001500001087983 */ /* 0x000ea80000300800 */
[----:B------:R-:W2:Y:S01]  /*511c0*/  LDL.LU R9, [R1+0x154] ;  /* 0x0001540001097983 */ /* 0x000ea20000300800 */
[----:B------:R-:W-:Y:S02]  /*511d0*/  IMAD.MOV.U32 R28, RZ, RZ, R10 ;  /* 0x000000ffff1c7224 */ /* 0x000fe400078e000a */
[----:B------:R-:W-:-:S02]  /*511e0*/  IMAD.MOV.U32 R29, RZ, RZ, R11 ;  /* 0x000000ffff1d7224 */ /* 0x000fc400078e000b */
[----:B----4-:R-:W-:Y:S02]  /*511f0*/  IMAD.MOV.U32 R10, RZ, RZ, R18 ;  /* 0x000000ffff0a7224 */ /* 0x010fe400078e0012 */
[----:B------:R-:W-:Y:S01]  /*51200*/  IMAD.MOV.U32 R11, RZ, RZ, R19 ;  /* 0x000000ffff0b7224 */ /* 0x000fe200078e0013 */
[----:B--2---:R0:W-:Y:S02]  /*51210*/  STL.64 [R1+0x1958], R8 ;  /* 0x0019580801007387 */ /* 0x0041e40000100a00 */
[----:B0-----:R-:W-:Y:S02]  /*51220*/  IMAD.MOV.U32 R8, RZ, RZ, R16 ;  /* 0x000000ffff087224 */ /* 0x001fe400078e0010 */
[----:B------:R-:W-:Y:S01]  /*51230*/  IMAD.MOV.U32 R9, RZ, RZ, R17 ;  /* 0x000000ffff097224 */ /* 0x000fe200078e0011 */
[----:B------:R-:W2:Y:S04]  /*51240*/  LDL.LU R16, [R1+0x19a4] ;  /* 0x0019a40001107983 */ /* 0x000ea80000300800 */
[----:B------:R-:W2:Y:S04]  /*51250*/  LDL.LU R17, [R1+0x19a0] ;  /* 0x0019a00001117983 */ /* 0x000ea80000300800 */
[----:B------:R-:W2:Y:S04]  /*51260*/  LDL.LU R18, [R1+0x199c] ;  /* 0x00199c0001127983 */ /* 0x000ea80000300800 */
[----:B------:R-:W2:Y:S04]  /*51270*/  LDL.LU R19, [R1+0x1998] ;  /* 0x0019980001137983 */ /* 0x000ea80000300800 */
[----:B------:R0:W-:Y:S02]  /*51280*/  STL.64 [R1+0x1970], R10 ;  /* 0x0019700a01007387 */ /* 0x0001e40000100a00 */
[----:B0-----:R-:W-:-:S02]  /*51290*/  IMAD.MOV.U32 R10, RZ, RZ, R27 ;  /* 0x000000ffff0a7224 */ /* 0x001fc400078e001b */
[----:B------:R-:W-:Y:S01]  /*512a0*/  IMAD.MOV.U32 R11, RZ, RZ, R26 ;  /* 0x000000ffff0b7224 */ /* 0x000fe200078e001a */
[----:B------:R0:W-:Y:S04]  /*512b0*/  STL.64 [R1+0x1968], R8 ;  /* 0x0019680801007387 */ /* 0x0001e80000100a00 */
[----:B0-----:R-:W4:Y:S04]  /*512c0*/  LDL.LU R8, [R1+0x100] ;  /* 0x0001000001087983 */ /* 0x001f280000300800 */
[----:B------:R-:W4:Y:S04]  /*512d0*/  LDL.LU R9, [R1+0x104] ;  /* 0x0001040001097983 */ /* 0x000f280000300800 */
[----:B------:R0:W-:Y:S04]  /*512e0*/  STL [R1+0x1950], R28 ;  /* 0x0019501c01007387 */ /* 0x0001e80000100800 */
[----:B------:R1:W-:Y:S04]  /*512f0*/  STL [R1+0x194c], R3 ;  /* 0x00194c0301007387 */ /* 0x0003e80000100800 */
[----:B------:R0:W-:Y:S01]  /*51300*/  STL [R1+0x1948], R2 ;  /* 0x0019480201007387 */ /* 0x0001e20000100800 */
[----:B--2---:R-:W-:-:S15]  /*51310*/  HMMA.16816.F32.BF16 R24, R12, R24, R16 ;  /* 0x000000180c18723c */ /* 0x004fde0000041810 */
[----:B------:R-:W-:-:S04]  /*51320*/  NOP ;  /* 0x0000000000007918 */ /* 0x000fc80000000000 */
[----:B------:R-:W-:Y:S02]  /*51330*/  IMAD.MOV.U32 R17, RZ, RZ, R26 ;  /* 0x000000ffff117224 */ /* 0x000fe400078e001a */
[----:B------:R-:W-:Y:S02]  /*51340*/  IMAD.MOV.U32 R16, RZ, RZ, R27 ;  /* 0x000000ffff107224 */ /* 0x000fe400078e001b */
[----:B------:R-:W-:Y:S02]  /*51350*/  IMAD.MOV.U32 R19, RZ, RZ, R24 ;  /* 0x000000ffff137224 */ /* 0x000fe400078e0018 */
[----:B------:R-:W-:Y:S01]  /*51360*/  IMAD.MOV.U32 R18, RZ, RZ, R25 ;  /* 0x000000ffff127224 */ /* 0x000fe200078e0019 */
[----:B------:R-:W2:Y:S04]  /*51370*/  LDL.LU.64 R26, [R1+0x1990] ;  /* 0x00199000011a7983 */ /* 0x000ea80000300a00 */
[----:B------:R-:W2:Y:S02]  /*51380*/  LDL.LU.64 R24, [R1+0x1988] ;  /* 0x0019880001187983 */ /* 0x000ea40000300a00 */
[----:B--2---:R-:W-:-:S15]  /*51390*/  HMMA.16816.F32.BF16 R4, R12, R4, R24 ;  /* 0x000000040c04723c */ /* 0x004fde0000041818 */
[----:B------:R-:W-:-:S04]  /*513a0*/  NOP ;  /* 0x0000000000007918 */ /* 0x000fc80000000000 */
[----:B------:R-:W-:Y:S02]  /*513b0*/  IMAD.MOV.U32 R27, RZ, RZ, R4 ;  /* 0x000000ffff1b7224 */ /* 0x000fe400078e0004 */
[----:B------:R-:W-:Y:S02]  /*513c0*/  IMAD.MOV.U32 R26, RZ, RZ, R5 ;  /* 0x000000ffff1a7224 */ /* 0x000fe400078e0005 */
[----:B------:R-:W3:Y:S01]  /*513d0*/  LDL.LU.64 R4, [R1+0x1980] ;  /* 0x0019800001047983 */ /* 0x000ee20000300a00 */
[----:B------:R-:W-:Y:S02]  /*513e0*/  IMAD.MOV.U32 R25, RZ, RZ, R6 ;  /* 0x000000ffff197224 */ /* 0x000fe400078e0006 */
[----:B------:R-:W-:Y:S02]  /*513f0*/  IMAD.MOV.U32 R24, RZ, RZ, R7 ;  /* 0x000000ffff187224 */ /* 0x000fe400078e0007 */
[----:B---3--:R-:W-:-:S15]  /*51400*/  HMMA.16816.F32.BF16 R4, R12, R4, R20 ;  /* 0x000000040c04723c */ /* 0x008fde0000041814 */
[----:B------:R-:W-:-:S04]  /*51410*/  NOP ;  /* 0x0000000000007918 */ /* 0x000fc80000000000 */
[----:B------:R-:W-:Y:S02]  /*51420*/  IMAD.MOV.U32 R21, RZ, RZ, R4 ;  /* 0x000000ffff157224 */ /* 0x000fe400078e0004 */
[----:B------:R-:W-:Y:S02]  /*51430*/  IMAD.MOV.U32 R22, RZ, RZ, R5 ;  /* 0x000000ffff167224 */ /* 0x000fe400078e0005 */
[----:B------:R-:W4:Y:S01]  /*51440*/  LDL.LU.64 R4, [R1+0x1978] ;  /* 0x0019780001047983 */ /* 0x000f220000300a00 */
[----:B------:R-:W-:Y:S02]  /*51450*/  IMAD.MOV.U32 R23, RZ, RZ, R6 ;  /* 0x000000ffff177224 */ /* 0x000fe400078e0006 */
[----:B------:R-:W-:Y:S02]  /*51460*/  IMAD.MOV.U32 R0, RZ, RZ, R7 ;  /* 0x000000ffff007224 */ /* 0x000fe400078e0007 */
[----:B----4-:R-:W-:Y:S01]  /*51470*/  HMMA.16816.F32.BF16 R4, R12, R4, R8 ;  /* 0x000000040c04723c */ /* 0x010fe20000041808 */
[----:B------:R-:W2:Y:S04]  /*51480*/  LDL.LU.64 R10, [R1+0x1970] ;  /* 0x00197000010a7983 */ /* 0x000ea80000300a00 */
[----:B------:R-:W2:-:S14]  /*51490*/  LDL.LU.64 R8, [R1+0x1968] ;  /* 0x0019680001087983 */ /* 0x000e9c0000300a00 */
[----:B0-----:R-:W-:Y:S02]  /*514a0*/  IMAD.MOV.U32 R28, RZ, RZ, R4 ;  /* 0x000000ffff1c7224 */ /* 0x001fe400078e0004 */
[----:B-1----:R-:W-:Y:S02]  /*514b0*/  IMAD.MOV.U32 R3, RZ, RZ, R5 ;  /* 0x000000ffff037224 */ /* 0x002fe400078e0005 */
[----:B------:R-:W2:Y:S01]  /*514c0*/  LDL.LU.64 R4, [R1+0x1960] ;  /* 0x0019600001047983 */ /* 0x000ea20000300a00 */
[----:B------:R-:W-:Y:S02]  /*514d0*/  IMAD.MOV.U32 R2, RZ, RZ, R6 ;  /* 0x000000ffff027224 */ /* 0x000fe400078e0006 */
[----:B------:R-:W-:Y:S02]  /*514e0*/  IMAD.MOV.U32 R20, RZ, RZ, R7 ;  /* 0x000000ffff147224 */ /* 0x000fe400078e0007 */
[----:B--2---:R-:W-:Y:S01]  /*514f0*/  HMMA.16816.F32.BF16 R4, R12, R4, R8 ;  /* 0x000000040c04723c */ /* 0x004fe20000041808 */
[----:B------:R-:W2:-:S15]  /*51500*/  LDL.LU.64 R8, [R1+0x1958] ;  /* 0x0019580001087983 */ /* 0x000e9e0000300a00 */
[----:B------:R-:W-:-:S03]  /*51510*/  NOP ;  /* 0x0000000000007918 */ /* 0x000fc60000000000 */
[----:B------:R0:W-:Y:S04]  /*51520*/  STL.64 [R1+0x17c8], R6 ;  /* 0x0017c80601007387 */ /* 0x0001e80000100a00 */
[----:B------:R1:W-:Y:S04]  /*51530*/  STL.64 [R1+0x17c0], R4 ;  /* 0x0017c00401007387 */ /* 0x0003e80000100a00 */
[----:B0-----:R-:W3:Y:S04]  /*51540*/  LDL.LU R6, [R1+0x178] ;  /* 0x0001780001067983 */ /* 0x001ee80000300800 */
[----:B------:R-:W3:Y:S04]  /*51550*/  LDL.LU R7, [R1+0x17c] ;  /* 0x00017c0001077983 */ /* 0x000ee80000300800 */
[----:B---3--:R0:W-:Y:S04]  /*51560*/  STL.64 [R1+0x17d8], R6 ;  /* 0x0017d80601007387 */ /* 0x0081e80000100a00 */
[----:B-1----:R-:W2:Y:S04]  /*51570*/  LDL.LU R4, [R1+0xe0] ;  /* 0x0000e00001047983 */ /* 0x002ea80000300800 */
[----:B------:R-:W2:Y:S04]  /*51580*/  LDL.LU R5, [R1+0xe4] ;  /* 0x0000e40001057983 */ /* 0x000ea80000300800 */
[----:B0-----:R-:W2:Y:S04]  /*51590*/  LDL.LU R6, [R1+0xe8] ;  /* 0x0000e80001067983 */ /* 0x001ea80000300800 */
[----:B------:R-:W2:Y:S02]  /*515a0*/  LDL.LU R7, [R1+0xec] ;  /* 0x0000ec0001077983 */ /* 0x000ea40000300800 */
[----:B--2---:R-:W-:Y:S02]  /*515b0*/  HMMA.16816.F32.BF16 R8, R12, R8, R4 ;  /* 0x000000080c08723c */ /* 0x004fe40000041804 */
[----:B------:R-:W2:Y:S04]  /*515c0*/  LDL.LU R6, [R1+0x188] ;  /* 0x0001880001067983 */ /* 0x000ea80000300800 */
[----:B------:R-:W2:Y:S04]  /*515d0*/  LDL.LU R7, [R1+0x18c] ;  /* 0x00018c0001077983 */ /* 0x000ea80000300800 */
[----:B--2---:R-:W-:Y:S09]  /*515e0*/  STL.64 [R1+0x17f0], R6 ;  /* 0x0017f00601007387 */ /* 0x004ff20000100a00 */
[----:B------:R0:W-:Y:S04]  /*515f0*/  STL.64 [R1+0x17b8], R10 ;  /* 0x0017b80a01007387 */ /* 0x0001e80000100a00 */
[----:B------:R1:W-:Y:S04]  /*51600*/  STL.64 [R1+0x17b0], R8 ;  /* 0x0017b00801007387 */ /* 0x0003e80000100a00 */
[----:B0-----:R-:W2:Y:S04]  /*51610*/  LDL.LU R10, [R1+0x168] ;  /* 0x00016800010a7983 */ /* 0x001ea80000300800 */
[----:B------:R-:W2:Y:S04]  /*51620*/  LDL.LU R11, [R1+0x16c] ;  /* 0x00016c00010b7983 */ /* 0x000ea80000300800 */
[----:B------:R-:W3:Y:S04]  /*51630*/  LDL.LU R6, [R1+0x198] ;  /* 0x0001980001067983 */ /* 0x000ee80000300800 */
[----:B------:R-:W3:Y:S01]  /*51640*/  LDL.LU R7, [R1+0x19c] ;  /* 0x00019c0001077983 */ /* 0x000ee20000300800 */
[----:B-1----:R-:W-:-:S02]  /*51650*/  IMAD.MOV.U32 R8, RZ, RZ, R28 ;  /* 0x000000ffff087224 */ /* 0x002fc400078e001c */
        /* <DEDUP_REMOVED lines=12> */
[----:B------:R-:W-:Y:S04]  /*51720*/  STL.64 [R1+0x17e8], R10 ;  /* 0x0017e80a01007387 */ /* 0x000fe80000100a00 */
[----:B------:R0:W-:Y:S02]  /*51730*/  STL.64 [R1+0x17e0], R8 ;  /* 0x0017e00801007387 */ /* 0x0001e40000100a00 */
[----:B0-----:R-:W-:-:S02]  /*51740*/  IMAD.MOV.U32 R8, RZ, RZ, R21 ;  /* 0x000000ffff087224 */ /* 0x001fc400078e0015 */
[----:B------:R-:W-:Y:S01]  /*51750*/  IMAD.MOV.U32 R9, RZ, RZ, R22 ;  /* 0x000000ffff097224 */ /* 0x000fe200078e0016 */
[----:B------:R-:W2:Y:S04]  /*51760*/  LDL.LU R21, [R1+0x1940] ;  /* 0x0019400001157983 */ /* 0x000ea80000300800 */
[----:B------:R-:W2:Y:S01]  /*51770*/  LDL.LU R22, [R1+0x193c] ;  /* 0x00193c0001167983 */ /* 0x000ea20000300800 */
[----:B------:R-:W-:Y:S02]  /*51780*/  IMAD.MOV.U32 R10, RZ, RZ, R23 ;  /* 0x000000ffff0a7224 */ /* 0x000fe400078e0017 */
[----:B------:R-:W-:Y:S01]  /*51790*/  IMAD.MOV.U32 R11, RZ, RZ, R0 ;  /* 0x000000ffff0b7224 */ /* 0x000fe200078e0000 */
[----:B------:R-:W2:Y:S04]  /*517a0*/  LDL.LU R23, [R1+0x1938] ;  /* 0x0019380001177983 */ /* 0x000ea80000300800 */
[----:B------:R-:W2:Y:S04]  /*517b0*/  LDL.LU R0, [R1+0x1934] ;  /* 0x0019340001007983 */ /* 0x000ea80000300800 */
[----:B------:R-:W2:Y:S04]  /*517c0*/  LDL.LU R6, [R1+0x1b8] ;  /* 0x0001b80001067983 */ /* 0x000ea80000300800 */
[----:B------:R-:W2:Y:S04]  /*517d0*/  LDL.LU R7, [R1+0x1bc] ;  /* 0x0001bc0001077983 */ /* 0x000ea80000300800 */
[----:B--2---:R0:W-:Y:S04]  /*517e0*/  STL.64 [R1+0x1838], R6 ;  /* 0x0018380601007387 */ /* 0x0041e80000100a00 */
[----:B------:R1:W-:Y:S04]  /*517f0*/  STL.64 [R1+0x1800], R10 ;  /* 0x0018000a01007387 */ /* 0x0003e80000100a00 */
[----:B------:R-:W-:Y:S04]  /*51800*/  STL.64 [R1+0x17f8], R8 ;  /* 0x0017f80801007387 */ /* 0x000fe80000100a00 */
[----:B0-----:R-:W2:Y:S04]  /*51810*/  LDL.LU R6, [R1+0x1c8] ;  /* 0x0001c80001067983 */ /* 0x001ea80000300800 */
[----:B------:R-:W2:Y:S01]  /*51820*/  LDL.LU R7, [R1+0x1cc] ;  /* 0x0001cc0001077983 */ /* 0x000ea20000300800 */
[----:B-1----:R-:W-:-:S02]  /*51830*/  IMAD.MOV.U32 R10, RZ, RZ, R25 ;  /* 0x000000ffff0a7224 */ /* 0x002fc400078e0019 */
[----:B------:R-:W-:Y:S01]  /*51840*/  IMAD.MOV.U32 R11, RZ, RZ, R24 ;  /* 0x000000ffff0b7224 */ /* 0x000fe200078e0018 */
[----:B--2---:R0:W-:Y:S04]  /*51850*/  STL.64 [R1+0x1850], R6 ;  /* 0x0018500601007387 */ /* 0x0041e80000100a00 */
[----:B0-----:R-:W2:Y:S04]  /*51860*/  LDL.LU R6, [R1+0x1d8] ;  /* 0x0001d80001067983 */ /* 0x001ea80000300800 */
[----:B------:R-:W2:Y:S01]  /*51870*/  LDL.LU R7, [R1+0x1dc] ;  /* 0x0001dc0001077983 */ /* 0x000ea20000300800 */
[----:B------:R-:W-:-:S02]  /*51880*/  IMAD.MOV.U32 R8, RZ, RZ, R27 ;  /* 0x000000ffff087224 */ /* 0x000fc400078e001b */
[----:B------:R-:W-:Y:S01]  /*51890*/  IMAD.MOV.U32 R9, RZ, RZ, R26 ;  /* 0x000000ffff097224 */ /* 0x000fe200078e001a */
        /* <DEDUP_REMOVED lines=12> */
[----:B--2---:R-:W-:Y:S04]  /*51960*/  STL.64 [R1+0x1898], R6 ;  /* 0x0018980601007387 */ /* 0x004fe80000100a00 */
[----:B------:R-:W-:Y:S04]  /*51970*/  STL.64 [R1+0x1830], R10 ;  /* 0x0018300a01007387 */ /* 0x000fe80000100a00 */
[----:B------:R4:W-:Y:S02]  /*51980*/  STL.64 [R1+0x1828], R8 ;  /* 0x0018280801007387 */ /* 0x0009e40000100a00 */
[----:B----4-:R-:W-:-:S02]  /*51990*/  IMAD.MOV.U32 R8, RZ, RZ, R2 ;  /* 0x000000ffff087224 */ /* 0x010fc400078e0002 */
[----:B---3--:R-:W-:Y:S01]  /*519a0*/  IMAD.MOV.U32 R9, RZ, RZ, R3 ;  /* 0x000000ffff097224 */ /* 0x008fe200078e0003 */
[----:B------:R-:W2:Y:S04]  /*519b0*/  LDL.LU R2, [R1+0x1930] ;  /* 0x0019300001027983 */ /* 0x000ea80000300800 */
[----:B------:R-:W3:Y:S01]  /*519c0*/  LDL.LU R3, [R1+0x192c] ;  /* 0x00192c0001037983 */ /* 0x000ee20000300800 */
[----:B------:R-:W-:Y:S02]  /*519d0*/  IMAD.MOV.U32 R10, RZ, RZ, R28 ;  /* 0x000000ffff0a7224 */ /* 0x000fe400078e001c */
[----:B------:R-:W-:Y:S01]  /*519e0*/  IMAD.MOV.U32 R11, RZ, RZ, R29 ;  /* 0x000000ffff0b7224 */ /* 0x000fe200078e001d */
[----:B------:R-:W4:Y:S04]  /*519f0*/  LDL.LU R28, [R1+0x1928] ;  /* 0x00192800011c7983 */ /* 0x000f280000300800 */
[----:B------:R-:W2:Y:S04]  /*51a00*/  LDL.LU R29, [R1+0x1924] ;  /* 0x00192400011d7983 */ /* 0x000ea80000300800 */
[----:B------:R-:W2:Y:S04]  /*51a10*/  LDL.LU R6, [R1+0x208] ;  /* 0x0002080001067983 */ /* 0x000ea80000300800 */
[----:B------:R-:W2:Y:S04]  /*51a20*/  LDL.LU R7, [R1+0x20c] ;  /* 0x00020c0001077983 */ /* 0x000ea80000300800 */
[----:B--2---:R0:W-:Y:S04]  /*51a30*/  STL.64 [R1+0x18b0], R6 ;  /* 0x0018b00601007387 */ /* 0x0041e80000100a00 */
[----:B0-----:R-:W2:Y:S04]  /*51a40*/  LDL.LU R6, [R1+0x218] ;  /* 0x0002180001067983 */ /* 0x001ea80000300800 */
        /* <DEDUP_REMOVED lines=12> */
[----:B--2---:R0:W-:Y:S04]  /*51b10*/  STL.64 [R1+0x18e0], R20 ;  /* 0x0018e01401007387 */ /* 0x0041e80000100a00 */
[----:B------:R-:W2:Y:S04]  /*51b20*/  LDL.LU R4, [R1+0xb0] ;  /* 0x0000b00001047983 */ /* 0x000ea80000300800 */
[----:B------:R-:W2:Y:S04]  /*51b30*/  LDL.LU R5, [R1+0xb4] ;  /* 0x0000b40001057983 */ /* 0x000ea80000300800 */
[----:B------:R-:W2:Y:S04]  /*51b40*/  LDL.LU R6, [R1+0xb8] ;  /* 0x0000b80001067983 */ /* 0x000ea80000300800 */
[----:B------:R-:W2:Y:S04]  /*51b50*/  LDL.LU R7, [R1+0xbc] ;  /* 0x0000bc0001077983 */ /* 0x000ea80000300800 */
[----:B--2---:R-:W-:Y:S04]  /*51b60*/  STL.64 [R1+0x18f0], R6 ;  /* 0x0018f00601007387 */ /* 0x004fe80000100a00 */
[----:B------:R1:W-:Y:S04]  /*51b70*/  STL.64 [R1+0x18e8], R4 ;  /* 0x0018e80401007387 */ /* 0x0003e80000100a00 */
[----:B------:R-:W2:Y:S04]  /*51b80*/  LDL.LU R24, [R1+0x130] ;  /* 0x0001300001187983 */ /* 0x000ea80000300800 */
[----:B------:R-:W2:Y:S04]  /*51b90*/  LDL.LU R25, [R1+0x134] ;  /* 0x0001340001197983 */ /* 0x000ea80000300800 */
[----:B0-----:R-:W2:Y:S04]  /*51ba0*/  LDL.LU R20, [R1+0xc0] ;  /* 0x0000c00001147983 */ /* 0x001ea80000300800 */
[----:B------:R-:W2:Y:S04]  /*51bb0*/  LDL.LU R21, [R1+0xc4] ;  /* 0x0000c40001157983 */ /* 0x000ea80000300800 */
[----:B------:R-:W2:Y:S04]  /*51bc0*/  LDL.LU R16, [R1+0x140] ;  /* 0x0001400001107983 */ /* 0x000ea80000300800 */
[----:B------:R-:W2:Y:S04]  /*51bd0*/  LDL.LU R17, [R1+0x144] ;  /* 0x0001440001117983 */ /* 0x000ea80000300800 */
[----:B-1----:R-:W2:Y:S04]  /*51be0*/  LDL.LU R4, [R1+0xd0] ;  /* 0x0000d00001047983 */ /* 0x002ea80000300800 */
[----:B------:R-:W2:Y:S04]  /*51bf0*/  LDL.LU R5, [R1+0xd4] ;  /* 0x0000d40001057983 */ /* 0x000ea80000300800 */
[----:B------:R-:W2:Y:S04]  /*51c00*/  LDL.LU R6, [R1+0xd8] ;  /* 0x0000d80001067983 */ /* 0x000ea80000300800 */
[----:B------:R-:W2:Y:S04]  /*51c10*/  LDL.LU R7, [R1+0xdc] ;  /* 0x0000dc0001077983 */ /* 0x000ea80000300800 */
[----:B------:R0:W-:Y:S04]  /*51c20*/  STL.64 [R1+0x1860], R10 ;  /* 0x0018600a01007387 */ /* 0x0001e80000100a00 */
[----:B------:R4:W-:Y:S01]  /*51c30*/  STL.64 [R1+0x1858], R8 ;  /* 0x0018580801007387 */ /* 0x0009e20000100a00 */
[----:B0-----:R-:W-:-:S02]  /*51c40*/  IMAD.MOV.U32 R10, RZ, RZ, R2 ;  /* 0x000000ffff0a7224 */ /* 0x001fc400078e0002 */
[----:B----4-:R-:W-:Y:S02]  /*51c50*/  IMAD.MOV.U32 R8, RZ, RZ, R28 ;  /* 0x000000ffff087224 */ /* 0x010fe400078e001c */
[----:B------:R-:W-:Y:S01]  /*51c60*/  IMAD.MOV.U32 R11, RZ, RZ, R0 ;  /* 0x000000ffff0b7224 */ /* 0x000fe200078e0000 */
[----:B------:R-:W4:Y:S01]  /*51c70*/  LDL.LU R28, [R1+0x1918] ;  /* 0x00191800011c7983 */ /* 0x000f220000300800 */
[----:B---3--:R-:W-:-:S03]  /*51c80*/  IMAD.MOV.U32 R9, RZ, RZ, R3 ;  /* 0x000000ffff097224 */ /* 0x008fc600078e0003 */
[----:B------:R-:W3:Y:S04]  /*51c90*/  LDL.LU R3, [R1+0x1914] ;  /* 0x0019140001037983 */ /* 0x000ee80000300800 */
[----:B------:R-:W2:Y:S04]  /*51ca0*/  LDL.LU R2, [R1+0x1910] ;  /* 0x0019100001027983 */ /* 0x000ea80000300800 */
[----:B------:R-:W2:Y:S04]  /*51cb0*/  LDL.LU R0, [R1+0x190c] ;  /* 0x00190c0001007983 */ /* 0x000ea80000300800 */
[----:B------:R-:W-:Y:S04]  /*51cc0*/  STL.64 [R1+0x1878], R10 ;  /* 0x0018780a01007387 */ /* 0x000fe80000100a00 */
[----:B------:R0:W-:Y:S04]  /*51cd0*/  STL.64 [R1+0x1870], R8 ;  /* 0x0018700801007387 */ /* 0x0001e80000100a00 */
[----:B0-----:R-:W2:Y:S04]  /*51ce0*/  LDL.LU R8, [R1+0x70] ;  /* 0x0000700001087983 */ /* 0x001ea80000300800 */
[----:B------:R-:W2:Y:S04]  /*51cf0*/  LDL.LU R9, [R1+0x74] ;  /* 0x0000740001097983 */ /* 0x000ea80000300800 */
[----:B------:R-:W2:Y:S01]  /*51d00*/  LDL.LU R10, [R1+0x78] ;  /* 0x00007800010a7983 */ /* 0x000ea20000300800 */
[----:B------:R-:W-:-:S03]  /*51d10*/  IMAD.MOV.U32 R11, RZ, RZ, R29 ;  /* 0x000000ffff0b7224 */ /* 0x000fc600078e001d */
[----:B------:R-:W3:Y:S04]  /*51d20*/  LDL.LU R29, [R1+0x1908] ;  /* 0x00190800011d7983 */ /* 0x000ee80000300800 */
[----:B--2---:R3:W-:Y:S04]  /*51d30*/  STL.64 [R1+0x1890], R10 ;  /* 0x0018900a01007387 */ /* 0x0047e80000100a00 */
[----:B------:R0:W-:Y:S01]  /*51d40*/  STL.64 [R1+0x1888], R8 ;  /* 0x0018880801007387 */ /* 0x0001e20000100a00 */
[----:B---3--:R-:W-:Y:S02]  /*51d50*/  IMAD.MOV.U32 R10, RZ, RZ, R3 ;  /* 0x000000ffff0a7224 */ /* 0x008fe400078e0003 */
[----:B0-----:R-:W-:-:S02]  /*51d60*/  IMAD.MOV.U32 R8, RZ, RZ, R0 ;  /* 0x000000ffff087224 */ /* 0x001fc400078e0000 */
[----:B----4-:R-:W-:Y:S01]  /*51d70*/  IMAD.MOV.U32 R11, RZ, RZ, R28 ;  /* 0x000000ffff0b7224 */ /* 0x010fe200078e001c */
[----:B------:R-:W2:Y:S01]  /*51d80*/  LDL.LU R0, [R1+0x1904] ;  /* 0x0019040001007983 */ /* 0x000ea20000300800 */
[----:B------:R-:W-:-:S03]  /*51d90*/  IMAD.MOV.U32 R9, RZ, RZ, R2 ;  /* 0x000000ffff097224 */ /* 0x000fc600078e0002 */
[----:B------:R-:W3:Y:S04]  /*51da0*/  LDL.LU R2, [R1+0x1900] ;  /* 0x0019000001027983 */ /* 0x000ee80000300800 */
[----:B------:R-:W4:Y:S04]  /*51db0*/  LDL.LU R3, [R1+0x18fc] ;  /* 0x0018fc0001037983 */ /* 0x000f280000300800 */
[----:B------:R-:W2:Y:S04]  /*51dc0*/  LDL.LU R28, [R1+0x18f8] ;  /* 0x0018f800011c7983 */ /* 0x000ea80000300800 */
[----:B------:R-:W-:Y:S04]  /*51dd0*/  STL.64 [R1+0x18a8], R10 ;  /* 0x0018a80a01007387 */ /* 0x000fe80000100a00 */
[----:B------:R0:W-:Y:S04]  /*51de0*/  STL.64 [R1+0x18a0], R8 ;  /* 0x0018a00801007387 */ /* 0x0001e80000100a00 */
[----:B0-----:R-:W2:Y:S04]  /*51df0*/  LDL.LU R8, [R1+0x90] ;  /* 0x0000900001087983 */ /* 0x001ea80000300800 */
[----:B------:R-:W2:Y:S04]  /*51e00*/  LDL.LU R9, [R1+0x94] ;  /* 0x0000940001097983 */ /* 0x000ea80000300800 */
[----:B------:R-:W2:Y:S01]  /*51e10*/  LDL.LU R10, [R1+0x98] ;  /* 0x00009800010a7983 */ /* 0x000ea20000300800 */
[----:B------:R-:W-:Y:S01]  /*51e20*/  IMAD.MOV.U32 R11, RZ, RZ, R29 ;  /* 0x000000ffff0b7224 */ /* 0x000fe200078e001d */
[C---:B------:R-:W-:Y:S08]  /*51e30*/  HMMA.16816.F32.BF16 R16, R12.reuse, R16, R4 ;  /* 0x000000100c10723c */ /* 0x040ff00000041804 */
[C---:B------:R-:W-:Y:S01]  /*51e40*/  HMMA.16816.F32.BF16 R24, R12.reuse, R24, R20 ;  /* 0x000000180c18723c */ /* 0x040fe20000041814 */
[----:B--2---:R-:W-:Y:S04]  /*51e50*/  STL.64 [R1+0x18c0], R10 ;  /* 0x0018c00a01007387 */ /* 0x004fe80000100a00 */
[----:B------:R0:W-:Y:S04]  /*51e60*/  STL.64 [R1+0x18b8], R8 ;  /* 0x0018b80801007387 */ /* 0x0001e80000100a00 */
[----:B------:R-:W2:Y:S04]  /*51e70*/  LDL.LU.64 R6, [R1+0x18f0] ;  /* 0x0018f00001067983 */ /* 0x000ea80000300a00 */
[----:B------:R-:W2:Y:S04]  /*51e80*/  LDL.LU.64 R4, [R1+0x18e8] ;  /* 0x0018e80001047983 */ /* 0x000ea80000300a00 */
[----:B------:R-:W2:Y:S02]  /*51e90*/  LDL.LU.64 R20, [R1+0x18e0] ;  /* 0x0018e00001147983 */ /* 0x000ea40000300a00 */
[----:B--2---:R-:W-:Y:S02]  /*51ea0*/  HMMA.16816.F32.BF16 R12, R12, R20, R4 ;  /* 0x000000140c0c723c */ /* 0x004fe40000041804 */
[----:B------:R-:W2:Y:S04]  /*51eb0*/  LDL.LU.64 R6, [R1+0x18d8] ;  /* 0x0018d80001067983 */ /* 0x000ea80000300a00 */
[----:B------:R-:W2:Y:S04]  /*51ec0*/  LDL.LU.64 R22, [R1+0x18d0] ;  /* 0x0018d00001167983 */ /* 0x000ea80000300a00 */
[----:B------:R-:W2:Y:S01]  /*51ed0*/  LDL.LU.64 R20, [R1+0x18c8] ;  /* 0x0018c80001147983 */ /* 0x000ea20000300a00 */
[----:B0-----:R-:W-:-:S02]  /*51ee0*/  IMAD.MOV.U32 R8, RZ, RZ, R28 ;  /* 0x000000ffff087224 */ /* 0x001fc400078e001c */
[----:B----4-:R-:W-:Y:S02]  /*51ef0*/  IMAD.MOV.U32 R9, RZ, RZ, R3 ;  /* 0x000000ffff097224 */ /* 0x010fe400078e0003 */
[----:B---3--:R-:W-:Y:S02]  /*51f00*/  IMAD.MOV.U32 R10, RZ, RZ, R2 ;  /* 0x000000ffff0a7224 */ /* 0x008fe400078e0002 */
[----:B------:R-:W-:-:S07]  /*51f10*/  IMAD.MOV.U32 R11, RZ, RZ, R0 ;  /* 0x000000ffff0b7224 */ /* 0x000fce00078e0000 */
[----:B--2---:R-:W-:Y:S01]  /*51f20*/  HMMA.16816.F32.BF16 R4, R20, R6, R8 ;  /* 0x000000061404723c */ /* 0x004fe20000041808 */
[----:B------:R-:W2:Y:S04]  /*51f30*/  LDL.LU.64 R10, [R1+0x18c0] ;  /* 0x0018c000010a7983 */ /* 0x000ea80000300a00 */
[----:B------:R-:W2:-:S14]  /*51f40*/  LDL.LU.64 R8, [R1+0x18b8] ;  /* 0x0018b80001087983 */ /* 0x000e9c0000300a00 */
[----:B------:R-:W-:Y:S04]  /*51f50*/  STL.64 [R1+0x410], R4 ;  /* 0x0004100401007387 */ /* 0x000fe80000100a00 */
[----:B------:R0:W-:Y:S04]  /*51f60*/  STL.64 [R1+0x418], R6 ;  /* 0x0004180601007387 */ /* 0x0001e80000100a00 */
[----:B0-----:R-:W2:Y:S01]  /*51f70*/  LDL.LU.64 R6, [R1+0x18b0] ;  /* 0x0018b00001067983 */ /* 0x001ea20000300a00 */
[----:B------:R-:W-:-:S05]  /*51f80*/  IMAD.MOV.U32 R0, RZ, RZ, R4 ;  /* 0x000000ffff007224 */ /* 0x000fca00078e0004 */
[----:B------:R-:W-:Y:S01]  /*51f90*/  STL [R1+0x1674], R0 ;  /* 0x0016740001007387 */ /* 0x000fe20000100800 */
[----:B--2---:R-:W-:Y:S03]  /*51fa0*/  HMMA.16816.F32.BF16 R4, R20, R6, R8 ;  /* 0x000000061404723c */ /* 0x004fe60000041808 */
[----:B------:R-:W2:Y:S04]  /*51fb0*/  LDL.LU.64 R10, [R1+0x18a8] ;  /* 0x0018a800010a7983 */ /* 0x000ea80000300a00 */
[----:B------:R-:W2:-:S12]  /*51fc0*/  LDL.LU.64 R8, [R1+0x18a0] ;  /* 0x0018a00001087983 */ /* 0x000e980000300a00 */
        /* <DEDUP_REMOVED lines=34> */
[----:B0-----:R-:W2:Y:S02]  /*521f0*/  LDL.LU.64 R6, [R1+0x1838] ;  /* 0x0018380001067983 */ /* 0x001ea40000300a00 */
[----:B--2---:R-:W-:Y:S02]  /*52200*/  HMMA.16816.F32.BF16 R4, R20, R6, R8 ;  /* 0x000000061404723c */ /* 0x004fe40000041808 */
[----:B------:R-:W2:Y:S04]  /*52210*/  LDL.LU.64 R10, [R1+0x1830] ;  /* 0x00183000010a7983 */ /* 0x000ea80000300a00 */
[----:B------:R-:W2:-:S13]  /*52220*/  LDL.LU.64 R8, [R1+0x1828] ;  /* 0x0018280001087983 */ /* 0x000e9a0000300a00 */
        /* <DEDUP_REMOVED lines=27> */
[----:B------:R-:W2:Y:S02]  /*523e0*/  LDL.LU.64 R4, [R1+0x17c0] ;  /* 0x0017c00001047983 */ /* 0x000ea40000300a00 */
[----:B--2---:R-:W-:Y:S02]  /*523f0*/  HMMA.16816.F32.BF16 R4, R20, R10, R4 ;  /* 0x0000000a1404723c */ /* 0x004fe40000041804 */
[----:B------:R-:W2:Y:S04]  /*52400*/  LDL.LU.64 R10, [R1+0x17b8] ;  /* 0x0017b800010a7983 */ /* 0x000ea80000300a00 */
[----:B------:R-:W2:-:S13]  /*52410*/  LDL.LU.64 R8, [R1+0x17b0] ;  /* 0x0017b00001087983 */ /* 0x000e9a0000300a00 */
[----:B------:R-:W-:Y:S04]  /*52420*/  STL.64 [R1+0x1a0], R4 ;  /* 0x0001a00401007387 */ /* 0x000fe80000100a00 */
[----:B------:R0:W-:Y:S04]  /*52430*/  STL.64 [R1+0x1a8], R6 ;  /* 0x0001a80601007387 */ /* 0x0001e80000100a00 */
[----:B0-----:R-:W2:Y:S04]  /*52440*/  LDL.LU R6, [R1+0x158] ;  /* 0x0001580001067983 */ /* 0x001ea80000300800 */
[----:B------:R-:W2:Y:S04]  /*52450*/  LDL.LU R7, [R1+0x15c] ;  /* 0x00015c0001077983 */ /* 0x000ea80000300800 */
[----:B------:R-:W3:Y:S04]  /*52460*/  LDL.LU R2, [R1+0x1544] ;  /* 0x0015440001027983 */ /* 0x000ee80000300800 */
[----:B------:R-:W4:Y:S01]  /*52470*/  LDL.LU R0, [R1+0x660] ;  /* 0x0006600001007983 */ /* 0x000f220000300800 */
[----:B--2---:R-:W-:-:S15]  /*52480*/  HMMA.16816.F32.BF16 R8, R20, R6, R8 ;  /* 0x000000061408723c */ /* 0x004fde0000041808 */
[----:B------:R-:W-:-:S04]  /*52490*/  NOP ;  /* 0x0000000000007918 */ /* 0x000fc80000000000 */
[----:B------:R-:W-:Y:S04]  /*524a0*/  STL.64 [R1+0x170], R8 ;  /* 0x0001700801007387 */ /* 0x000fe80000100a00 */
[----:B------:R0:W-:Y:S01]  /*524b0*/  STL.64 [R1+0x178], R10 ;  /* 0x0001780a01007387 */ /* 0x0001e20000100a00 */
[----:B------:R-:W-:Y:S02]  /*524c0*/  IMAD.MOV.U32 R6, RZ, RZ, R9 ;  /* 0x000000ffff067224 */ /* 0x000fe400078e0009 */
[----:B0-----:R-:W-:-:S05]  /*524d0*/  IMAD.MOV.U32 R10, RZ, RZ, R8 ;  /* 0x000000ffff0a7224 */ /* 0x001fca00078e0008 */
[----:B------:R0:W-:Y:S04]  /*524e0*/  STL [R1+0x168c], R10 ;  /* 0x00168c0a01007387 */ /* 0x0001e80000100800 */
[----:B0-----:R-:W2:Y:S04]  /*524f0*/  LDL.LU R10, [R1+0x138] ;  /* 0x00013800010a7983 */ /* 0x001ea80000300800 */
[----:B------:R-:W2:Y:S04]  /*52500*/  LDL.LU R11, [R1+0x13c] ;  /* 0x00013c00010b7983 */ /* 0x000ea80000300800 */
[----:B------:R0:W-:Y:S04]  /*52510*/  STL [R1+0x1688], R6 ;  /* 0x0016880601007387 */ /* 0x0001e80000100800 */
[----:B0-----:R-:W2:Y:S04]  /*52520*/  LDL.LU R6, [R1+0x148] ;  /* 0x0001480001067983 */ /* 0x001ea80000300800 */
[----:B------:R-:W2:Y:S02]  /*52530*/  LDL.LU R7, [R1+0x14c] ;  /* 0x00014c0001077983 */ /* 0x000ea40000300800 */
[----:B--2---:R-:W-:Y:S02]  /*52540*/  HMMA.16816.F32.BF16 R4, R20, R6, R16 ;  /* 0x000000061404723c */ /* 0x004fe40000041810 */
[----:B------:R-:W2:-:S15]  /*52550*/  LDL.LU R18, [R1+0x128] ;  /* 0x0001280001127983 */ /* 0x000e9e0000300800 */
[----:B------:R-:W-:Y:S02]  /*52560*/  NOP ;  /* 0x0000000000007918 */ /* 0x000fe40000000000 */
[----:B------:R0:W-:Y:S04]  /*52570*/  STL.64 [R1+0x190], R4 ;  /* 0x0001900401007387 */ /* 0x0001e80000100a00 */
[----:B------:R1:W-:Y:S04]  /*52580*/  STL.64 [R1+0x198], R6 ;  /* 0x0001980601007387 */ /* 0x0003e80000100a00 */
[----:B------:R-:W2:Y:S01]  /*52590*/  LDL.LU R19, [R1+0x12c] ;  /* 0x00012c0001137983 */ /* 0x000ea20000300800 */
[----:B------:R-:W-:-:S15]  /*525a0*/  HMMA.16816.F32.BF16 R8, R20, R10, R24 ;  /* 0x0000000a1408723c */ /* 0x000fde0000041818 */
[----:B------:R-:W-:-:S04]  /*525b0*/  NOP ;  /* 0x0000000000007918 */ /* 0x000fc80000000000 */
[----:B------:R-:W-:Y:S01]  /*525c0*/  STL.64 [R1+0x160], R8 ;  /* 0x0001600801007387 */ /* 0x000fe20000100a00 */
[----:B0-----:R-:W-:-:S03]  /*525d0*/  IMAD.MOV.U32 R5, RZ, RZ, R11 ;  /* 0x000000ffff057224 */ /* 0x001fc600078e000b */
[----:B------:R0:W-:Y:S01]  /*525e0*/  STL.64 [R1+0x168], R10 ;  /* 0x0001680a01007387 */ /* 0x0001e20000100a00 */
[----:B-1----:R-:W-:Y:S02]  /*525f0*/  IMAD.MOV.U32 R7, RZ, RZ, R9 ;  /* 0x000000ffff077224 */ /* 0x002fe400078e0009 */
[----:B0-----:R-:W-:-:S05]  /*52600*/  IMAD.MOV.U32 R11, RZ, RZ, R8 ;  /* 0x000000ffff0b7224 */ /* 0x001fca00078e0008 */
[----:B------:R-:W-:Y:S04]  /*52610*/  STL [R1+0x1698], R11 ;  /* 0x0016980b01007387 */ /* 0x000fe80000100800 */
[----:B------:R-:W-:Y:S04]  /*52620*/  STL [R1+0x1694], R7 ;  /* 0x0016940701007387 */ /* 0x000fe80000100800 */
[----:B------:R-:W-:Y:S01]  /*52630*/  STL [R1+0x1690], R5 ;  /* 0x0016900501007387 */ /* 0x000fe20000100800 */
[----:B--2---:R-:W-:-:S15]  /*52640*/  HMMA.16816.F32.BF16 R12, R20, R18, R12 ;  /* 0x00000012140c723c */ /* 0x004fde000004180c */
[----:B------:R-:W-:-:S04]  /*52650*/  NOP ;  /* 0x0000000000007918 */ /* 0x000fc80000000000 */
[----:B------:R-:W-:Y:S01]  /*52660*/  IMAD.MOV.U32 R4, RZ, RZ, R15 ;  /* 0x000000ffff047224 */ /* 0x000fe200078e000f */
[----:B------:R-:W-:Y:S04]  /*52670*/  STL.64 [R1+0x130], R12 ;  /* 0x0001300c01007387 */ /* 0x000fe80000100a00 */
[----:B------:R-:W-:Y:S04]  /*52680*/  STL.64 [R1+0x138], R14 ;  /* 0x0001380e01007387 */ /* 0x000fe80000100a00 */
[----:B------:R0:W-:Y:S04]  /*52690*/  STL [R1+0x169c], R4 ;  /* 0x00169c0401007387 */ /* 0x0001e80000100800 */
[----:B0-----:R-:W2:Y:S01]  /*526a0*/  LDL.LU R4, [R1+0x1534] ;  /* 0x0015340001047983 */ /* 0x001ea20000300800 */
[----:B------:R-:W-:-:S04]  /*526b0*/  USHF.L.U32 UR6, UR16, 0x7, URZ ;  /* 0x0000000710067899 */ /* 0x000fc800080006ff */
[----:B------:R-:W-:-:S06]  /*526c0*/  USHF.L.U32 UR17, UR6, 0x1, URZ ;  /* 0x0000000106117899 */ /* 0x000fcc00080006ff */
[----:B---3--:R-:W-:Y:S01]  /*526d0*/  IADD3 R2, P2, PT, R2, UR17, RZ ;  /* 0x0000001102027c10 */ /* 0x008fe2000ff5e0ff */
[----:B--2---:R0:W-:Y:S04]  /*526e0*/  STL [R1+0x17a8], R4 ;  /* 0x0017a80401007387 */ /* 0x0041e80000100800 */
[----:B------:R-:W-:Y:S04]  /*526f0*/  STL [R1+0x1544], R2 ;  /* 0x0015440201007387 */ /* 0x000fe80000100800 */
[----:B0-----:R-:W2:Y:S01]  /*52700*/  LDL.LU R4, [R1+0x1538] ;  /* 0x0015380001047983 */ /* 0x001ea20000300800 */
[----:B----4-:R-:W-:-:S05]  /*52710*/  IADD3 R0, P3, PT, R0, UR17, RZ ;  /* 0x0000001100007c10 */ /* 0x010fca000ff7e0ff */
[----:B------:R-:W-:Y:S04]  /*52720*/  STL [R1+0x660], R0 ;  /* 0x0006600001007387 */ /* 0x000fe80000100800 */
        /* <DEDUP_REMOVED lines=30> */
[----:B--2---:R-:W-:-:S05]  /*52910*/  IADD3 R4, P4, PT, R4, UR17, RZ ;  /* 0x0000001104047c10 */ /* 0x004fca000ff9e0ff */
[----:B------:R0:W-:Y:S04]  /*52920*/  STL [R1+0x153c], R4 ;  /* 0x00153c0401007387 */ /* 0x0001e80000100800 */
[----:B0-----:R-:W2:Y:S01]  /*52930*/  LDL.LU R4, [R1+0x17ac] ;  /* 0x0017ac0001047983 */ /* 0x001ea20000300800 */
[----:B------:R-:W-:Y:S01]  /*52940*/  USHF.R.S32.HI UR8, URZ, 0x1f, UR6 ;  /* 0x0000001fff087899 */ /* 0x000fe20008011406 */
[----:B--2---:R-:W-:-:S05]  /*52950*/  IADD3 R4, P5, PT, R4, UR17, RZ ;  /* 0x0000001104047c10 */ /* 0x004fca000ffbe0ff */
[----:B------:R0:W-:Y:S04]  /*52960*/  STL [R1+0x1538], R4 ;  /* 0x0015380401007387 */ /* 0x0001e80000100800 */
[----:B0-----:R-:W2:Y:S01]  /*52970*/  LDL.LU R4, [R1+0x17a8] ;  /* 0x0017a80001047983 */ /* 0x001ea20000300800 */
[----:B------:R-:W-:Y:S01]  /*52980*/  USHF.L.U64.HI UR8, UR6, 0x1, UR8 ;  /* 0x0000000106087899 */ /* 0x000fe20008010208 */
[----:B---3--:R-:W-:Y:S02]  /*52990*/  IADD3 R20, P0, PT, R20, UR17, RZ ;  /* 0x0000001114147c10 */ /* 0x008fe4000ff1e0ff */
[----:B----4-:R-:W-:-:S03]  /*529a0*/  IADD3 R21, P1, PT, R21, UR17, RZ ;  /* 0x0000001115157c10 */ /* 0x010fc6000ff3e0ff */
[----:B------:R-:W-:Y:S02]  /*529b0*/  IADD3.X R22, PT, PT, R22, UR8, RZ, P2, !PT ;  /* 0x0000000816167c10 */ /* 0x000fe400097fe4ff */
[----:B------:R-:W-:Y:S02]  /*529c0*/  IADD3 R23, P2, PT, R23, UR17, RZ ;  /* 0x0000001117177c10 */ /* 0x000fe4000ff5e0ff */
[----:B------:R-:W-:Y:S02]  /*529d0*/  IADD3.X R12, PT, PT, R12, UR8, RZ, P3, !PT ;  /* 0x000000080c0c7c10 */ /* 0x000fe40009ffe4ff */
[----:B------:R-:W-:Y:S02]  /*529e0*/  IADD3 R13, P3, PT, R13, UR17, RZ ;  /* 0x000000110d0d7c10 */ /* 0x000fe4000ff7e0ff */
[----:B------:R-:W-:Y:S02]  /*529f0*/  IADD3.X R14, PT, PT, R14, UR8, RZ, P4, !PT ;  /* 0x000000080e0e7c10 */ /* 0x000fe4000a7fe4ff */
[----:B------:R-:W-:-:S02]  /*52a00*/  IADD3 R15, P4, PT, R15, UR17, RZ ;  /* 0x000000110f0f7c10 */ /* 0x000fc4000ff9e0ff */
        /* <DEDUP_REMOVED lines=14> */
[----:B--2---:R-:W-:-:S05]  /*52af0*/  IADD3 R4, P6, PT, R4, UR17, RZ ;  /* 0x0000001104047c10 */ /* 0x004fca000ffde0ff */
[----:B------:R0:W-:Y:S04]  /*52b00*/  STL [R1+0x1534], R4 ;  /* 0x0015340401007387 */ /* 0x0001e80000100800 */
[----:B------:R-:W-:Y:S04]  /*52b10*/  STL [R1+0x1530], R20 ;  /* 0x0015301401007387 */ /* 0x000fe80000100800 */
[----:B------:R-:W-:Y:S04]  /*52b20*/  STL [R1+0x152c], R21 ;  /* 0x00152c1501007387 */ /* 0x000fe80000100800 */
[----:B------:R-:W-:Y:S04]  /*52b30*/  STL [R1+0x1540], R22 ;  /* 0x0015401601007387 */ /* 0x000fe80000100800 */
[----:B------:R-:W-:Y:S04]  /*52b40*/  STL [R1+0x1528], R23 ;  /* 0x0015281701007387 */ /* 0x000fe80000100800 */
[----:B------:R-:W-:Y:S04]  /*52b50*/  STL [R1+0x5c4], R12 ;  /* 0x0005c40c01007387 */ /* 0x000fe80000100800 */
[----:B------:R-:W-:Y:S01]  /*52b60*/  STL [R1+0x1524], R13 ;  /* 0x0015240d01007387 */ /* 0x000fe20000100800 */
[----:B------:R-:W-:-:S03]  /*52b70*/  IADD3.X R11, PT, PT, R11, UR8, RZ, P6, !PT ;  /* 0x000000080b0b7c10 */ /* 0x000fc6000b7fe4ff */
[----:B------:R-:W-:Y:S01]  /*52b80*/  STL [R1+0x65c], R14 ;  /* 0x00065c0e01007387 */ /* 0x000fe20000100800 */
[----:B------:R-:W-:-:S03]  /*52b90*/  IADD3 R24, P6, PT, R24, UR17, RZ ;  /* 0x0000001118187c10 */ /* 0x000fc6000ffde0ff */
        /* <DEDUP_REMOVED lines=13> */
[----:B------:R-:W-:-:S03]  /*52c70*/  IADD3.X R28, PT, PT, R28, UR8, RZ, P6, !PT ;  /* 0x000000081c1c7c10 */ /* 0x000fc6000b7fe4ff */
[----:B------:R-:W-:Y:S04]  /*52c80*/  STL [R1+0x1518], R10 ;  /* 0x0015180a01007387 */ /* 0x000fe80000100800 */
[----:B------:R-:W-:Y:S04]  /*52c90*/  STL [R1+0x14e4], R8 ;  /* 0x0014e40801007387 */ /* 0x000fe80000100800 */
[----:B------:R-:W-:Y:S04]  /*52ca0*/  STL [R1+0x1510], R9 ;  /* 0x0015100901007387 */ /* 0x000fe80000100800 */
[----:B------:R-:W-:Y:S04]  /*52cb0*/  STL [R1+0x14dc], R29 ;  /* 0x0014dc1d01007387 */ /* 0x000fe80000100800 */
[----:B------:R-:W-:Y:S04]  /*52cc0*/  STL [R1+0x1508], R28 ;  /* 0x0015081c01007387 */ /* 0x000fe80000100800 */
[----:B0-----:R-:W2:Y:S01]  /*52cd0*/  LDL.LU R4, [R1+0x14f0] ;  /* 0x0014f00001047983 */ /* 0x001ea20000300800 */
[----:B------:R-:W-:-:S02]  /*52ce0*/  IADD3 R3, P6, PT, R3, UR17, RZ ;  /* 0x0000001103037c10 */ /* 0x000fc4000ffde0ff */
[----:B------:R-:W-:-:S03]  /*52cf0*/  IADD3.X R2, PT, PT, R2, UR8, RZ, P0, !PT ;  /* 0x0000000802027c10 */ /* 0x000fc600087fe4ff */
[----:B------:R-:W-:Y:S04]  /*52d00*/  STL [R1+0x14d4], R3 ;  /* 0x0014d40301007387 */ /* 0x000fe80000100800 */
[----:B--2---:R0:W-:Y:S04]  /*52d10*/  STL [R1+0x17a0], R4 ;  /* 0x0017a00401007387 */ /* 0x0041e80000100800 */
[----:B------:R-:W-:Y:S04]  /*52d20*/  STL [R1+0x1500], R2 ;  /* 0x0015000201007387 */ /* 0x000fe80000100800 */
[----:B0-----:R-:W2:Y:S01]  /*52d30*/  LDL.LU R4, [R1+0x14c4] ;  /* 0x0014c40001047983 */ /* 0x001ea20000300800 */
[----:B------:R-:W-:-:S05]  /*52d40*/  IADD3 R0, P0, PT, R0, UR17, RZ ;  /* 0x0000001100007c10 */ /* 0x000fca000ff1e0ff */
        /* <DEDUP_REMOVED lines=31> */
[----:B--2---:R-:W-:-:S05]  /*52f40*/  IADD3.X R4, PT, PT, R4, UR8, RZ, P1, !PT ;  /* 0x0000000804047c10 */ /* 0x004fca0008ffe4ff */
[----:B------:R0:W-:Y:S04]  /*52f50*/  STL [R1+0x14f8], R4 ;  /* 0x0014f80401007387 */ /* 0x0001e80000100800 */
[----:B0-----:R-:W2:Y:S02]  /*52f60*/  LDL.LU R4, [R1+0x17a4] ;  /* 0x0017a40001047983 */ /* 0x001ea40000300800 */
[----:B--2---:R-:W-:-:S05]  /*52f70*/  IADD3 R4, P1, PT, R4, UR17, RZ ;  /* 0x0000001104047c10 */ /* 0x004fca000ff3e0ff */
[----:B------:R0:W-:Y:S04]  /*52f80*/  STL [R1+0x14c4], R4 ;  /* 0x0014c40401007387 */ /* 0x0001e80000100800 */
[----:B0-----:R-:W2:Y:S01]  /*52f90*/  LDL.LU R4, [R1+0x17a0] ;  /* 0x0017a00001047983 */ /* 0x001ea20000300800 */
[----:B----4-:R-:W-:Y:S02]  /*52fa0*/  IADD3.X R21, PT, PT, R21, UR8, RZ, P3, !PT ;  /* 0x0000000815157c10 */ /* 0x010fe40009ffe4ff */
[----:B---3--:R-:W-:Y:S02]  /*52fb0*/  IADD3 R22, P3, PT, R22, UR17, RZ ;  /* 0x0000001116167c10 */ /* 0x008fe4000ff7e0ff */
        /* <DEDUP_REMOVED lines=20> */
[----:B--2---:R-:W-:Y:S02]  /*53100*/  IADD3.X R4, PT, PT, R4, UR8, RZ, P2, !PT ;  /* 0x0000000804047c10 */ /* 0x004fe400097fe4ff */
[----:B------:R-:W-:-:S03]  /*53110*/  IADD3 R20, P2, PT, R20, UR17, RZ ;  /* 0x0000001114147c10 */ /* 0x000fc6000ff5e0ff */
[----:B------:R0:W-:Y:S04]  /*53120*/  STL [R1+0x14f0], R4 ;  /* 0x0014f00401007387 */ /* 0x0001e80000100800 */
        /* <DEDUP_REMOVED lines=27> */
[----:B0-----:R-:W2:Y:S01]  /*532e0*/  LDL.LU R4, [R1+0x1444] ;  /* 0x0014440001047983 */ /* 0x001ea20000300800 */
[----:B------:R-:W-:-:S02]  /*532f0*/  IADD3.X R3, PT, PT, R3, UR8, RZ, P1, !PT ;  /* 0x0000000803037c10 */ /* 0x000fc40008ffe4ff */
[----:B------:R-:W-:-:S03]  /*53300*/  IADD3 R2, P1, PT, R2, UR17, RZ ;  /* 0x0000001102027c10 */ /* 0x000fc6000ff3e0ff */
[----:B------:R-:W-:Y:S04]  /*53310*/  STL [R1+0x1488], R3 ;  /* 0x0014880301007387 */ /* 0x000fe80000100800 */
[----:B--2---:R0:W-:Y:S04]  /*53320*/  STL [R1+0x1798], R4 ;  /* 0x0017980401007387 */ /* 0x0041e80000100800 */
[----:B------:R-:W-:Y:S04]  /*53330*/  STL [R1+0x1454], R2 ;  /* 0x0014540201007387 */ /* 0x000fe80000100800 */
[----:B0-----:R-:W2:Y:S01]  /*53340*/  LDL.LU R4, [R1+0x1478] ;  /* 0x0014780001047983 */ /* 0x001ea20000300800 */
[----:B------:R-:W-:-:S05]  /*53350*/  IADD3.X R0, PT, PT, R0, UR8, RZ, P2, !PT ;  /* 0x0000000800007c10 */ /* 0x000fca00097fe4ff */
        /* <DEDUP_REMOVED lines=33> */
[----:B0-----:R-:W2:Y:S02]  /*53570*/  LDL.LU R4, [R1+0x179c] ;  /* 0x00179c0001047983 */ /* 0x001ea40000300800 */
[----:B--2---:R-:W-:-:S05]  /*53580*/  IADD3.X R4, PT, PT, R4, UR8, RZ, P3, !PT ;  /* 0x0000000804047c10 */ /* 0x004fca0009ffe4ff */
[----:B------:R0:W-:Y:S04]  /*53590*/  STL [R1+0x1478], R4 ;  /* 0x0014780401007387 */ /* 0x0001e80000100800 */
[----:B0-----:R-:W2:Y:S01]  /*535a0*/  LDL.LU R4, [R1+0x1798] ;  /* 0x0017980001047983 */ /* 0x001ea20000300800 */
[----:B---3--:R-:W-:Y:S02]  /*535b0*/  IADD3.X R20, PT, PT, R20, UR8, RZ, P4, !PT ;  /* 0x0000000814147c10 */ /* 0x008fe4000a7fe4ff */
[----:B----4-:R-:W-:Y:S02]  /*535c0*/  IADD3 R21, P4, PT, R21, UR17, RZ ;  /* 0x0000001115157c10 */ /* 0x010fe4000ff9e0ff */
        /* <DEDUP_REMOVED lines=21> */
[----:B--2---:R-:W-:-:S05]  /*53720*/  IADD3 R4, P3, PT, R4, UR17, RZ ;  /* 0x0000001104047c10 */ /* 0x004fca000ff7e0ff */
        /* <DEDUP_REMOVED lines=2896> */
[----:B------:R-:W-:Y:S01]  /*5ec30*/  IADD3.X R11, PT, PT, R11, UR8, RZ, P5, !PT ;  /* 0x000000080b0b7c10 */ /* 0x000fe2000affe4ff */
[----:B------:R-:W-:Y:S01]  /*5ec40*/  USHF.L.U32 UR5, UR14, 0x7, URZ ;  /* 0x000000070e057899 */ /* 0x000fe200080006ff */
[----:B------:R-:W-:Y:S02]  /*5ec50*/  IADD3 R24, P5, PT, R24, UR17, RZ ;  /* 0x0000001118187c10 */ /* 0x000fe4000ffbe0ff */
[----:B------:R-:W-:Y:S02]  /*5ec60*/  IADD3.X R27, PT, PT, R27, UR8, RZ, P0, !PT ;  /* 0x000000081b1b7c10 */ /* 0x000fe400087fe4ff */
[----:B------:R-:W-:Y:S01]  /*5ec70*/  IADD3 R16, P0, PT, R16, UR17, RZ ;  /* 0x0000001110107c10 */ /* 0x000fe2000ff1e0ff */
[----:B------:R-:W-:Y:S01]  /*5ec80*/  USHF.L.U32 UR15, UR5, 0x1, URZ ;  /* 0x00000001050f7899 */ /* 0x000fe200080006ff */
        /* <DEDUP_REMOVED lines=79> */
[----:B0-----:R-:W2:Y:S01]  /*5f180*/  LDL.LU R4, [R1+0x16a4] ;  /* 0x0016a40001047983 */ /* 0x001ea20000300800 */
[----:B------:R-:W-:Y:S01]  /*5f190*/  USHF.R.S32.HI UR7, URZ, 0x1f, UR5 ;  /* 0x0000001fff077899 */ /* 0x000fe20008011405 */
[----:B--2---:R-:W-:-:S05]  /*5f1a0*/  IADD3.X R4, PT, PT, R4, UR8, RZ, P2, !PT ;  /* 0x0000000804047c10 */ /* 0x004fca00097fe4ff */
[----:B------:R0:W-:Y:S04]  /*5f1b0*/  STL [R1+0x1620], R4 ;  /* 0x0016200401007387 */ /* 0x0001e80000100800 */
[----:B0-----:R-:W2:Y:S01]  /*5f1c0*/  LDL.LU R4, [R1+0x16a0] ;  /* 0x0016a00001047983 */ /* 0x001ea20000300800 */
[----:B------:R-:W-:Y:S01]  /*5f1d0*/  USHF.L.U64.HI UR7, UR5, 0x1, UR7 ;  /* 0x0000000105077899 */ /* 0x000fe20008010207 */
[----:B----4-:R-:W-:Y:S02]  /*5f1e0*/  IADD3 R7, P1, PT, R7, UR15, RZ ;  /* 0x0000000f07077c10 */ /* 0x010fe4000ff3e0ff */
[----:B---3--:R-:W-:Y:S02]  /*5f1f0*/  IADD3 R5, P0, PT, R5, UR15, RZ ;  /* 0x0000000f05057c10 */ /* 0x008fe4000ff1e0ff */
        /* <DEDUP_REMOVED lines=16> */
[----:B------:R-:W-:Y:S02]  /*5f300*/  IADD3.X R17, PT, PT, R17, UR7, RZ, P0, !PT ;  /* 0x0000000711117c10 */ /* 0x000fe400087fe4ff */
[----:B------:R-:W-:Y:S01]  /*5f310*/  IADD3.X R18, PT, PT, R18, UR7, RZ, P2, !PT ;  /* 0x0000000712127c10 */ /* 0x000fe200097fe4ff */
[----:B------:R-:W-:Y:S01]  /*5f320*/  UIADD3 UR9, UPT, UPT, UR11, 0x7f, URZ ;  /* 0x0000007f0b097890 */ /* 0x000fe2000fffe0ff */
[----:B------:R-:W-:-:S02]  /*5f330*/  IADD3.X R19, PT, PT, R19, UR7, RZ, P4, !PT ;  /* 0x0000000713137c10 */ /* 0x000fc4000a7fe4ff */
[----:B------:R-:W-:Y:S01]  /*5f340*/  IADD3.X R8, PT, PT, R8, UR7, RZ, P5, !PT ;  /* 0x0000000708087c10 */ /* 0x000fe2000affe4ff */
[----:B------:R-:W-:-:S04]  /*5f350*/  USHF.R.S32.HI UR10, URZ, 0x1f, UR9 ;  /* 0x0000001fff0a7899 */ /* 0x000fc80008011409 */
[----:B------:R-:W-:Y:S02]  /*5f360*/  ULEA.HI UR10, UR10, UR9, URZ, 0x7 ;  /* 0x000000090a0a7291 */ /* 0x000fe4000f8f38ff */
[----:B------:R-:W-:Y:S02]  /*5f370*/  UIADD3 UR4, UPT, UPT, UR4, 0x1, URZ ;  /* 0x0000000104047890 */ /* 0x000fe4000fffe0ff */
[----:B------:R-:W-:-:S04]  /*5f380*/  USHF.R.S32.HI UR10, URZ, 0x7, UR10 ;  /* 0x00000007ff0a7899 */ /* 0x000fc8000801140a */
[----:B------:R-:W-:Y:S01]  /*5f390*/  UISETP.NE.U32.AND UP0, UPT, UR4, UR10, UPT ;  /* 0x0000000a0400728c */ /* 0x000fe2000bf05070 */
[----:B--2---:R-:W-:Y:S02]  /*5f3a0*/  IADD3.X R4, PT, PT, R4, UR7, RZ, P3, !PT ;  /* 0x0000000704047c10 */ /* 0x004fe40009ffe4ff */
[----:B------:R-:W-:-:S03]  /*5f3b0*/  IADD3 R11, P3, PT, R11, UR15, RZ ;  /* 0x0000000f0b0b7c10 */ /* 0x000fc6000ff7e0ff */
[----:B------:R0:W-:Y:S04]  /*5f3c0*/  STL [R1+0x630], R4 ;  /* 0x0006300401007387 */ /* 0x0001e80000100800 */
[----:B0-----:R1:W5:Y:S04]  /*5f3d0*/  LDL.LU R4, [R1+0x169c] ;  /* 0x00169c0001047983 */ /* 0x0013680000300800 */
[----:B------:R0:W-:Y:S04]  /*5f3e0*/  STL [R1+0x644], R11 ;  /* 0x0006440b01007387 */ /* 0x0001e80000100800 */
[----:B0-----:R1:W5:Y:S04]  /*5f3f0*/  LDL.LU R11, [R1+0x1698] ;  /* 0x00169800010b7983 */ /* 0x0013680000300800 */
[----:B------:R0:W-:Y:S01]  /*5f400*/  STL [R1+0x638], R7 ;  /* 0x0006380701007387 */ /* 0x0001e20000100800 */
[----:B------:R-:W-:-:S03]  /*5f410*/  IADD3.X R2, PT, PT, R2, UR7, RZ, P3, !PT ;  /* 0x0000000702027c10 */ /* 0x000fc60009ffe4ff */
[----:B0-----:R1:W5:Y:S04]  /*5f420*/  LDL.LU R7, [R1+0x1694] ;  /* 0x0016940001077983 */ /* 0x0013680000300800 */
[----:B------:R0:W-:Y:S01]  /*5f430*/  STL [R1+0x62c], R5 ;  /* 0x00062c0501007387 */ /* 0x0001e20000100800 */
[----:B------:R-:W-:-:S03]  /*5f440*/  IADD3 R0, P3, PT, R0, UR15, RZ ;  /* 0x0000000f00007c10 */ /* 0x000fc6000ff7e0ff */
[----:B0-----:R1:W5:Y:S04]  /*5f450*/  LDL.LU R5, [R1+0x1690] ;  /* 0x0016900001057983 */ /* 0x0013680000300800 */
[----:B------:R0:W-:Y:S04]  /*5f460*/  STL [R1+0x624], R10 ;  /* 0x0006240a01007387 */ /* 0x0001e80000100800 */
        /* <DEDUP_REMOVED lines=25> */
[----:B------:R1:W-:Y:S01]  /*5f600*/  STL [R1+0x600], R26 ;  /* 0x0006001a01007387 */ /* 0x0003e20000100800 */
[----:B------:R-:W-:-:S03]  /*5f610*/  IADD3.X R9, PT, PT, R9, UR7, RZ, P3, !PT ;  /* 0x0000000709097c10 */ /* 0x000fc60009ffe4ff */
[----:B------:R1:W-:Y:S04]  /*5f620*/  STL [R1+0x5d4], R27 ;  /* 0x0005d41b01007387 */ /* 0x0003e80000100800 */
[----:B------:R1:W-:Y:S04]  /*5f630*/  STL [R1+0x5f8], R16 ;  /* 0x0005f81001007387 */ /* 0x0003e80000100800 */
[----:B------:R1:W-:Y:S04]  /*5f640*/  STL [R1+0x5f0], R17 ;  /* 0x0005f01101007387 */ /* 0x0003e80000100800 */
[----:B------:R1:W-:Y:S04]  /*5f650*/  STL [R1+0x5e8], R18 ;  /* 0x0005e81201007387 */ /* 0x0003e80000100800 */
[----:B------:R1:W-:Y:S04]  /*5f660*/  STL [R1+0x5d0], R9 ;  /* 0x0005d00901007387 */ /* 0x0003e80000100800 */
[----:B------:R1:W-:Y:S04]  /*5f670*/  STL [R1+0x5e0], R19 ;  /* 0x0005e01301007387 */ /* 0x0003e80000100800 */
[----:B------:R1:W-:Y:S01]  /*5f680*/  STL [R1+0x5d8], R8 ;  /* 0x0005d80801007387 */ /* 0x0003e20000100800 */
[----:B------:R-:W-:Y:S05]  /*5f690*/  BRA.U UP0, `(.L_x_2) ;  /* 0xfffffd29004c7547 */ /* 0x000fea000b83ffff */
[----:B-----5:R0:W-:Y:S04]  /*5f6a0*/  STL [R1+0x16c0], R7 ;  /* 0x0016c00701007387 */ /* 0x0201e80000100800 */
[----:B0-----:R-:W2:Y:S04]  /*5f6b0*/  LDL.LU R7, [R1+0x398] ;  /* 0x0003980001077983 */ /* 0x001ea80000300800 */
[----:B--2---:R0:W-:Y:S04]  /*5f6c0*/  STL [R1+0x16c8], R7 ;  /* 0x0016c80701007387 */ /* 0x0041e80000100800 */
        /* <DEDUP_REMOVED lines=12> */
[----:B------:R2:W-:Y:S01]  /*5f790*/  STL [R1+0x16bc], R6 ;  /* 0x0016bc0601007387 */ /* 0x0005e20000100800 */
[----:B0-----:R-:W-:-:S03]  /*5f7a0*/  IMAD.MOV.U32 R7, RZ, RZ, R5 ;  /* 0x000000ffff077224 */ /* 0x001fc600078e0005 */
[----:B--2---:R-:W2:Y:S04]  /*5f7b0*/  LDL.LU R6, [R1+0x134] ;  /* 0x0001340001067983 */ /* 0x004ea80000300800 */
        /* <DEDUP_REMOVED lines=15> */
[----:B------:R-:W2:Y:S01]  /*5f8b0*/  LDL.LU R5, [R1+0x374] ;  /* 0x0003740001057983 */ /* 0x000ea20000300800 */
[----:B0-----:R-:W-:-:S03]  /*5f8c0*/  IMAD.MOV.U32 R6, RZ, RZ, R4 ;  /* 0x000000ffff067224 */ /* 0x001fc600078e0004 */
[----:B--2---:R0:W-:Y:S04]  /*5f8d0*/  STL [R1+0x16b8], R5 ;  /* 0x0016b80501007387 */ /* 0x0041e80000100800 */
[----:B0-----:R-:W2:Y:S04]  /*5f8e0*/  LDL.LU R5, [R1+0x194] ;  /* 0x0001940001057983 */ /* 0x001ea80000300800 */
[----:B------:R0:W-:Y:S04]  /*5f8f0*/  STL [R1+0x16b0], R11 ;  /* 0x0016b00b01007387 */ /* 0x0001e80000100800 */
[----:B0-----:R-:W3:Y:S04]  /*5f900*/  LDL.LU R11, [R1+0x384] ;  /* 0x00038400010b7983 */ /* 0x001ee80000300800 */
[----:B---3--:R0:W-:Y:S04]  /*5f910*/  STL [R1+0x16b4], R11 ;  /* 0x0016b40b01007387 */ /* 0x0081e80000100800 */
[----:B0-----:R-:W3:Y:S04]  /*5f920*/  LDL.LU R11, [R1+0x1a4] ;  /* 0x0001a400010b7983 */ /* 0x001ee80000300800 */
[----:B------:R-:W4:Y:S04]  /*5f930*/  LDL.LU R4, [R1+0x394] ;  /* 0x0003940001047983 */ /* 0x000f280000300800 */
[----:B------:R0:W-:Y:S04]  /*5f940*/  STL [R1+0x16ac], R10 ;  /* 0x0016ac0a01007387 */ /* 0x0001e80000100800 */
[----:B0-----:R-:W2:Y:S04]  /*5f950*/  LDL.LU R10, [R1+0x130] ;  /* 0x00013000010a7983 */ /* 0x001ea80000300800 */
[----:B-1----:R-:W2:Y:S04]  /*5f960*/  LDL.LU R9, [R1+0x370] ;  /* 0x0003700001097983 */ /* 0x002ea80000300800 */
[----:B--2---:R0:W-:Y:S04]  /*5f970*/  STL [R1+0x16a8], R9 ;  /* 0x0016a80901007387 */ /* 0x0041e80000100800 */
[----:B0-----:R-:W2:Y:S04]  /*5f980*/  LDL.LU R9, [R1+0x190] ;  /* 0x0001900001097983 */ /* 0x001ea80000300800 */
[----:B------:R-:W2:Y:S04]  /*5f990*/  LDL.LU R8, [R1+0x390] ;  /* 0x0003900001087983 */ /* 0x000ea80000300800 */
        /* <DEDUP_REMOVED lines=20> */
[----:B------:R0:W-:Y:S04]  /*5fae0*/  STL [R1+0x1684], R29 ;  /* 0x0016841d01007387 */ /* 0x0001e80000100800 */
[----:B0-----:R-:W2:Y:S01]  /*5faf0*/  LDL.LU R29, [R1+0x3e8] ;  /* 0x0003e800011d7983 */ /* 0x001ea20000300800 */
[----:B------:R-:W-:-:S03]  /*5fb00*/  F2FP.BF16.F32.PACK_AB R7, R6, R7 ;  /* 0x000000070607723e */ /* 0x000fc600000010ff */
[----:B--2---:R0:W-:Y:S04]  /*5fb10*/  STL [R1+0x1688], R29 ;  /* 0x0016881d01007387 */ /* 0x0041e80000100800 */
[----:B0-----:R-:W2:Y:S04]  /*5fb20*/  LDL.LU R29, [R1+0x3c8] ;  /* 0x0003c800011d7983 */ /* 0x001ea80000300800 */
[----:B------:R-:W2:Y:S04]  /*5fb30*/  LDL.LU R17, [R1+0x3f8] ;  /* 0x0003f80001117983 */ /* 0x000ea80000300800 */
[----:B------:R0:W-:Y:S04]  /*5fb40*/  STL [R1+0x1680], R3 ;  /* 0x0016800301007387 */ /* 0x0001e80000100800 */
        /* <DEDUP_REMOVED lines=17> */
[----:B------:R0:W-:Y:S04]  /*5fc60*/  STL [R1+0x1c], R7 ;  /* 0x00001c0701007387 */ /* 0x0001e80000100800 */
[----:B0-----:R-:W2:Y:S02]  /*5fc70*/  LDL.LU R7, [R1+0x16f8] ;  /* 0x0016f80001077983 */ /* 0x001ea40000300800 */
[----:B--2---:R-:W-:-:S02]  /*5fc80*/  F2FP.BF16.F32.PACK_AB R7, R6, R7 ;  /* 0x000000070607723e */ /* 0x004fc400000010ff */
        /* <DEDUP_REMOVED lines=25> */
[----:B------:R0:W-:Y:S04]  /*5fe20*/  STL [R1], R7 ;  /* 0x0000000701007387 */ /* 0x0001e80000100800 */
[----:B0-----:R-:W2:Y:S02]  /*5fe30*/  LDL.LU R7, [R1+0x16c0] ;  /* 0x0016c00001077983 */ /* 0x001ea40000300800 */
[----:B--2---:R-:W-:-:S02]  /*5fe40*/  F2FP.BF16.F32.PACK_AB R7, R6, R7 ;  /* 0x000000070607723e */ /* 0x004fc400000010ff */
[----:B------:R-:W2:Y:S02]  /*5fe50*/  LDL.LU R6, [R1+0x16bc] ;  /* 0x0016bc0001067983 */ /* 0x000ea40000300800 */
[----:B--2---:R-:W-:Y:S02]  /*5fe60*/  F2FP.BF16.F32.PACK_AB R6, R5, R6 ;  /* 0x000000060506723e */ /* 0x004fe400000010ff */
[----:B------:R-:W3:Y:S02]  /*5fe70*/  LDL.LU R5, [R1+0x16b8] ;  /* 0x0016b80001057983 */ /* 0x000ee40000300800 */
[----:B---3--:R-:W-:Y:S02]  /*5fe80*/  F2FP.BF16.F32.PACK_AB R5, R11, R5 ;  /* 0x000000050b05723e */ /* 0x008fe400000010ff */
[----:B------:R-:W4:Y:S02]  /*5fe90*/  LDL.LU R11, [R1+0x16b4] ;  /* 0x0016b400010b7983 */ /* 0x000f240000300800 */
[----:B----4-:R-:W-:-:S02]  /*5fea0*/  F2FP.BF16.F32.PACK_AB R4, R11, R4 ;  /* 0x000000040b04723e */ /* 0x010fc400000010ff */
[----:B------:R-:W2:Y:S02]  /*5feb0*/  LDL.LU R11, [R1+0x16b0] ;  /* 0x0016b000010b7983 */ /* 0x000ea40000300800 */
[----:B--2---:R-:W-:Y:S02]  /*5fec0*/  F2FP.BF16.F32.PACK_AB R11, R10, R11 ;  /* 0x0000000b0a0b723e */ /* 0x004fe400000010ff */
[----:B------:R-:W2:Y:S02]  /*5fed0*/  LDL.LU R10, [R1+0x16ac] ;  /* 0x0016ac00010a7983 */ /* 0x000ea40000300800 */
[----:B--2---:R-:W-:Y:S02]  /*5fee0*/  F2FP.BF16.F32.PACK_AB R10, R9, R10 ;  /* 0x0000000a090a723e */ /* 0x004fe400000010ff */
[----:B------:R-:W2:Y:S02]  /*5fef0*/  LDL.LU R9, [R1+0x16a8] ;  /* 0x0016a80001097983 */ /* 0x000ea40000300800 */
[----:B--2---:R-:W-:-:S02]  /*5ff00*/  F2FP.BF16.F32.PACK_AB R9, R8, R9 ;  /* 0x000000090809723e */ /* 0x004fc400000010ff */
        /* <DEDUP_REMOVED lines=14> */
[----:B------:R-:W2:Y:S01]  /*5fff0*/  LDL.LU R29, [R1+0x1688] ;  /* 0x00168800011d7983 */ /* 0x000ea20000300800 */
[----:B------:R-:W-:Y:S02]  /*60000*/  F2FP.BF16.F32.PACK_AB R16, R3, R16 ;  /* 0x000000100310723e */ /* 0x000fe400000010ff */
[----:B------:R-:W-:Y:S02]  /*60010*/  F2FP.BF16.F32.PACK_AB R23, R28, R23 ;  /* 0x000000171c17723e */ /* 0x000fe400000010ff */
[----:B------:R-:W-:Y:S02]  /*60020*/  F2FP.BF16.F32.PACK_AB R22, R0, R22 ;  /* 0x000000160016723e */ /* 0x000fe400000010ff */
[----:B------:R-:W-:-:S02]  /*60030*/  F2FP.BF16.F32.PACK_AB R21, R2, R21 ;  /* 0x000000150215723e */ /* 0x000fc400000010ff */
[----:B--2---:R-:W-:Y:S02]  /*60040*/  F2FP.BF16.F32.PACK_AB R17, R29, R17 ;  /* 0x000000111d11723e */ /* 0x004fe400000010ff */
[----:B------:R-:W2:Y:S04]  /*60050*/  LDL.LU R29, [R1+0x1684] ;  /* 0x00168400011d7983 */ /* 0x000ea80000300800 */
[----:B------:R-:W3:Y:S04]  /*60060*/  LDL.LU R3, [R1+0x1680] ;  /* 0x0016800001037983 */ /* 0x000ee80000300800 */
[----:B------:R-:W3:Y:S04]  /*60070*/  LDL.LU R28, [R1+0x167c] ;  /* 0x00167c00011c7983 */ /* 0x000ee80000300800 */
[----:B------:R-:W4:Y:S04]  /*60080*/  LDL.LU R0, [R1+0x1678] ;  /* 0x0016780001007983 */ /* 0x000f280000300800 */
[----:B------:R-:W4:Y:S01]  /*60090*/  LDL.LU R2, [R1+0x1674] ;  /* 0x0016740001027983 */ /* 0x000f220000300800 */
[----:B------:R-:W-:-:S02]  /*600a0*/  F2FP.BF16.F32.PACK_AB R20, R20, R24 ;  /* 0x000000181414723e */ /* 0x000fc400000010ff */
[----:B------:R-:W-:Y:S02]  /*600b0*/  F2FP.BF16.F32.PACK_AB R27, R25, R27 ;  /* 0x0000001b191b723e */ /* 0x000fe400000010ff */
[----:B--2---:R-:W-:Y:S02]  /*600c0*/  F2FP.BF16.F32.PACK_AB R26, R26, R29 ;  /* 0x0000001d1a1a723e */ /* 0x004fe400000010ff */
[----:B---3--:R-:W-:Y:S02]  /*600d0*/  F2FP.BF16.F32.PACK_AB R25, R28, R3 ;  /* 0x000000031c19723e */ /* 0x008fe400000010ff */
[----:B----4-:R-:W-:-:S07]  /*600e0*/  F2FP.BF16.F32.PACK_AB R24, R2, R0 ;  /* 0x000000000218723e */ /* 0x010fce00000010ff */
.L_x_1:
[----:B-1----:R-:W2:Y:S01]  /*600f0*/  LDL.LU R29, [R1+0x1648] ;  /* 0x00164800011d7983 */ /* 0x002ea20000300800 */
[----:B------:R-:W1:Y:S01]  /*60100*/  S2R R3, SR_TID.X ;  /* 0x0000000000037919 */ /* 0x000e620000002100 */
[----:B------:R-:W3:Y:S01]  /*60110*/  S2UR UR5, SR_CgaCtaId ;  /* 0x00000000000579c3 */ /* 0x000ee20000008800 */
[----:B------:R-:W-:Y:S01]  /*60120*/  UMOV UR4, 0x400 ;  /* 0x0000040000047882 */ /* 0x000fe20000000000 */
[----:B------:R-:W4:Y:S01]  /*60130*/  LDCU.128 UR8, c[0x0][0x390] ;  /* 0x00007200ff0877ac */ /* 0x000f220008000c00 */
[----:B------:R5:W-:Y:S01]  /*60140*/  STL [R1+0x1690], R7 ;  /* 0x0016900701007387 */ /* 0x000be20000100800 */
[----:B------:R-:W0:Y:S03]  /*60150*/  LDCU UR6, c[0x0][0x3b4] ;  /* 0x00007680ff0677ac */ /* 0x000e260008000800 */
[----:B-----5:R-:W5:Y:S01]  /*60160*/  LDL.LU R7, [R1+0x1644] ;  /* 0x0016440001077983 */ /* 0x020f620000300800 */
[----:B---3--:R-:W-:Y:S01]  /*60170*/  ULEA UR4, UR5, UR4, 0x18 ;  /* 0x0000000405047291 */ /* 0x008fe2000f8ec0ff */
[C---:B01----:R-:W-:Y:S01]  /*60180*/  IMAD.SHL.U32 R2, R3.reuse, 0x4, RZ ;  /* 0x0000000403027824 */ /* 0x043fe200078e00ff */
[C---:B------:R-:W-:Y:S01]  /*60190*/  LOP3.LUT R28, R3.reuse, 0x60, RZ, 0xc0, !PT ;  /* 0x00000060031c7812 */ /* 0x040fe200078ec0ff */
[----:B------:R-:W-:-:S03]  /*601a0*/  IMAD.SHL.U32 R0, R3, 0x100, RZ ;  /* 0x0000010003007824 */ /* 0x000fc600078e00ff */
[----:B------:R-:W-:-:S05]  /*601b0*/  LOP3.LUT R2, R2, 0x70, RZ, 0xc0, !PT ;  /* 0x0000007002027812 */ /* 0x000fca00078ec0ff */
[----:B------:R-:W-:Y:S02]  /*601c0*/  IMAD R2, R28, 0x10, R2 ;  /* 0x000000101c027824 */ /* 0x000fe400078e0202 */
[----:B------:R-:W-:-:S05]  /*601d0*/  IMAD.SHL.U32 R28, R3, 0x400, RZ ;  /* 0x00000400031c7824 */ /* 0x000fca00078e00ff */
[----:B------:R-:W-:Y:S01]  /*601e0*/  LOP3.LUT R28, R28, 0x1800, RZ, 0xc0, !PT ;  /* 0x000018001c1c7812 */ /* 0x000fe200078ec0ff */
[----:B------:R-:W-:Y:S01]  /*601f0*/  BAR.SYNC.DEFER_BLOCKING 0x0 ;  /* 0x0000000000007b1d */ /* 0x000fe20000010000 */
[----:B-----5:R-:W-:-:S07]  /*60200*/  LOP3.LUT R0, R7, 0x1800, R0, 0xf8, !PT ;  /* 0x0000180007007812 */ /* 0x020fce00078ef800 */
[----:B------:R-:W0:Y:S01]  /*60210*/  LDC R7, c[0x0][0x3b8] ;  /* 0x0000ee00ff077b82 */ /* 0x000e220000000800 */
[----:B------:R-:W-:Y:S02]  /*60220*/  LOP3.LUT R2, R0, R2, RZ, 0x3c, !PT ;  /* 0x0000000200027212 */ /* 0x000fe400078e3cff */
[----:B--2---:R-:W-:Y:S02]  /*60230*/  LOP3.LUT R0, R28, 0x1f0, R29, 0xf8, !PT ;  /* 0x000001f01c007812 */ /* 0x004fe400078ef81d */
[----:B------:R-:W4:Y:S04]  /*60240*/  LDL.LU R28, [R1+0x166c] ;  /* 0x00166c00011c7983 */ /* 0x000f280000300800 */
[----:B------:R1:W-:Y:S04]  /*60250*/  STS.128 [R2+UR4], R24 ;  /* 0x0000001802007988 */ /* 0x0003e80008000c04 */
[----:B-1----:R-:W2:Y:S01]  /*60260*/  LDL.LU R27, [R1+0x260] ;  /* 0x00026000011b7983 */ /* 0x002ea20000300800 */
[----:B------:R-:W-:-:S03]  /*60270*/  SHF.R.U32.HI R29, RZ, 0x4, R3 ;  /* 0x00000004ff1d7819 */ /* 0x000fc60000011603 */
[----:B------:R1:W-:Y:S04]  /*60280*/  STS.128 [R2+UR4+0x180], R12 ;  /* 0x0001800c02007988 */ /* 0x0003e80008000c04 */
[----:B------:R3:W-:Y:S04]  /*60290*/  STS.128 [R2+UR4+0x100], R20 ;  /* 0x0001001402007988 */ /* 0x0007e80008000c04 */
[----:B------:R5:W-:Y:S01]  /*602a0*/  STS.128 [R2+UR4+0x80], R16 ;  /* 0x0000801002007988 */ /* 0x000be20008000c04 */
[--C-:B-1----:R-:W-:Y:S02]  /*602b0*/  SHF.R.U32.HI R12, RZ, 0x4, R3.reuse ;  /* 0x00000004ff0c7819 */ /* 0x102fe40000011603 */
[----:B---3--:R-:W-:-:S03]  /*602c0*/  LOP3.LUT R23, R0, 0x60, R3, 0x78, !PT ;  /* 0x0000006000177812 */ /* 0x008fc600078e7803 */
[----:B------:R-:W-:Y:S01]  /*602d0*/  VIADD R3, R12, 0x38 ;  /* 0x000000380c037836 */ /* 0x000fe20000000000 */
[----:B------:R-:W-:Y:S01]  /*602e0*/  SGXT.U32 R0, R29, 0x3 ;  /* 0x000000031d00781a */ /* 0x000fe20000000000 */
[----:B------:R-:W-:Y:S01]  /*602f0*/  STL [R1+0x28], R23 ;  /* 0x0000281701007387 */ /* 0x000fe20000100800 */
[----:B------:R-:W-:Y:S01]  /*60300*/  BAR.SYNC.DEFER_BLOCKING 0x0 ;  /* 0x0000000000007b1d */ /* 0x000fe20000010000 */
[C---:B----4-:R-:W-:Y:S01]  /*60310*/  ISETP.GE.AND P0, PT, R28.reuse, UR10, PT ;  /* 0x0000000a1c007c0c */ /* 0x050fe2000bf06270 */
[----:B------:R-:W-:Y:S01]  /*60320*/  IMAD R28, R28, UR6, RZ ;  /* 0x000000061c1c7c24 */ /* 0x000fe2000f8e02ff */
[C-C-:B--2---:R-:W-:Y:S02]  /*60330*/  LOP3.LUT R15, R27.reuse, 0x1f8, R12.reuse, 0xfe, !PT ;  /* 0x000001f81b0f7812 */ /* 0x144fe400078efe0c */
[C-C-:B------:R-:W-:Y:S02]  /*60340*/  LOP3.LUT R14, R27.reuse, 0x1b8, R12.reuse, 0xfe, !PT ;  /* 0x000001b81b0e7812 */ /* 0x140fe400078efe0c */
[C---:B------:R-:W-:Y:S01]  /*60350*/  LOP3.LUT R13, R27.reuse, 0x178, R12, 0xfe, !PT ;  /* 0x000001781b0d7812 */ /* 0x040fe200078efe0c */
[----:B------:R1:W-:Y:S01]  /*60360*/  STL [R1+0x94], R15 ;  /* 0x0000940f01007387 */ /* 0x0003e20000100800 */
[----:B-----5:R-:W-:-:S02]  /*60370*/  LOP3.LUT R16, R27, 0x180, R0, 0xfe, !PT ;  /* 0x000001801b107812 */ /* 0x020fc400078efe00 */
[C---:B------:R-:W-:Y:S01]  /*60380*/  LOP3.LUT R29, R27.reuse, 0x8, R0, 0xfe, !PT ;  /* 0x000000081b1d7812 */ /* 0x040fe200078efe00 */
[----:B------:R2:W-:Y:S04]  /*60390*/  STL [R1+0x74], R14 ;  /* 0x0000740e01007387 */ /* 0x0005e80000100800 */
[----:B------:R3:W-:Y:S01]  /*603a0*/  STL [R1+0x6c], R13 ;  /* 0x00006c0d01007387 */ /* 0x0007e20000100800 */
[C-C-:B-1----:R-:W-:Y:S02]  /*603b0*/  LOP3.LUT R15, R27.reuse, 0x138, R12.reuse, 0xfe, !PT ;  /* 0x000001381b0f7812 */ /* 0x142fe400078efe0c */
[----:B--2---:R-:W-:-:S03]  /*603c0*/  LOP3.LUT R14, R27, 0xf8, R12, 0xfe, !PT ;  /* 0x000000f81b0e7812 */ /* 0x004fc600078efe0c */
[----:B------:R-:W-:Y:S01]  /*603d0*/  STL [R1+0x68], R15 ;  /* 0x0000680f01007387 */ /* 0x000fe20000100800 */
[----:B---3--:R-:W-:-:S03]  /*603e0*/  LOP3.LUT R13, R27, 0xb8, R12, 0xfe, !PT ;  /* 0x000000b81b0d7812 */ /* 0x008fc600078efe0c */
[----:B------:R1:W-:Y:S01]  /*603f0*/  STL [R1+0x64], R14 ;  /* 0x0000640e01007387 */ /* 0x0003e20000100800 */
[C---:B------:R-:W-:Y:S02]  /*60400*/  LOP3.LUT R12, R27.reuse, R3, RZ, 0xfc, !PT ;  /* 0x000000031b0c7212 */ /* 0x040fe400078efcff */
[C---:B------:R-:W-:Y:S01]  /*60410*/  LOP3.LUT R3, R27.reuse, R0, RZ, 0xfc, !PT ;  /* 0x000000001b037212 */ /* 0x040fe200078efcff */
[----:B------:R2:W-:Y:S04]  /*60420*/  STL [R1+0x60], R13 ;  /* 0x0000600d01007387 */ /* 0x0005e80000100800 */
[----:B------:R3:W-:Y:S01]  /*60430*/  STL [R1+0x38], R12 ;  /* 0x0000380c01007387 */ /* 0x0007e20000100800 */
[C-C-:B-1----:R-:W-:Y:S02]  /*60440*/  LOP3.LUT R14, R27.reuse, 0x20, R0.reuse, 0xfe, !PT ;  /* 0x000000201b0e7812 */ /* 0x142fe400078efe00 */
[----:B--2---:R-:W-:-:S02]  /*60450*/  LOP3.LUT R13, R27, 0x10, R0, 0xfe, !PT ;  /* 0x000000101b0d7812 */ /* 0x004fc400078efe00 */
[----:B---3--:R-:W-:-:S03]  /*60460*/  LOP3.LUT R12, R27, 0x18, R0, 0xfe, !PT ;  /* 0x000000181b0c7812 */ /* 0x008fc600078efe00 */
[----:B------:R1:W-:Y:S04]  /*60470*/  STL [R1+0x20], R13 ;  /* 0x0000200d01007387 */ /* 0x0003e80000100800 */
[----:B------:R2:W-:Y:S04]  /*60480*/  STL [R1+0x24], R12 ;  /* 0x0000240c01007387 */ /* 0x0005e80000100800 */
[----:B------:R3:W-:Y:S01]  /*60490*/  STL [R1+0x2c], R14 ;  /* 0x00002c0e01007387 */ /* 0x0007e20000100800 */
[C-C-:B-1----:R-:W-:Y:S02]  /*604a0*/  LOP3.LUT R13, R27.reuse, 0x28, R0.reuse, 0xfe, !PT ;  /* 0x000000281b0d7812 */ /* 0x142fe400078efe00 */
[----:B--2---:R-:W-:-:S03]  /*604b0*/  LOP3.LUT R12, R27, 0x30, R0, 0xfe, !PT ;  /* 0x000000301b0c7812 */ /* 0x004fc600078efe00 */
[----:B------:R1:W-:Y:S01]  /*604c0*/  STL [R1+0x30], R13 ;  /* 0x0000300d01007387 */ /* 0x0003e20000100800 */
[----:B---3--:R-:W-:-:S03]  /*604d0*/  LOP3.LUT R14, R27, 0x40, R0, 0xfe, !PT ;  /* 0x000000401b0e7812 */ /* 0x008fc600078efe00 */
        /* <DEDUP_REMOVED lines=61> */
[----:B------:R-:W-:Y:S01]  /*608b0*/  STL [R1+0xdc], R14 ;  /* 0x0000dc0e01007387 */ /* 0x000fe20000100800 */
[C-C-:B-1----:R-:W-:Y:S02]  /*608c0*/  LOP3.LUT R13, R27.reuse, 0x168, R0.reuse, 0xfe, !PT ;  /* 0x000001681b0d7812 */ /* 0x142fe400078efe00 */
[----:B--2---:R-:W-:-:S03]  /*608d0*/  LOP3.LUT R12, R27, 0x170, R0, 0xfe, !PT ;  /* 0x000001701b0c7812 */ /* 0x004fc600078efe00 */
[----:B------:R-:W-:Y:S04]  /*608e0*/  STL [R1+0xe0], R13 ;  /* 0x0000e00d01007387 */ /* 0x000fe80000100800 */
[----:B------:R-:W-:Y:S04]  /*608f0*/  STL [R1+0xe4], R12 ;  /* 0x0000e40c01007387 */ /* 0x000fe80000100800 */
[----:B------:R-:W1:Y:S04]  /*60900*/  LDS.128 R12, [R23+UR4] ;  /* 0x00000004170c7984 */ /* 0x000e680008000c00 */
[----:B------:R-:W-:Y:S04]  /*60910*/  STL [R1+0xe8], R16 ;  /* 0x0000e81001007387 */ /* 0x000fe80000100800 */
[----:B-1----:R-:W-:Y:S04]  /*60920*/  STL [R1+0x1678], R14 ;  /* 0x0016780e01007387 */ /* 0x002fe80000100800 */
[----:B------:R1:W-:Y:S02]  /*60930*/  STL [R1+0x1674], R15 ;  /* 0x0016740f01007387 */ /* 0x0003e40000100800 */
[----:B-1----:R-:W-:-:S02]  /*60940*/  IMAD.MOV.U32 R15, RZ, RZ, R27 ;  /* 0x000000ffff0f7224 */ /* 0x002fc400078e001b */
[----:B------:R-:W-:Y:S03]  /*60950*/  LDS.128 R24, [R23+UR4+0x400] ;  /* 0x0004000417187984 */ /* 0x000fe60008000c00 */
[C-C-:B------:R-:W-:Y:S02]  /*60960*/  LOP3.LUT R16, R15.reuse, 0x188, R0.reuse, 0xfe, !PT ;  /* 0x000001880f107812 */ /* 0x140fe400078efe00 */
[C-C-:B------:R-:W-:Y:S02]  /*60970*/  LOP3.LUT R17, R15.reuse, 0x190, R0.reuse, 0xfe, !PT ;  /* 0x000001900f117812 */ /* 0x140fe400078efe00 */
[C-C-:B------:R-:W-:Y:S01]  /*60980*/  LOP3.LUT R14, R15.reuse, 0x198, R0.reuse, 0xfe, !PT ;  /* 0x000001980f0e7812 */ /* 0x140fe200078efe00 */
[----:B------:R1:W-:Y:S01]  /*60990*/  STL [R1+0xec], R16 ;  /* 0x0000ec1001007387 */ /* 0x0003e20000100800 */
[----:B------:R-:W-:-:S03]  /*609a0*/  LOP3.LUT R20, R15, 0x1c8, R0, 0xfe, !PT ;  /* 0x000001c80f147812 */ /* 0x000fc600078efe00 */
[----:B------:R2:W-:Y:S04]  /*609b0*/  STL [R1+0xf0], R17 ;  /* 0x0000f01101007387 */ /* 0x0005e80000100800 */
[----:B------:R3:W-:Y:S01]  /*609c0*/  STL [R1+0xf4], R14 ;  /* 0x0000f40e01007387 */ /* 0x0007e20000100800 */
[C-C-:B-1----:R-:W-:Y:S02]  /*609d0*/  LOP3.LUT R16, R15.reuse, 0x1a0, R0.reuse, 0xfe, !PT ;  /* 0x000001a00f107812 */ /* 0x142fe400078efe00 */
[----:B--2---:R-:W-:-:S03]  /*609e0*/  LOP3.LUT R17, R15, 0x1a8, R0, 0xfe, !PT ;  /* 0x000001a80f117812 */ /* 0x004fc600078efe00 */
[----:B------:R1:W-:Y:S01]  /*609f0*/  STL [R1+0xf8], R16 ;  /* 0x0000f81001007387 */ /* 0x0003e20000100800 */
[----:B---3--:R-:W-:-:S03]  /*60a00*/  LOP3.LUT R14, R15, 0x1b0, R0, 0xfe, !PT ;  /* 0x000001b00f0e7812 */ /* 0x008fc600078efe00 */
[----:B------:R-:W-:Y:S04]  /*60a10*/  STL [R1+0xfc], R17 ;  /* 0x0000fc1101007387 */ /* 0x000fe80000100800 */
[----:B------:R2:W-:Y:S01]  /*60a20*/  STL [R1+0x100], R14 ;  /* 0x0001000e01007387 */ /* 0x0005e20000100800 */
[----:B-1----:R-:W-:-:S05]  /*60a30*/  LOP3.LUT R16, R15, 0x1c0, R0, 0xfe, !PT ;  /* 0x000001c00f107812 */ /* 0x002fca00078efe00 */
[----:B------:R-:W-:Y:S01]  /*60a40*/  STL [R1+0x104], R16 ;  /* 0x0001041001007387 */ /* 0x000fe20000100800 */
[----:B--2---:R-:W-:-:S03]  /*60a50*/  LOP3.LUT R14, R15, 0x1d0, R0, 0xfe, !PT ;  /* 0x000001d00f0e7812 */ /* 0x004fc600078efe00 */
[----:B------:R-:W1:Y:S04]  /*60a60*/  LDS.128 R16, [R23+UR4+0x200] ;  /* 0x0002000417107984 */ /* 0x000e680008000c00 */
[----:B------:R-:W-:Y:S04]  /*60a70*/  STL [R1+0x108], R20 ;  /* 0x0001081401007387 */ /* 0x000fe80000100800 */
[----:B------:R-:W2:Y:S01]  /*60a80*/  LDS.128 R20, [R23+UR4+0x600] ;  /* 0x0006000417147984 */ /* 0x000ea20008000c00 */
[----:B------:R-:W-:Y:S01]  /*60a90*/  BAR.SYNC.DEFER_BLOCKING 0x0 ;  /* 0x0000000000007b1d */ /* 0x000fe20000010000 */
[C---:B------:R-:W-:Y:S01]  /*60aa0*/  ISETP.LT.AND P3, PT, R3.reuse, UR11, !P0 ;  /* 0x0000000b03007c0c */ /* 0x040fe2000c761270 */
[----:B0-----:R-:W-:-:S04]  /*60ab0*/  IMAD R3, R3, R7, RZ ;  /* 0x0000000703037224 */ /* 0x001fc800078e02ff */
[----:B-1----:R-:W-:Y:S04]  /*60ac0*/  STL [R1+0x167c], R19 ;  /* 0x00167c1301007387 */ /* 0x002fe80000100800 */
[----:B------:R0:W-:Y:S04]  /*60ad0*/  STL [R1+0x10c], R14 ;  /* 0x00010c0e01007387 */ /* 0x0001e80000100800 */
[----:B------:R-:W-:Y:S01]  /*60ae0*/  STL.64 [R1+0x1688], R26 ;  /* 0x0016881a01007387 */ /* 0x000fe20000100a00 */
[C-C-:B0-----:R-:W-:Y:S02]  /*60af0*/  LOP3.LUT R14, R15.reuse, 0x1d8, R0.reuse, 0xfe, !PT ;  /* 0x000001d80f0e7812 */ /* 0x141fe400078efe00 */
[----:B------:R-:W-:-:S03]  /*60b00*/  LOP3.LUT R19, R15, 0x1e0, R0, 0xfe, !PT ;  /* 0x000001e00f137812 */ /* 0x000fc600078efe00 */
[----:B------:R0:W-:Y:S04]  /*60b10*/  STL [R1+0x110], R14 ;  /* 0x0001100e01007387 */ /* 0x0001e80000100800 */
[----:B------:R1:W-:Y:S01]  /*60b20*/  STL.64 [R1+0x1680], R24 ;  /* 0x0016801801007387 */ /* 0x0003e20000100a00 */
[----:B0-----:R-:W-:-:S03]  /*60b30*/  LOP3.LUT R14, R15, 0x1e8, R0, 0xfe, !PT ;  /* 0x000001e80f0e7812 */ /* 0x001fc600078efe00 */
[----:B-1----:R-:W3:Y:S04]  /*60b40*/  LDL.LU R24, [R1] ;  /* 0x0000000001187983 */ /* 0x002ee80000300800 */
[----:B------:R-:W3:Y:S04]  /*60b50*/  LDL.LU R25, [R1+0x4] ;  /* 0x0000040001197983 */ /* 0x000ee80000300800 */
[----:B------:R-:W3:Y:S04]  /*60b60*/  LDL.LU R26, [R1+0x8] ;  /* 0x00000800011a7983 */ /* 0x000ee80000300800 */
[----:B------:R-:W3:Y:S04]  /*60b70*/  LDL.LU R27, [R1+0xc] ;  /* 0x00000c00011b7983 */ /* 0x000ee80000300800 */
[----:B------:R0:W-:Y:S04]  /*60b80*/  STL [R1+0x114], R19 ;  /* 0x0001141301007387 */ /* 0x0001e80000100800 */
[----:B------:R1:W-:Y:S04]  /*60b90*/  STL [R1+0x118], R14 ;  /* 0x0001180e01007387 */ /* 0x0003e80000100800 */
[----:B------:R4:W-:Y:S01]  /*60ba0*/  STS.128 [R2+UR4], R8 ;  /* 0x0000000802007988 */ /* 0x0009e20008000c04 */
[----:B0-----:R-:W-:-:S02]  /*60bb0*/  LOP3.LUT R19, R15, 0x1f0, R0, 0xfe, !PT ;  /* 0x000001f00f137812 */ /* 0x001fc400078efe00 */
[----:B-1----:R-:W-:-:S03]  /*60bc0*/  LOP3.LUT R14, R15, 0x70, R0, 0xfe, !PT ;  /* 0x000000700f0e7812 */ /* 0x002fc600078efe00 */
[----:B------:R0:W-:Y:S04]  /*60bd0*/  STL [R1+0x11c], R19 ;  /* 0x00011c1301007387 */ /* 0x0001e80000100800 */
[----:B----4-:R-:W4:Y:S01]  /*60be0*/  LDL.LU R9, [R1+0x20] ;  /* 0x0000200001097983 */ /* 0x010f220000300800 */
[----:B0-----:R-:W-:-:S03]  /*60bf0*/  LOP3.LUT R19, R15, 0x68, R0, 0xfe, !PT ;  /* 0x000000680f137812 */ /* 0x001fc600078efe00 */
[----:B------:R-:W5:Y:S04]  /*60c00*/  LDL.LU R10, [R1+0x24] ;  /* 0x00002400010a7983 */ /* 0x000f680000300800 */
[----:B------:R-:W2:Y:S04]  /*60c10*/  LDL.LU R8, [R1+0x58] ;  /* 0x0000580001087983 */ /* 0x000ea80000300800 */
[----:B------:R-:W2:Y:S04]  /*60c20*/  LDL.LU R11, [R1+0x2c] ;  /* 0x00002c00010b7983 */ /* 0x000ea80000300800 */
[----:B------:R-:W2:Y:S01]  /*60c30*/  LDL.LU R7, [R1+0x1690] ;  /* 0x0016900001077983 */ /* 0x000ea20000300800 */
[----:B------:R-:W0:Y:S02]  /*60c40*/  S2R R0, SR_TID.X ;  /* 0x0000000000007919 */ /* 0x000e240000002100 */
[----:B0-----:R-:W-:-:S05]  /*60c50*/  SHF.R.U32.HI R0, RZ, 0x4, R0 ;  /* 0x00000004ff007819 */ /* 0x001fca0000011600 */
[----:B------:R-:W-:-:S05]  /*60c60*/  VIADD R0, R0, 0x78 ;  /* 0x0000007800007836 */ /* 0x000fca0000000000 */
[----:B------:R-:W-:Y:S01]  /*60c70*/  LOP3.LUT R15, R15, R0, RZ, 0xfc, !PT ;  /* 0x000000000f0f7212 */ /* 0x000fe200078efcff */
[----:B--2---:R0:W-:Y:S04]  /*60c80*/  STS.128 [R2+UR4+0x100], R4 ;  /* 0x0001000402007988 */ /* 0x0041e80008000c04 */
[----:B0-----:R-:W2:Y:S04]  /*60c90*/  LDL.LU R4, [R1+0x10] ;  /* 0x0000100001047983 */ /* 0x001ea80000300800 */
[----:B------:R-:W2:Y:S04]  /*60ca0*/  LDL.LU R5, [R1+0x14] ;  /* 0x0000140001057983 */ /* 0x000ea80000300800 */
[----:B------:R-:W2:Y:S04]  /*60cb0*/  LDL.LU R6, [R1+0x18] ;  /* 0x0000180001067983 */ /* 0x000ea80000300800 */
[----:B------:R-:W2:Y:S04]  /*60cc0*/  LDL.LU R7, [R1+0x1c] ;  /* 0x00001c0001077983 */ /* 0x000ea80000300800 */
[----:B---3--:R0:W-:Y:S04]  /*60cd0*/  STS.128 [R2+UR4+0x80], R24 ;  /* 0x0000801802007988 */ /* 0x0081e80008000c04 */
[----:B0-----:R-:W3:Y:S04]  /*60ce0*/  LDL.LU.64 R26, [R1+0x1688] ;  /* 0x00168800011a7983 */ /* 0x001ee80000300a00 */
[----:B------:R-:W3:Y:S01]  /*60cf0*/  LDL.LU.64 R24, [R1+0x1680] ;  /* 0x0016800001187983 */ /* 0x000ee20000300a00 */
[----:B------:R-:W-:-:S02]  /*60d00*/  LEA R0, P1, R28, UR8, 0x1 ;  /* 0x000000081c007c11 */ /* 0x000fc4000f8208ff */
[----:B----4-:R-:W-:Y:S01]  /*60d10*/  ISETP.LT.AND P4, PT, R9, UR11, !P0 ;  /* 0x0000000b09007c0c */ /* 0x010fe2000c781270 */
[----:B--2---:R0:W-:Y:S02]  /*60d20*/  STS.128 [R2+UR4+0x180], R4 ;  /* 0x0001800402007988 */ /* 0x0041e40008000c04 */
[----:B0-----:R-:W0:Y:S01]  /*60d30*/  LDC R7, c[0x0][0x3b8] ;  /* 0x0000ee00ff077b82 */ /* 0x001e220000000800 */
[----:B------:R-:W-:-:S07]  /*60d40*/  LEA.HI.X.SX32 R2, R28, UR9, 0x1, P1 ;  /* 0x000000091c027c11 */ /* 0x000fce00088f0eff */
[----:B------:R-:W-:Y:S01]  /*60d50*/  BAR.SYNC.DEFER_BLOCKING 0x0 ;  /* 0x0000000000007b1d */ /* 0x000fe20000010000 */
[----:B------:R-:W-:-:S04]  /*60d60*/  LEA R4, P2, R3, R0, 0x1 ;  /* 0x0000000003047211 */ /* 0x000fc800078408ff */
[----:B------:R-:W-:Y:S01]  /*60d70*/  LEA.HI.X.SX32 R5, R3, R2, 0x1, P2 ;  /* 0x0000000203057211 */ /* 0x000fe200010f0eff */
[----:B0-----:R-:W-:Y:S01]  /*60d80*/  IMAD R9, R9, R7, RZ ;  /* 0x0000000709097224 */ /* 0x001fe200078e02ff */
[----:B------:R-:W2:Y:S04]  /*60d90*/  LDL.LU R28, [R1+0x34] ;  /* 0x00003400011c7983 */ /* 0x000ea80000300800 */
[----:B------:R0:W-:Y:S02]  /*60da0*/  @P3 STG.E.U16 desc[UR12][R4.64], R12 ;  /* 0x0000000c04003986 */ /* 0x0001e4000c10150c */
[----:B0-----:R-:W-:-:S04]  /*60db0*/  LEA R4, P5, R9, R0, 0x1 ;  /* 0x0000000009047211 */ /* 0x001fc800078a08ff */
[----:B------:R-:W-:Y:S02]  /*60dc0*/  LEA.HI.X.SX32 R5, R9, R2, 0x1, P5 ;  /* 0x0000000209057211 */ /* 0x000fe400028f0eff */
[----:B------:R-:W0:Y:S01]  /*60dd0*/  LDC R9, c[0x0][0x3b8] ;  /* 0x0000ee00ff097b82 */ /* 0x000e220000000800 */
[C---:B------:R-:W-:Y:S01]  /*60de0*/  ISETP.LT.AND P1, PT, R29.reuse, UR11, !P0 ;  /* 0x0000000b1d007c0c */ /* 0x040fe2000c721270 */
[-C--:B------:R-:W-:Y:S01]  /*60df0*/  IMAD R29, R29, R7.reuse, RZ ;  /* 0x000000071d1d7224 */ /* 0x080fe200078e02ff */
[C---:B-----5:R-:W-:Y:S01]  /*60e00*/  ISETP.LT.AND P2, PT, R10.reuse, UR11, !P0 ;  /* 0x0000000b0a007c0c */ /* 0x060fe2000c741270 */
[----:B------:R-:W-:-:S03]  /*60e10*/  IMAD R10, R10, R7, RZ ;  /* 0x000000070a0a7224 */ /* 0x000fc600078e02ff */
[C---:B------:R-:W-:Y:S02]  /*60e20*/  LEA R6, P6, R29.reuse, R0, 0x1 ;  /* 0x000000001d067211 */ /* 0x040fe400078c08ff */
[----:B------:R-:W-:Y:S02]  /*60e30*/  ISETP.LT.AND P3, PT, R8, UR11, !P0 ;  /* 0x0000000b08007c0c */ /* 0x000fe4000c761270 */
[----:B------:R-:W-:Y:S02]  /*60e40*/  LEA.HI.X.SX32 R7, R29, R2, 0x1, P6 ;  /* 0x000000021d077211 */ /* 0x000fe400030f0eff */
[----:B------:R-:W4:Y:S01]  /*60e50*/  LDL.LU R29, [R1+0x30] ;  /* 0x00003000011d7983 */ /* 0x000f220000300800 */
[C---:B------:R-:W-:Y:S02]  /*60e60*/  LEA R8, P6, R10.reuse, R0, 0x1 ;  /* 0x000000000a087211 */ /* 0x040fe400078c08ff */
[C---:B------:R-:W-:Y:S01]  /*60e70*/  ISETP.LT.AND P5, PT, R11.reuse, UR11, !P0 ;  /* 0x0000000b0b007c0c */ /* 0x040fe2000c7a1270 */
[----:B------:R-:W-:Y:S01]  /*60e80*/  @P1 STG.E.U16 desc[UR12][R6.64], R16 ;  /* 0x0000001006001986 */ /* 0x000fe2000c10150c */
[----:B0-----:R-:W-:Y:S01]  /*60e90*/  IMAD R11, R11, R9, RZ ;  /* 0x000000090b0b7224 */ /* 0x001fe200078e02ff */
[----:B------:R-:W-:-:S02]  /*60ea0*/  LEA.HI.X.SX32 R9, R10, R2, 0x1, P6 ;  /* 0x000000020a097211 */ /* 0x000fc400030f0eff */
[----:B---3--:R-:W-:Y:S01]  /*60eb0*/  @P4 STG.E.U16 desc[UR12][R4.64], R24 ;  /* 0x0000001804004986 */ /* 0x008fe2000c10150c */
[----:B------:R-:W2:Y:S03]  /*60ec0*/  LDC R10, c[0x0][0x3b8] ;  /* 0x0000ee00ff0a7b82 */ /* 0x000ea60000000800 */
[----:B------:R0:W-:Y:S04]  /*60ed0*/  @P2 STG.E.U16 desc[UR12][R8.64], R20 ;  /* 0x0000001408002986 */ /* 0x0001e8000c10150c */
[----:B0-----:R-:W3:Y:S01]  /*60ee0*/  LDL.LU R9, [R1+0x38] ;  /* 0x0000380001097983 */ /* 0x001ee20000300800 */
[----:B------:R-:W-:Y:S02]  /*60ef0*/  LEA R4, P1, R11, R0, 0x1 ;  /* 0x000000000b047211 */ /* 0x000fe400078208ff */
[----:B------:R-:W-:-:S02]  /*60f00*/  PRMT R12, R12, 0x7632, R12 ;  /* 0x000076320c0c7816 */ /* 0x000fc4000000000c */
[----:B------:R-:W-:-:S05]  /*60f10*/  LEA.HI.X.SX32 R5, R11, R2, 0x1, P1 ;  /* 0x000000020b057211 */ /* 0x000fca00008f0eff */
[----:B------:R0:W-:Y:S02]  /*60f20*/  @P5 STG.E.U16 desc[UR12][R4.64], R12 ;  /* 0x0000000c04005986 */ /* 0x0001e4000c10150c */
[----:B0-----:R-:W0:Y:S01]  /*60f30*/  LDC R5, c[0x0][0x3b8] ;  /* 0x0000ee00ff057b82 */ /* 0x001e220000000800 */
[C---:B--2---:R-:W-:Y:S01]  /*60f40*/  IMAD R8, R28.reuse, R10, RZ ;  /* 0x0000000a1c087224 */ /* 0x044fe200078e02ff */
[----:B------:R-:W-:-:S04]  /*60f50*/  ISETP.LT.AND P4, PT, R28, UR11, !P0 ;  /* 0x0000000b1c007c0c */ /* 0x000fc8000c781270 */
[----:B------:R-:W-:Y:S01]  /*60f60*/  LEA R4, P5, R8, R0, 0x1 ;  /* 0x0000000008047211 */ /* 0x000fe200078a08ff */
[C---:B----4-:R-:W-:Y:S01]  /*60f70*/  IMAD R7, R29.reuse, R10, RZ ;  /* 0x0000000a1d077224 */ /* 0x050fe200078e02ff */
[----:B------:R-:W-:Y:S02]  /*60f80*/  ISETP.LT.AND P2, PT, R29, UR11, !P0 ;  /* 0x0000000b1d007c0c */ /* 0x000fe4000c741270 */
[----:B------:R-:W2:Y:S02]  /*60f90*/  LDL.LU R29, [R1+0x48] ;  /* 0x00004800011d7983 */ /* 0x000ea40000300800 */
[C---:B------:R-:W-:Y:S02]  /*60fa0*/  LEA R6, P1, R7.reuse, R0, 0x1 ;  /* 0x0000000007067211 */ /* 0x040fe400078208ff */
[----:B------:R-:W4:Y:S02]  /*60fb0*/  LDL.LU R11, [R1+0x44] ;  /* 0x00004400010b7983 */ /* 0x000f240000300800 */
[----:B------:R-:W-:-:S02]  /*60fc0*/  LEA.HI.X.SX32 R7, R7, R2, 0x1, P1 ;  /* 0x0000000207077211 */ /* 0x000fc400008f0eff */
[----:B------:R-:W5:Y:S04]  /*60fd0*/  LDL.LU R10, [R1+0x70] ;  /* 0x00007000010a7983 */ /* 0x000f680000300800 */
[----:B------:R-:W2:Y:S04]  /*60fe0*/  LDL.LU R28, [R1+0x4c] ;  /* 0x00004c00011c7983 */ /* 0x000ea80000300800 */
[----:B------:R-:W2:Y:S01]  /*60ff0*/  LDL.LU R12, [R1+0x40] ;  /* 0x00004000010c7983 */ /* 0x000ea20000300800 */
[C---:B---3--:R-:W-:Y:S01]  /*61000*/  ISETP.LT.AND P1, PT, R9.reuse, UR11, !P0 ;  /* 0x0000000b09007c0c */ /* 0x048fe2000c721270 */
[----:B0-----:R-:W-:Y:S01]  /*61010*/  IMAD R9, R9, R5, RZ ;  /* 0x0000000509097224 */ /* 0x001fe200078e02ff */
[----:B------:R-:W-:-:S02]  /*61020*/  LEA.HI.X.SX32 R5, R8, R2, 0x1, P5 ;  /* 0x0000000208057211 */ /* 0x000fc400028f0eff */
[----:B------:R-:W3:Y:S01]  /*61030*/  LDL.LU R8, [R1+0x3c] ;  /* 0x00003c0001087983 */ /* 0x000ee20000300800 */
[----:B------:R-:W-:-:S05]  /*61040*/  PRMT R16, R16, 0x7632, R16 ;  /* 0x0000763210107816 */ /* 0x000fca0000000010 */
[----:B------:R0:W-:Y:S02]  /*61050*/  @P2 STG.E.U16 desc[UR12][R6.64], R16 ;  /* 0x0000001006002986 */ /* 0x0001e4000c10150c */
[----:B0-----:R-:W0:Y:S01]  /*61060*/  LDC R16, c[0x0][0x3b8] ;  /* 0x0000ee00ff107b82 */ /* 0x001e220000000800 */
[----:B------:R-:W-:Y:S02]  /*61070*/  PRMT R24, R24, 0x7632, R24 ;  /* 0x0000763218187816 */ /* 0x000fe40000000018 */
[C---:B------:R-:W-:Y:S02]  /*61080*/  LEA R6, P2, R9.reuse, R0, 0x1 ;  /* 0x0000000009067211 */ /* 0x040fe400078408ff */
[----:B------:R-:W-:Y:S01]  /*61090*/  PRMT R20, R20, 0x7632, R20 ;  /* 0x0000763214147816 */ /* 0x000fe20000000014 */
[----:B------:R0:W-:Y:S01]  /*610a0*/  @P4 STG.E.U16 desc[UR12][R4.64], R24 ;  /* 0x0000001804004986 */ /* 0x0001e2000c10150c */
[----:B------:R-:W-:-:S05]  /*610b0*/  LEA.HI.X.SX32 R7, R9, R2, 0x1, P2 ;  /* 0x0000000209077211 */ /* 0x000fca00010f0eff */
[----:B------:R1:W-:Y:S01]  /*610c0*/  @P1 STG.E.U16 desc[UR12][R6.64], R20 ;  /* 0x0000001406001986 */ /* 0x0003e2000c10150c */
[C---:B---3--:R-:W-:Y:S01]  /*610d0*/  ISETP.LT.AND P5, PT, R8.reuse, UR11, !P0 ;  /* 0x0000000b08007c0c */ /* 0x048fe2000c7a1270 */
[-C--:B0-----:R-:W-:Y:S02]  /*610e0*/  IMAD R5, R8, R16.reuse, RZ ;  /* 0x0000001008057224 */ /* 0x081fe400078e02ff */
[----:B--2---:R-:W-:-:S03]  /*610f0*/  IMAD R8, R12, R16, RZ ;  /* 0x000000100c087224 */ /* 0x004fc600078e02ff */
[CC--:B------:R-:W-:Y:S02]  /*61100*/  LEA R4, P2, R5.reuse, R0.reuse, 0x1 ;  /* 0x0000000005047211 */ /* 0x0c0fe400078408ff */
[C---:B-1----:R-:W-:Y:S02]  /*61110*/  LEA R6, P6, R8.reuse, R0, 0x1 ;  /* 0x0000000008067211 */ /* 0x042fe400078c08ff */
[-C--:B------:R-:W-:Y:S02]  /*61120*/  LEA.HI.X.SX32 R5, R5, R2.reuse, 0x1, P2 ;  /* 0x0000000205057211 */ /* 0x080fe400010f0eff */
[----:B------:R-:W-:Y:S01]  /*61130*/  LEA.HI.X.SX32 R7, R8, R2, 0x1, P6 ;  /* 0x0000000208077211 */ /* 0x000fe200030f0eff */
[CC--:B------:R-:W-:Y:S01]  /*61140*/  IMAD R8, R29.reuse, R16.reuse, RZ ;  /* 0x000000101d087224 */ /* 0x0c0fe200078e02ff */
[----:B------:R-:W-:Y:S02]  /*61150*/  ISETP.LT.AND P2, PT, R29, UR11, !P0 ;  /* 0x0000000b1d007c0c */ /* 0x000fe4000c741270 */
[----:B------:R-:W2:Y:S01]  /*61160*/  LDL.LU R29, [R1+0x78] ;  /* 0x00007800011d7983 */ /* 0x000ea20000300800 */
[----:B------:R-:W-:Y:S01]  /*61170*/  ISETP.LT.AND P4, PT, R12, UR11, !P0 ;  /* 0x0000000b0c007c0c */ /* 0x000fe2000c781270 */
[C---:B----4-:R-:W-:Y:S01]  /*61180*/  IMAD R9, R11.reuse, R16, RZ ;  /* 0x000000100b097224 */ /* 0x050fe200078e02ff */
[----:B------:R-:W-:Y:S01]  /*61190*/  ISETP.LT.AND P1, PT, R11, UR11, !P0 ;  /* 0x0000000b0b007c0c */ /* 0x000fe2000c721270 */
[----:B------:R0:W-:Y:S03]  /*611a0*/  @P5 STG.E.U16 desc[UR12][R4.64], R13 ;  /* 0x0000000d04005986 */ /* 0x0001e6000c10150c */
[----:B0-----:R-:W-:-:S07]  /*611b0*/  LEA R4, P5, R9, R0, 0x1 ;  /* 0x0000000009047211 */ /* 0x001fce00078a08ff */
[----:B------:R0:W-:Y:S01]  /*611c0*/  @P4 STG.E.U16 desc[UR12][R6.64], R17 ;  /* 0x0000001106004986 */ /* 0x0001e2000c10150c */
[----:B------:R-:W-:Y:S01]  /*611d0*/  LEA.HI.X.SX32 R5, R9, R2, 0x1, P5 ;  /* 0x0000000209057211 */ /* 0x000fe200028f0eff */
[C---:B------:R-:W-:Y:S01]  /*611e0*/  IMAD R9, R28.reuse, R16, RZ ;  /* 0x000000101c097224 */ /* 0x040fe200078e02ff */
[----:B------:R-:W-:Y:S02]  /*611f0*/  ISETP.LT.AND P5, PT, R28, UR11, !P0 ;  /* 0x0000000b1c007c0c */ /* 0x000fe4000c7a1270 */
[----:B------:R-:W3:Y:S01]  /*61200*/  LDL.LU R28, [R1+0x7c] ;  /* 0x00007c00011c7983 */ /* 0x000ee20000300800 */
[----:B0-----:R-:W-:-:S03]  /*61210*/  LEA R6, P6, R8, R0, 0x1 ;  /* 0x0000000008067211 */ /* 0x001fc600078c08ff */
[----:B------:R0:W-:Y:S01]  /*61220*/  @P1 STG.E.U16 desc[UR12][R4.64], R25 ;  /* 0x0000001904001986 */ /* 0x0001e2000c10150c */
[----:B------:R-:W-:Y:S01]  /*61230*/  LEA.HI.X.SX32 R7, R8, R2, 0x1, P6 ;  /* 0x0000000208077211 */ /* 0x000fe200030f0eff */
[C---:B------:R-:W-:Y:S01]  /*61240*/  IMAD R8, R19.reuse, R16, RZ ;  /* 0x0000001013087224 */ /* 0x040fe200078e02ff */
[----:B------:R-:W-:Y:S02]  /*61250*/  ISETP.LT.AND P1, PT, R19, UR11, !P0 ;  /* 0x0000000b13007c0c */ /* 0x000fe4000c721270 */
[----:B------:R-:W4:Y:S01]  /*61260*/  LDL.LU R19, [R1+0x167c] ;  /* 0x00167c0001137983 */ /* 0x000f220000300800 */
[----:B0-----:R-:W-:-:S03]  /*61270*/  LEA R4, P6, R9, R0, 0x1 ;  /* 0x0000000009047211 */ /* 0x001fc600078c08ff */
[----:B------:R0:W-:Y:S01]  /*61280*/  @P2 STG.E.U16 desc[UR12][R6.64], R21 ;  /* 0x0000001506002986 */ /* 0x0001e2000c10150c */
[C---:B------:R-:W-:Y:S02]  /*61290*/  ISETP.LT.AND P2, PT, R14.reuse, UR11, !P0 ;  /* 0x0000000b0e007c0c */ /* 0x040fe4000c741270 */
[----:B------:R-:W-:Y:S01]  /*612a0*/  LEA.HI.X.SX32 R5, R9, R2, 0x1, P6 ;  /* 0x0000000209057211 */ /* 0x000fe200030f0eff */
[----:B------:R-:W4:Y:S01]  /*612b0*/  LDL.LU R24, [R1+0x80] ;  /* 0x0000800001187983 */ /* 0x000f220000300800 */
[----:B------:R-:W-:-:S03]  /*612c0*/  IMAD R9, R14, R16, RZ ;  /* 0x000000100e097224 */ /* 0x000fc600078e02ff */
[----:B------:R-:W4:Y:S01]  /*612d0*/  LDL.LU R14, [R1+0x1678] ;  /* 0x00167800010e7983 */ /* 0x000f220000300800 */
[----:B------:R-:W-:Y:S02]  /*612e0*/  PRMT R13, R13, 0x7632, R13 ;  /* 0x000076320d0d7816 */ /* 0x000fe4000000000d */
[C---:B0-----:R-:W-:Y:S01]  /*612f0*/  LEA R6, P6, R8.reuse, R0, 0x1 ;  /* 0x0000000008067211 */ /* 0x041fe200078c08ff */
[----:B------:R-:W4:Y:S01]  /*61300*/  LDL.LU R12, [R1+0x84] ;  /* 0x00008400010c7983 */ /* 0x000f220000300800 */
[----:B------:R-:W-:Y:S02]  /*61310*/  PRMT R17, R17, 0x7632, R17 ;  /* 0x0000763211117816 */ /* 0x000fe40000000011 */
[----:B------:R-:W-:Y:S01]  /*61320*/  LEA.HI.X.SX32 R7, R8, R2, 0x1, P6 ;  /* 0x0000000208077211 */ /* 0x000fe200030f0eff */
[----:B------:R0:W-:Y:S01]  /*61330*/  @P5 STG.E.U16 desc[UR12][R4.64], R13 ;  /* 0x0000000d04005986 */ /* 0x0001e2000c10150c */
[C---:B------:R-:W-:Y:S01]  /*61340*/  ISETP.LT.AND P5, PT, R15.reuse, UR11, !P0 ;  /* 0x0000000b0f007c0c */ /* 0x040fe2000c7a1270 */
[----:B------:R-:W-:Y:S01]  /*61350*/  IMAD R8, R15, R16, RZ ;  /* 0x000000100f087224 */ /* 0x000fe200078e02ff */
[----:B-----5:R-:W-:Y:S01]  /*61360*/  ISETP.LT.AND P4, PT, R10, UR11, !P0 ;  /* 0x0000000b0a007c0c */ /* 0x020fe2000c781270 */
[----:B------:R-:W5:Y:S04]  /*61370*/  LDL.LU R11, [R1+0x88] ;  /* 0x00008800010b7983 */ /* 0x000f680000300800 */
[----:B------:R-:W5:Y:S04]  /*61380*/  LDL.LU R15, [R1+0x1674] ;  /* 0x00167400010f7983 */ /* 0x000f680000300800 */
[----:B------:R1:W-:Y:S04]  /*61390*/  @P1 STG.E.U16 desc[UR12][R6.64], R17 ;  /* 0x0000001106001986 */ /* 0x0003e8000c10150c */
[----:B------:R-:W5:Y:S01]  /*613a0*/  LDL.LU R10, [R1+0x8c] ;  /* 0x00008c00010a7983 */ /* 0x000f620000300800 */
[----:B--2---:R-:W-:-:S03]  /*613b0*/  ISETP.LT.AND P1, PT, R29, UR11, !P0 ;  /* 0x0000000b1d007c0c */ /* 0x004fc6000c721270 */
[----:B------:R-:W2:Y:S01]  /*613c0*/  LDL.LU R29, [R1+0x90] ;  /* 0x00009000011d7983 */ /* 0x000ea20000300800 */
[----:B0-----:R-:W-:Y:S01]  /*613d0*/  LEA R4, P6, R9, R0, 0x1 ;  /* 0x0000000009047211 */ /* 0x001fe200078c08ff */
[----:B------:R-:W-:Y:S01]  /*613e0*/  IMAD R3, R16, 0x80, R3 ;  /* 0x0000008010037824 */ /* 0x000fe200078e0203 */
[----:B------:R-:W-:Y:S02]  /*613f0*/  PRMT R25, R25, 0x7632, R25 ;  /* 0x0000763219197816 */ /* 0x000fe40000000019 */
[----:B------:R-:W-:Y:S02]  /*61400*/  LEA.HI.X.SX32 R5, R9, R2, 0x1, P6 ;  /* 0x0000000209057211 */ /* 0x000fe400030f0eff */
[C---:B-1----:R-:W-:Y:S02]  /*61410*/  LEA R6, P6, R8.reuse, R0, 0x1 ;  /* 0x0000000008067211 */ /* 0x042fe400078c08ff */
[----:B------:R-:W-:Y:S01]  /*61420*/  PRMT R21, R21, 0x7632, R21 ;  /* 0x0000763215157816 */ /* 0x000fe20000000015 */
[----:B------:R0:W-:Y:S01]  /*61430*/  @P2 STG.E.U16 desc[UR12][R4.64], R25 ;  /* 0x0000001904002986 */ /* 0x0001e2000c10150c */
[----:B------:R-:W-:Y:S01]  /*61440*/  LEA.HI.X.SX32 R7, R8, R2, 0x1, P6 ;  /* 0x0000000208077211 */ /* 0x000fe200030f0eff */
[----:B------:R-:W-:-:S04]  /*61450*/  IMAD R8, R16, 0x8, R3 ;  /* 0x0000000810087824 */ /* 0x000fc800078e0203 */
[----:B------:R1:W-:Y:S01]  /*61460*/  @P5 STG.E.U16 desc[UR12][R6.64], R21 ;  /* 0x0000001506005986 */ /* 0x0003e2000c10150c */
[----:B0-----:R-:W-:-:S04]  /*61470*/  LEA R4, P6, R3, R0, 0x1 ;  /* 0x0000000003047211 */ /* 0x001fc800078c08ff */
[----:B------:R-:W-:Y:S01]  /*61480*/  LEA.HI.X.SX32 R5, R3, R2, 0x1, P6 ;  /* 0x0000000203057211 */ /* 0x000fe200030f0eff */
[----:B------:R-:W-:Y:S01]  /*61490*/  IMAD R3, R16, 0x8, R8 ;  /* 0x0000000810037824 */ /* 0x000fe200078e0208 */
[----:B-1----:R-:W-:Y:S02]  /*614a0*/  LEA R6, P6, R8, R0, 0x1 ;  /* 0x0000000008067211 */ /* 0x002fe400078c08ff */
[----:B---3--:R-:W-:Y:S02]  /*614b0*/  ISETP.LT.AND P2, PT, R28, UR11, !P0 ;  /* 0x0000000b1c007c0c */ /* 0x008fe4000c741270 */
[----:B------:R-:W-:Y:S01]  /*614c0*/  LEA.HI.X.SX32 R7, R8, R2, 0x1, P6 ;  /* 0x0000000208077211 */ /* 0x000fe200030f0eff */
[----:B------:R-:W-:Y:S01]  /*614d0*/  IMAD R8, R16, 0x8, R3 ;  /* 0x0000000810087824 */ /* 0x000fe200078e0203 */
[----:B------:R-:W3:Y:S04]  /*614e0*/  LDL.LU R28, [R1+0x60] ;  /* 0x00006000011c7983 */ /* 0x000ee80000300800 */
[----:B------:R-:W3:Y:S04]  /*614f0*/  LDL.LU R13, [R1+0x98] ;  /* 0x00009800010d7983 */ /* 0x000ee80000300800 */
[----:B----4-:R0:W-:Y:S01]  /*61500*/  @P3 STG.E.U16 desc[UR12][R4.64], R14 ;  /* 0x0000000e04003986 */ /* 0x0101e2000c10150c */
[----:B------:R-:W-:-:S03]  /*61510*/  ISETP.LT.AND P5, PT, R24, UR11, !P0 ;  /* 0x0000000b18007c0c */ /* 0x000fc6000c7a1270 */
[----:B------:R1:W-:Y:S04]  /*61520*/  @P4 STG.E.U16 desc[UR12][R6.64], R18 ;  /* 0x0000001206004986 */ /* 0x0003e8000c10150c */
[----:B------:R-:W4:Y:S01]  /*61530*/  LDL.LU R24, [R1+0x9c] ;  /* 0x00009c0001187983 */ /* 0x000f220000300800 */
[----:B0-----:R-:W-:-:S04]  /*61540*/  LEA R4, P6, R3, R0, 0x1 ;  /* 0x0000000003047211 */ /* 0x001fc800078c08ff */
[----:B------:R-:W-:Y:S02]  /*61550*/  LEA.HI.X.SX32 R5, R3, R2, 0x1, P6 ;  /* 0x0000000203057211 */ /* 0x000fe400030f0eff */
[----:B-1----:R-:W-:-:S04]  /*61560*/  LEA R6, P6, R8, R0, 0x1 ;  /* 0x0000000008067211 */ /* 0x002fc800078c08ff */
[----:B------:R-:W-:Y:S01]  /*61570*/  LEA.HI.X.SX32 R7, R8, R2, 0x1, P6 ;  /* 0x0000000208077211 */ /* 0x000fe200030f0eff */
[----:B------:R0:W-:Y:S04]  /*61580*/  @P1 STG.E.U16 desc[UR12][R4.64], R26 ;  /* 0x0000001a04001986 */ /* 0x0001e8000c10150c */
[----:B------:R1:W-:Y:S01]  /*61590*/  @P2 STG.E.U16 desc[UR12][R6.64], R22 ;  /* 0x0000001606002986 */ /* 0x0003e2000c10150c */
[----:B--2---:R-:W-:-:S03]  /*615a0*/  ISETP.LT.AND P2, PT, R29, UR11, !P0 ;  /* 0x0000000b1d007c0c */ /* 0x004fc6000c741270 */
[----:B------:R-:W2:Y:S01]  /*615b0*/  LDL.LU R29, [R1+0xa0] ;  /* 0x0000a000011d7983 */ /* 0x000ea20000300800 */
[----:B-----5:R-:W-:-:S03]  /*615c0*/  ISETP.LT.AND P1, PT, R10, UR11, !P0 ;  /* 0x0000000b0a007c0c */ /* 0x020fc6000c721270 */
[----:B------:R-:W5:Y:S01]  /*615d0*/  LDL.LU R10, [R1+0xa4] ;  /* 0x0000a400010a7983 */ /* 0x000f620000300800 */
[----:B------:R-:W-:-:S04]  /*615e0*/  IMAD R3, R16, 0x8, R8 ;  /* 0x0000000810037824 */ /* 0x000fc800078e0208 */
[----:B------:R-:W-:Y:S01]  /*615f0*/  IMAD R8, R16, 0x8, R3 ;  /* 0x0000000810087824 */ /* 0x000fe200078e0203 */
[C---:B0-----:R-:W-:Y:S02]  /*61600*/  LEA R4, P6, R3.reuse, R0, 0x1 ;  /* 0x0000000003047211 */ /* 0x041fe400078c08ff */
[----:B------:R-:W-:Y:S02]  /*61610*/  PRMT R14, R14, 0x7632, R14 ;  /* 0x000076320e0e7816 */ /* 0x000fe4000000000e */
[----:B------:R-:W-:Y:S01]  /*61620*/  LEA.HI.X.SX32 R5, R3, R2, 0x1, P6 ;  /* 0x0000000203057211 */ /* 0x000fe200030f0eff */
[----:B------:R-:W-:Y:S01]  /*61630*/  IMAD R3, R16, 0x8, R8 ;  /* 0x0000000810037824 */ /* 0x000fe200078e0208 */
[----:B------:R-:W-:Y:S02]  /*61640*/  ISETP.LT.AND P3, PT, R12, UR11, !P0 ;  /* 0x0000000b0c007c0c */ /* 0x000fe4000c761270 */
[C---:B-1----:R-:W-:Y:S02]  /*61650*/  LEA R6, P6, R8.reuse, R0, 0x1 ;  /* 0x0000000008067211 */ /* 0x042fe400078c08ff */
[----:B------:R-:W-:Y:S01]  /*61660*/  ISETP.LT.AND P4, PT, R11, UR11, !P0 ;  /* 0x0000000b0b007c0c */ /* 0x000fe2000c781270 */
[----:B------:R0:W-:Y:S01]  /*61670*/  @P5 STG.E.U16 desc[UR12][R4.64], R14 ;  /* 0x0000000e04005986 */ /* 0x0001e2000c10150c */
[----:B------:R-:W-:-:S03]  /*61680*/  LEA.HI.X.SX32 R7, R8, R2, 0x1, P6 ;  /* 0x0000000208077211 */ /* 0x000fc600030f0eff */
[----:B------:R-:W5:Y:S01]  /*61690*/  LDL.LU R12, [R1+0xa8] ;  /* 0x0000a800010c7983 */ /* 0x000f620000300800 */
[----:B------:R-:W-:Y:S02]  /*616a0*/  PRMT R18, R18, 0x7632, R18 ;  /* 0x0000763212127816 */ /* 0x000fe40000000012 */
[----:B------:R-:W-:Y:S01]  /*616b0*/  PRMT R26, R26, 0x7632, R26 ;  /* 0x000076321a1a7816 */ /* 0x000fe2000000001a */
[----:B------:R-:W5:Y:S01]  /*616c0*/  LDL.LU R11, [R1+0xac] ;  /* 0x0000ac00010b7983 */ /* 0x000f620000300800 */
[----:B0-----:R-:W-:Y:S01]  /*616d0*/  LEA R4, P6, R3, R0, 0x1 ;  /* 0x0000000003047211 */ /* 0x001fe200078c08ff */
[----:B---3--:R-:W-:-:S03]  /*616e0*/  IMAD R8, R28, R16, RZ ;  /* 0x000000101c087224 */ /* 0x008fc600078e02ff */
[----:B------:R-:W-:Y:S01]  /*616f0*/  LEA.HI.X.SX32 R5, R3, R2, 0x1, P6 ;  /* 0x0000000203057211 */ /* 0x000fe200030f0eff */
[----:B------:R0:W-:Y:S01]  /*61700*/  @P3 STG.E.U16 desc[UR12][R6.64], R18 ;  /* 0x0000001206003986 */ /* 0x0001e2000c10150c */
[----:B------:R-:W-:Y:S01]  /*61710*/  ISETP.LT.AND P5, PT, R28, UR11, !P0 ;  /* 0x0000000b1c007c0c */ /* 0x000fe2000c7a1270 */
[----:B------:R-:W-:Y:S02]  /*61720*/  IMAD R3, R16, 0x10, R3 ;  /* 0x0000001010037824 */ /* 0x000fe400078e0203 */
[----:B------:R-:W3:Y:S04]  /*61730*/  LDL.LU R28, [R1+0xb0] ;  /* 0x0000b000011c7983 */ /* 0x000ee80000300800 */
[----:B------:R1:W-:Y:S01]  /*61740*/  @P4 STG.E.U16 desc[UR12][R4.64], R26 ;  /* 0x0000001a04004986 */ /* 0x0003e2000c10150c */
[----:B0-----:R-:W-:-:S02]  /*61750*/  LEA R6, P6, R8, R0, 0x1 ;  /* 0x0000000008067211 */ /* 0x001fc400078c08ff */
[----:B----4-:R-:W-:Y:S01]  /*61760*/  ISETP.LT.AND P4, PT, R24, UR11, !P0 ;  /* 0x0000000b18007c0c */ /* 0x010fe2000c781270 */
[----:B-1----:R-:W4:Y:S01]  /*61770*/  LDL.LU R26, [R1+0x28] ;  /* 0x00002800011a7983 */ /* 0x002f220000300800 */
[----:B------:R-:W-:-:S03]  /*61780*/  LEA.HI.X.SX32 R7, R8, R2, 0x1, P6 ;  /* 0x0000000208077211 */ /* 0x000fc600030f0eff */
[----:B------:R-:W3:Y:S01]  /*61790*/  LDL.LU R24, [R1+0x64] ;  /* 0x0000640001187983 */ /* 0x000ee20000300800 */
[----:B------:R-:W-:-:S04]  /*617a0*/  LEA R4, P6, R3, R0, 0x1 ;  /* 0x0000000003047211 */ /* 0x000fc800078c08ff */
[----:B------:R-:W-:Y:S02]  /*617b0*/  LEA.HI.X.SX32 R5, R3, R2, 0x1, P6 ;  /* 0x0000000203057211 */ /* 0x000fe400030f0eff */
[----:B------:R-:W-:Y:S02]  /*617c0*/  PRMT R22, R22, 0x7632, R22 ;  /* 0x0000763216167816 */ /* 0x000fe40000000016 */
[----:B--2---:R-:W-:Y:S02]  /*617d0*/  ISETP.LT.AND P6, PT, R29, UR11, !P0 ;  /* 0x0000000b1d007c0c */ /* 0x004fe4000c7c1270 */
[----:B------:R-:W2:Y:S04]  /*617e0*/  LDL.LU R29, [R1+0xb4] ;  /* 0x0000b400011d7983 */ /* 0x000ea80000300800 */
[----:B------:R0:W-:Y:S02]  /*617f0*/  @P5 STG.E.U16 desc[UR12][R6.64], R22 ;  /* 0x0000001606005986 */ /* 0x0001e4000c10150c */
[----:B0-----:R-:W0:Y:S01]  /*61800*/  LDC R22, c[0x0][0x3b8] ;  /* 0x0000ee00ff167b82 */ /* 0x001e220000000800 */
[----:B------:R-:W-:Y:S01]  /*61810*/  IMAD R8, R16, 0x8, R3 ;  /* 0x0000000810087824 */ /* 0x000fe200078e0203 */
[----:B------:R1:W-:Y:S04]  /*61820*/  @P1 STG.E.U16 desc[UR12][R4.64], R15 ;  /* 0x0000000f04001986 */ /* 0x0003e8000c10150c */
[----:B------:R-:W-:-:S02]  /*61830*/  LEA R6, P5, R8, R0, 0x1 ;  /* 0x0000000008067211 */ /* 0x000fc400078a08ff */
[----:B-----5:R-:W-:Y:S02]  /*61840*/  ISETP.LT.AND P1, PT, R10, UR11, !P0 ;  /* 0x0000000b0a007c0c */ /* 0x020fe4000c721270 */
[----:B------:R-:W-:Y:S02]  /*61850*/  LEA.HI.X.SX32 R7, R8, R2, 0x1, P5 ;  /* 0x0000000208077211 */ /* 0x000fe400028f0eff */
[----:B------:R-:W-:Y:S01]  /*61860*/  ISETP.LT.AND P3, PT, R13, UR11, !P0 ;  /* 0x0000000b0d007c0c */ /* 0x000fe2000c761270 */
[----:B0-----:R-:W-:-:S04]  /*61870*/  IMAD R3, R22, 0x8, R8 ;  /* 0x0000000816037824 */ /* 0x001fc800078e0208 */
[----:B------:R-:W-:Y:S01]  /*61880*/  IMAD R10, R22, 0x8, R3 ;  /* 0x00000008160a7824 */ /* 0x000fe200078e0203 */
[----:B-1----:R-:W-:-:S04]  /*61890*/  LEA R4, P5, R3, R0, 0x1 ;  /* 0x0000000003047211 */ /* 0x002fc800078a08ff */
[----:B------:R-:W-:Y:S02]  /*618a0*/  LEA.HI.X.SX32 R5, R3, R2, 0x1, P5 ;  /* 0x0000000203057211 */ /* 0x000fe400028f0eff */
[C---:B------:R-:W-:Y:S01]  /*618b0*/  LEA R8, P5, R10.reuse, R0, 0x1 ;  /* 0x000000000a087211 */ /* 0x040fe200078a08ff */
[----:B------:R-:W-:Y:S03]  /*618c0*/  @P2 STG.E.U16 desc[UR12][R6.64], R19 ;  /* 0x0000001306002986 */ /* 0x000fe6000c10150c */
[----:B------:R-:W-:Y:S01]  /*618d0*/  LEA.HI.X.SX32 R9, R10, R2, 0x1, P5 ;  /* 0x000000020a097211 */ /* 0x000fe200028f0eff */
[----:B------:R-:W-:Y:S01]  /*618e0*/  @P3 STG.E.U16 desc[UR12][R4.64], R27 ;  /* 0x0000001b04003986 */ /* 0x000fe2000c10150c */
[----:B------:R-:W-:Y:S01]  /*618f0*/  PRMT R25, R23, 0x7632, R25 ;  /* 0x0000763217197816 */ /* 0x000fe20000000019 */
[----:B------:R-:W-:Y:S02]  /*61900*/  IMAD R3, R22, 0x8, R10 ;  /* 0x0000000816037824 */ /* 0x000fe400078e020a */
[----:B------:R0:W-:Y:S01]  /*61910*/  @P4 STG.E.U16 desc[UR12][R8.64], R23 ;  /* 0x0000001708004986 */ /* 0x0001e2000c10150c */
[----:B------:R-:W-:-:S02]  /*61920*/  ISETP.LT.AND P2, PT, R12, UR11, !P0 ;  /* 0x0000000b0c007c0c */ /* 0x000fc4000c741270 */
[----:B------:R-:W-:Y:S01]  /*61930*/  PRMT R20, R15, 0x7632, R20 ;  /* 0x000076320f147816 */ /* 0x000fe20000000014 */
[C---:B------:R-:W-:Y:S01]  /*61940*/  IMAD R15, R22.reuse, 0x8, R3 ;  /* 0x00000008160f7824 */ /* 0x040fe200078e0203 */
[C---:B------:R-:W-:Y:S01]  /*61950*/  LEA R12, P4, R3.reuse, R0, 0x1 ;  /* 0x00000000030c7211 */ /* 0x040fe200078808ff */
[----:B----4-:R-:W1:Y:S01]  /*61960*/  LDS.128 R4, [R26+UR4] ;  /* 0x000000041a047984 */ /* 0x010e620008000c00 */
[----:B0-----:R-:W0:Y:S02]  /*61970*/  LDC R23, c[0x0][0x3b8] ;  /* 0x0000ee00ff177b82 */ /* 0x001e240000000800 */
[----:B------:R-:W-:Y:S01]  /*61980*/  LEA.HI.X.SX32 R13, R3, R2, 0x1, P4 ;  /* 0x00000002030d7211 */ /* 0x000fe200020f0eff */
[----:B------:R-:W-:Y:S01]  /*61990*/  IMAD R3, R22, 0x8, R15 ;  /* 0x0000000816037824 */ /* 0x000fe200078e020f */
[----:B------:R-:W-:Y:S02]  /*619a0*/  LEA R14, P4, R15, R0, 0x1 ;  /* 0x000000000f0e7211 */ /* 0x000fe400078808ff */
[----:B------:R-:W-:Y:S01]  /*619b0*/  PRMT R21, R19, 0x7632, R21 ;  /* 0x0000763213157816 */ /* 0x000fe20000000015 */
[----:B------:R4:W-:Y:S01]  /*619c0*/  @P6 STG.E.U16 desc[UR12][R12.64], R20 ;  /* 0x000000140c006986 */ /* 0x0009e2000c10150c */
[----:B------:R-:W-:-:S02]  /*619d0*/  LEA.HI.X.SX32 R15, R15, R2, 0x1, P4 ;  /* 0x000000020f0f7211 */ /* 0x000fc400020f0eff */
[C---:B---3--:R-:W-:Y:S01]  /*619e0*/  ISETP.LT.AND P4, PT, R24.reuse, UR11, !P0 ;  /* 0x0000000b18007c0c */ /* 0x048fe2000c781270 */
[----:B------:R-:W-:Y:S01]  /*619f0*/  IMAD R24, R24, R22, RZ ;  /* 0x0000001618187224 */ /* 0x000fe200078e02ff */
[----:B------:R-:W-:Y:S01]  /*61a00*/  ISETP.LT.AND P5, PT, R11, UR11, !P0 ;  /* 0x0000000b0b007c0c */ /* 0x000fe2000c7a1270 */
[----:B------:R3:W-:Y:S01]  /*61a10*/  @P1 STG.E.U16 desc[UR12][R14.64], R21 ;  /* 0x000000150e001986 */ /* 0x0007e2000c10150c */
[----:B------:R-:W-:-:S03]  /*61a20*/  ISETP.LT.AND P3, PT, R28, UR11, !P0 ;  /* 0x0000000b1c007c0c */ /* 0x000fc6000c761270 */
[----:B------:R-:W5:Y:S01]  /*61a30*/  LDL.LU R28, [R1+0xc0] ;  /* 0x0000c000011c7983 */ /* 0x000f620000300800 */
[----:B----4-:R-:W-:-:S03]  /*61a40*/  LEA R20, P6, R3, R0, 0x1 ;  /* 0x0000000003147211 */ /* 0x010fc600078c08ff */
[----:B------:R-:W4:Y:S01]  /*61a50*/  LDS.128 R8, [R26+UR4+0x200] ;  /* 0x000200041a087984 */ /* 0x000f220008000c00 */
[----:B---3--:R-:W-:-:S03]  /*61a60*/  LEA.HI.X.SX32 R21, R3, R2, 0x1, P6 ;  /* 0x0000000203157211 */ /* 0x008fc600030f0eff */
[----:B------:R-:W3:Y:S01]  /*61a70*/  LDS.128 R16, [R26+UR4+0x400] ;  /* 0x000400041a107984 */ /* 0x000ee20008000c00 */
[C---:B------:R-:W-:Y:S01]  /*61a80*/  LEA R22, P6, R24.reuse, R0, 0x1 ;  /* 0x0000000018167211 */ /* 0x040fe200078c08ff */
[----:B0-----:R-:W-:Y:S02]  /*61a90*/  IMAD R3, R23, 0x10, R3 ;  /* 0x0000001017037824 */ /* 0x001fe400078e0203 */
[----:B------:R0:W1:Y:S01]  /*61aa0*/  LDS.128 R12, [R26+UR4+0x600] ;  /* 0x000600041a0c7984 */ /* 0x0000620008000c00 */
[----:B------:R-:W-:-:S03]  /*61ab0*/  LEA.HI.X.SX32 R23, R24, R2, 0x1, P6 ;  /* 0x0000000218177211 */ /* 0x000fc600030f0eff */
[----:B0-----:R-:W3:Y:S01]  /*61ac0*/  LDL.LU R26, [R1+0xc8] ;  /* 0x0000c800011a7983 */ /* 0x001ee20000300800 */
[----:B--2---:R-:W-:-:S03]  /*61ad0*/  ISETP.LT.AND P1, PT, R29, UR11, !P0 ;  /* 0x0000000b1d007c0c */ /* 0x004fc6000c721270 */
[----:B------:R-:W2:Y:S04]  /*61ae0*/  LDL.LU R29, [R1+0xcc] ;  /* 0x0000cc00011d7983 */ /* 0x000ea80000300800 */
[----:B------:R-:W2:Y:S01]  /*61af0*/  LDL.LU R24, [R1+0xb8] ;  /* 0x0000b80001187983 */ /* 0x000ea20000300800 */
[----:B------:R-:W-:-:S05]  /*61b00*/  PRMT R27, R27, 0x7632, R27 ;  /* 0x000076321b1b7816 */ /* 0x000fca000000001b */
[----:B------:R0:W-:Y:S02]  /*61b10*/  @P2 STG.E.U16 desc[UR12][R20.64], R27 ;  /* 0x0000001b14002986 */ /* 0x0001e4000c10150c */
[----:B0-----:R-:W0:Y:S01]  /*61b20*/  LDC R27, c[0x0][0x3b8] ;  /* 0x0000ee00ff1b7b82 */ /* 0x001e220000000800 */
[----:B------:R-:W-:-:S04]  /*61b30*/  LEA R20, P6, R3, R0, 0x1 ;  /* 0x0000000003147211 */ /* 0x000fc800078c08ff */
[----:B------:R-:W-:Y:S02]  /*61b40*/  LEA.HI.X.SX32 R21, R3, R2, 0x1, P6 ;  /* 0x0000000203157211 */ /* 0x000fe400030f0eff */
[----:B--2---:R-:W-:Y:S01]  /*61b50*/  ISETP.LT.AND P2, PT, R24, UR11, !P0 ;  /* 0x0000000b18007c0c */ /* 0x004fe2000c741270 */
[----:B0-----:R-:W-:Y:S02]  /*61b60*/  IMAD R24, R27, 0x8, R3 ;  /* 0x000000081b187824 */ /* 0x001fe400078e0203 */
[----:B------:R-:W2:Y:S04]  /*61b70*/  LDL.LU R3, [R1+0xbc] ;  /* 0x0000bc0001037983 */ /* 0x000ea80000300800 */
[----:B------:R0:W-:Y:S04]  /*61b80*/  @P4 STG.E.U16 desc[UR12][R22.64], R25 ;  /* 0x0000001916004986 */ /* 0x0001e8000c10150c */
[----:B-1----:R1:W-:Y:S01]  /*61b90*/  @P5 STG.E.U16 desc[UR12][R20.64], R4 ;  /* 0x0000000414005986 */ /* 0x0023e2000c10150c */
[----:B0-----:R-:W-:-:S03]  /*61ba0*/  LEA R22, P6, R24, R0, 0x1 ;  /* 0x0000000018167211 */ /* 0x001fc600078c08ff */
[----:B------:R-:W3:Y:S01]  /*61bb0*/  LDL.LU R25, [R1+0x68] ;  /* 0x0000680001197983 */ /* 0x000ee20000300800 */
[----:B------:R-:W-:Y:S02]  /*61bc0*/  LEA.HI.X.SX32 R23, R24, R2, 0x1, P6 ;  /* 0x0000000218177211 */ /* 0x000fe400030f0eff */
[----:B-----5:R-:W-:Y:S02]  /*61bd0*/  ISETP.LT.AND P5, PT, R28, UR11, !P0 ;  /* 0x0000000b1c007c0c */ /* 0x020fe4000c7a1270 */
[----:B------:R-:W5:Y:S01]  /*61be0*/  LDL.LU R28, [R1+0xd4] ;  /* 0x0000d400011c7983 */ /* 0x000f620000300800 */
[----:B--2---:R-:W-:Y:S01]  /*61bf0*/  ISETP.LT.AND P4, PT, R3, UR11, !P0 ;  /* 0x0000000b03007c0c */ /* 0x004fe2000c781270 */
[----:B------:R-:W-:-:S05]  /*61c00*/  IMAD R3, R27, 0x8, R24 ;  /* 0x000000081b037824 */ /* 0x000fca00078e0218 */
[----:B-1----:R-:W-:Y:S01]  /*61c10*/  LEA R20, P6, R3, R0, 0x1 ;  /* 0x0000000003147211 */ /* 0x002fe200078c08ff */
[----:B------:R-:W-:-:S03]  /*61c20*/  IMAD R24, R27, 0x8, R3 ;  /* 0x000000081b187824 */ /* 0x000fc600078e0203 */
[----:B------:R-:W-:Y:S02]  /*61c30*/  LEA.HI.X.SX32 R21, R3, R2, 0x1, P6 ;  /* 0x0000000203157211 */ /* 0x000fe400030f0eff */
[----:B------:R-:W2:Y:S04]  /*61c40*/  LDL.LU R3, [R1+0xc4] ;  /* 0x0000c40001037983 */ /* 0x000ea80000300800 */
[----:B----4-:R0:W-:Y:S02]  /*61c50*/  @P3 STG.E.U16 desc[UR12][R22.64], R8 ;  /* 0x0000000816003986 */ /* 0x0101e4000c10150c */
[----:B0-----:R-:W-:-:S04]  /*61c60*/  LEA R22, P6, R24, R0, 0x1 ;  /* 0x0000000018167211 */ /* 0x001fc800078c08ff */
[----:B------:R-:W-:Y:S01]  /*61c70*/  LEA.HI.X.SX32 R23, R24, R2, 0x1, P6 ;  /* 0x0000000218177211 */ /* 0x000fe200030f0eff */
[----:B---3--:R0:W-:Y:S01]  /*61c80*/  @P1 STG.E.U16 desc[UR12][R20.64], R16 ;  /* 0x0000001014001986 */ /* 0x0081e2000c10150c */
[----:B------:R-:W-:-:S03]  /*61c90*/  PRMT R8, R4, 0x7632, R8 ;  /* 0x0000763204087816 */ /* 0x000fc60000000008 */
[----:B------:R-:W-:Y:S01]  /*61ca0*/  @P2 STG.E.U16 desc[UR12][R22.64], R12 ;  /* 0x0000000c16002986 */ /* 0x000fe2000c10150c */
[----:B------:R-:W-:Y:S02]  /*61cb0*/  ISETP.LT.AND P2, PT, R29, UR11, !P0 ;  /* 0x0000000b1d007c0c */ /* 0x000fe4000c741270 */
[----:B------:R-:W-:Y:S02]  /*61cc0*/  ISETP.LT.AND P1, PT, R26, UR11, !P0 ;  /* 0x0000000b1a007c0c */ /* 0x000fe4000c721270 */
[----:B--2---:R-:W-:Y:S01]  /*61cd0*/  ISETP.LT.AND P3, PT, R3, UR11, !P0 ;  /* 0x0000000b03007c0c */ /* 0x004fe2000c761270 */
[----:B------:R-:W-:Y:S02]  /*61ce0*/  IMAD R3, R27, 0x8, R24 ;  /* 0x000000081b037824 */ /* 0x000fe400078e0218 */
[----:B------:R-:W1:Y:S01]  /*61cf0*/  LDC R24, c[0x0][0x3b8] ;  /* 0x0000ee00ff187b82 */ /* 0x000e620000000800 */
[----:B------:R-:W2:Y:S02]  /*61d00*/  LDL.LU R27, [R1+0xdc] ;  /* 0x0000dc00011b7983 */ /* 0x000ea40000300800 */
[----:B0-----:R-:W-:-:S02]  /*61d10*/  LEA R20, P6, R3, R0, 0x1 ;  /* 0x0000000003147211 */ /* 0x001fc400078c08ff */
[----:B------:R-:W3:Y:S02]  /*61d20*/  LDL.LU R29, [R1+0xe0] ;  /* 0x0000e000011d7983 */ /* 0x000ee40000300800 */
[----:B------:R-:W-:Y:S02]  /*61d30*/  LEA.HI.X.SX32 R21, R3, R2, 0x1, P6 ;  /* 0x0000000203157211 */ /* 0x000fe400030f0eff */
[----:B------:R-:W4:Y:S04]  /*61d40*/  LDL.LU R26, [R1+0xe4] ;  /* 0x0000e400011a7983 */ /* 0x000f280000300800 */
[----:B------:R0:W-:Y:S01]  /*61d50*/  @P4 STG.E.U16 desc[UR12][R20.64], R8 ;  /* 0x0000000814004986 */ /* 0x0001e2000c10150c */
[----:B-1----:R-:W-:Y:S01]  /*61d60*/  IMAD R4, R24, 0x8, R3 ;  /* 0x0000000818047824 */ /* 0x002fe200078e0203 */
[----:B0-----:R-:W-:-:S04]  /*61d70*/  PRMT R8, R8, 0x7632, R8 ;  /* 0x0000763208087816 */ /* 0x001fc80000000008 */
[----:B------:R-:W-:-:S04]  /*61d80*/  LEA R22, P6, R4, R0, 0x1 ;  /* 0x0000000004167211 */ /* 0x000fc800078c08ff */
[----:B------:R-:W-:-:S05]  /*61d90*/  LEA.HI.X.SX32 R23, R4, R2, 0x1, P6 ;  /* 0x0000000204177211 */ /* 0x000fca00030f0eff */
[----:B------:R0:W-:Y:S01]  /*61da0*/  @P5 STG.E.U16 desc[UR12][R22.64], R8 ;  /* 0x0000000816005986 */ /* 0x0001e2000c10150c */
[----:B-----5:R-:W-:-:S03]  /*61db0*/  ISETP.LT.AND P5, PT, R28, UR11, !P0 ;  /* 0x0000000b1c007c0c */ /* 0x020fc6000c7a1270 */
[----:B0-----:R-:W5:Y:S04]  /*61dc0*/  LDL.LU R8, [R1+0xd8] ;  /* 0x0000d80001087983 */ /* 0x001f680000300800 */
[----:B------:R-:W5:Y:S01]  /*61dd0*/  LDL.LU R28, [R1+0xe8] ;  /* 0x0000e800011c7983 */ /* 0x000f620000300800 */
[----:B------:R-:W-:Y:S01]  /*61de0*/  IMAD R3, R24, 0x8, R4 ;  /* 0x0000000818037824 */ /* 0x000fe200078e0204 */
[C---:B------:R-:W-:Y:S01]  /*61df0*/  ISETP.LT.AND P4, PT, R25.reuse, UR11, !P0 ;  /* 0x0000000b19007c0c */ /* 0x040fe2000c781270 */
[----:B------:R-:W-:Y:S01]  /*61e00*/  IMAD R4, R25, R24, RZ ;  /* 0x0000001819047224 */ /* 0x000fe200078e02ff */
[----:B------:R-:W-:Y:S01]  /*61e10*/  PRMT R16, R16, 0x7632, R16 ;  /* 0x0000763210107816 */ /* 0x000fe20000000010 */
[----:B------:R-:W5:Y:S01]  /*61e20*/  LDL.LU R25, [R1+0xec] ;  /* 0x0000ec0001197983 */ /* 0x000f620000300800 */
[----:B------:R-:W-:-:S04]  /*61e30*/  LEA R20, P6, R3, R0, 0x1 ;  /* 0x0000000003147211 */ /* 0x000fc800078c08ff */
[----:B------:R-:W-:Y:S01]  /*61e40*/  LEA.HI.X.SX32 R21, R3, R2, 0x1, P6 ;  /* 0x0000000203157211 */ /* 0x000fe200030f0eff */
[----:B------:R-:W-:Y:S01]  /*61e50*/  IMAD R3, R24, 0x10, R3 ;  /* 0x0000001018037824 */ /* 0x000fe200078e0203 */
[----:B------:R-:W-:Y:S02]  /*61e60*/  LEA R22, P6, R4, R0, 0x1 ;  /* 0x0000000004167211 */ /* 0x000fe400078c08ff */
        /* <DEDUP_REMOVED lines=8> */
[----:B-1----:R-:W-:-:S03]  /*61ef0*/  LEA R22, P6, R4, R0, 0x1 ;  /* 0x0000000004167211 */ /* 0x002fc600078c08ff */
[----:B------:R0:W-:Y:S01]  /*61f00*/  @P1 STG.E.U16 desc[UR12][R20.64], R5 ;  /* 0x0000000514001986 */ /* 0x0001e2000c10150c */
[----:B------:R-:W-:Y:S02]  /*61f10*/  LEA.HI.X.SX32 R23, R4, R2, 0x1, P6 ;  /* 0x0000000204177211 */ /* 0x000fe400030f0eff */
[----:B0-----:R-:W-:-:S04]  /*61f20*/  LEA R20, P6, R3, R0, 0x1 ;  /* 0x0000000003147211 */ /* 0x001fc800078c08ff */
[----:B------:R-:W-:Y:S01]  /*61f30*/  LEA.HI.X.SX32 R21, R3, R2, 0x1, P6 ;  /* 0x0000000203157211 */ /* 0x000fe200030f0eff */
[----:B------:R0:W-:Y:S04]  /*61f40*/  @P2 STG.E.U16 desc[UR12][R22.64], R9 ;  /* 0x0000000916002986 */ /* 0x0001e8000c10150c */
[----:B------:R1:W-:Y:S01]  /*61f50*/  @P5 STG.E.U16 desc[UR12][R20.64], R17 ;  /* 0x0000001114005986 */ /* 0x0003e2000c10150c */
[----:B--2---:R-:W-:-:S03]  /*61f60*/  ISETP.LT.AND P4, PT, R27, UR11, !P0 ;  /* 0x0000000b1b007c0c */ /* 0x004fc6000c781270 */
[----:B------:R-:W2:Y:S01]  /*61f70*/  LDL.LU R27, [R1+0x6c] ;  /* 0x00006c00011b7983 */ /* 0x000ea20000300800 */
[----:B---3--:R-:W-:-:S03]  /*61f80*/  ISETP.LT.AND P1, PT, R29, UR11, !P0 ;  /* 0x0000000b1d007c0c */ /* 0x008fc6000c721270 */
[----:B------:R-:W3:Y:S01]  /*61f90*/  LDL.LU R29, [R1+0xf0] ;  /* 0x0000f000011d7983 */ /* 0x000ee20000300800 */
[----:B----4-:R-:W-:-:S03]  /*61fa0*/  ISETP.LT.AND P2, PT, R26, UR11, !P0 ;  /* 0x0000000b1a007c0c */ /* 0x010fc6000c741270 */
[----:B------:R-:W4:Y:S01]  /*61fb0*/  LDL.LU R26, [R1+0xf4] ;  /* 0x0000f400011a7983 */ /* 0x000f220000300800 */
[----:B-----5:R-:W-:-:S03]  /*61fc0*/  ISETP.LT.AND P5, PT, R28, UR11, !P0 ;  /* 0x0000000b1c007c0c */ /* 0x020fc6000c7a1270 */
[----:B------:R-:W5:Y:S01]  /*61fd0*/  LDL.LU R28, [R1+0xf8] ;  /* 0x0000f800011c7983 */ /* 0x000f620000300800 */
[----:B------:R-:W-:Y:S01]  /*61fe0*/  IMAD R4, R24, 0x8, R3 ;  /* 0x0000000818047824 */ /* 0x000fe200078e0203 */
[----:B------:R-:W-:Y:S02]  /*61ff0*/  ISETP.LT.AND P3, PT, R8, UR11, !P0 ;  /* 0x0000000b08007c0c */ /* 0x000fe4000c761270 */
[----:B0-----:R-:W-:Y:S01]  /*62000*/  PRMT R9, R5, 0x7632, R9 ;  /* 0x0000763205097816 */ /* 0x001fe20000000009 */
[----:B------:R-:W-:Y:S01]  /*62010*/  IMAD R3, R24, 0x8, R4 ;  /* 0x0000000818037824 */ /* 0x000fe200078e0204 */
[C---:B------:R-:W-:Y:S01]  /*62020*/  LEA R22, P6, R4.reuse, R0, 0x1 ;  /* 0x0000000004167211 */ /* 0x040fe200078c08ff */
[----:B------:R-:W5:Y:S03]  /*62030*/  LDL.LU R16, [R1+0xfc] ;  /* 0x0000fc0001107983 */ /* 0x000f660000300800 */
[----:B------:R-:W-:Y:S01]  /*62040*/  LEA.HI.X.SX32 R23, R4, R2, 0x1, P6 ;  /* 0x0000000204177211 */ /* 0x000fe200030f0eff */
[----:B------:R-:W-:Y:S01]  /*62050*/  IMAD R8, R24, 0x8, R3 ;  /* 0x0000000818087824 */ /* 0x000fe200078e0203 */
[----:B------:R-:W-:-:S04]  /*62060*/  LEA R4, P6, R3, R0, 0x1 ;  /* 0x0000000003047211 */ /* 0x000fc800078c08ff */
[----:B------:R-:W-:Y:S01]  /*62070*/  LEA.HI.X.SX32 R5, R3, R2, 0x1, P6 ;  /* 0x0000000203057211 */ /* 0x000fe200030f0eff */
[----:B------:R-:W-:Y:S01]  /*62080*/  IMAD R3, R24, 0x8, R8 ;  /* 0x0000000818037824 */ /* 0x000fe200078e0208 */
[C---:B-1----:R-:W-:Y:S01]  /*62090*/  LEA R20, P6, R8.reuse, R0, 0x1 ;  /* 0x0000000008147211 */ /* 0x042fe200078c08ff */
[----:B------:R-:W-:Y:S01]  /*620a0*/  @P3 STG.E.U16 desc[UR12][R22.64], R13 ;  /* 0x0000000d16003986 */ /* 0x000fe2000c10150c */
[----:B------:R-:W-:Y:S02]  /*620b0*/  ISETP.LT.AND P3, PT, R25, UR11, !P0 ;  /* 0x0000000b19007c0c */ /* 0x000fe4000c761270 */
[----:B------:R-:W-:Y:S01]  /*620c0*/  LEA.HI.X.SX32 R21, R8, R2, 0x1, P6 ;  /* 0x0000000208157211 */ /* 0x000fe200030f0eff */
[----:B------:R0:W-:Y:S04]  /*620d0*/  @P4 STG.E.U16 desc[UR12][R4.64], R9 ;  /* 0x0000000904004986 */ /* 0x0001e8000c10150c */
[----:B------:R-:W5:Y:S01]  /*620e0*/  LDL.LU R25, [R1+0x100] ;  /* 0x0001000001197983 */ /* 0x000f620000300800 */
[----:B0-----:R-:W-:-:S02]  /*620f0*/  PRMT R5, R9, 0x7632, R5 ;  /* 0x0000763209057816 */ /* 0x001fc40000000005 */
[----:B------:R-:W-:-:S03]  /*62100*/  LEA R4, P6, R3, R0, 0x1 ;  /* 0x0000000003047211 */ /* 0x000fc600078c08ff */
[----:B------:R0:W-:Y:S01]  /*62110*/  @P1 STG.E.U16 desc[UR12][R20.64], R5 ;  /* 0x0000000514001986 */ /* 0x0001e2000c10150c */
[----:B------:R-:W-:Y:S02]  /*62120*/  PRMT R17, R17, 0x7632, R17 ;  /* 0x0000763211117816 */ /* 0x000fe40000000011 */
[----:B------:R-:W-:Y:S02]  /*62130*/  PRMT R13, R13, 0x7632, R13 ;  /* 0x000076320d0d7816 */ /* 0x000fe4000000000d */
[----:B0-----:R-:W-:-:S05]  /*62140*/  LEA.HI.X.SX32 R5, R3, R2, 0x1, P6 ;  /* 0x0000000203057211 */ /* 0x001fca00030f0eff */
[----:B------:R0:W-:Y:S01]  /*62150*/  @P2 STG.E.U16 desc[UR12][R4.64], R17 ;  /* 0x0000001104002986 */ /* 0x0001e2000c10150c */
[C---:B--2---:R-:W-:Y:S01]  /*62160*/  IMAD R9, R27.reuse, R24, RZ ;  /* 0x000000181b097224 */ /* 0x044fe200078e02ff */
[----:B------:R-:W-:Y:S02]  /*62170*/  ISETP.LT.AND P4, PT, R27, UR11, !P0 ;  /* 0x0000000b1b007c0c */ /* 0x000fe4000c781270 */
[----:B------:R-:W2:Y:S02]  /*62180*/  LDL.LU R27, [R1+0x104] ;  /* 0x00010400011b7983 */ /* 0x000ea40000300800 */
[----:B------:R-:W-:-:S04]  /*62190*/  LEA R8, P6, R9, R0, 0x1 ;  /* 0x0000000009087211 */ /* 0x000fc800078c08ff */
[----:B------:R-:W-:Y:S02]  /*621a0*/  LEA.HI.X.SX32 R9, R9, R2, 0x1, P6 ;  /* 0x0000000209097211 */ /* 0x000fe400030f0eff */
[----:B---3--:R-:W-:Y:S02]  /*621b0*/  ISETP.LT.AND P1, PT, R29, UR11, !P0 ;  /* 0x0000000b1d007c0c */ /* 0x008fe4000c721270 */
[----:B------:R-:W3:Y:S01]  /*621c0*/  LDL.LU R29, [R1+0x108] ;  /* 0x00010800011d7983 */ /* 0x000ee20000300800 */
[----:B----4-:R-:W-:-:S03]  /*621d0*/  ISETP.LT.AND P2, PT, R26, UR11, !P0 ;  /* 0x0000000b1a007c0c */ /* 0x010fc6000c741270 */
[----:B------:R1:W-:Y:S04]  /*621e0*/  @P4 STG.E.U16 desc[UR12][R8.64], R13 ;  /* 0x0000000d08004986 */ /* 0x0003e8000c10150c */
[----:B------:R-:W4:Y:S01]  /*621f0*/  LDL.LU R26, [R1+0x74] ;  /* 0x00007400011a7983 */ /* 0x000f220000300800 */
[----:B-----5:R-:W-:-:S03]  /*62200*/  ISETP.LT.AND P4, PT, R28, UR11, !P0 ;  /* 0x0000000b1c007c0c */ /* 0x020fc6000c781270 */
[----:B------:R-:W5:Y:S01]  /*62210*/  LDL.LU R28, [R1+0x10c] ;  /* 0x00010c00011c7983 */ /* 0x000f620000300800 */
[----:B------:R-:W-:-:S04]  /*62220*/  IMAD R3, R24, 0x10, R3 ;  /* 0x0000001018037824 */ /* 0x000fc800078e0203 */
[----:B------:R-:W-:Y:S01]  /*62230*/  IMAD R12, R24, 0x8, R3 ;  /* 0x00000008180c7824 */ /* 0x000fe200078e0203 */
[----:B0-----:R-:W-:-:S04]  /*62240*/  LEA R4, P6, R3, R0, 0x1 ;  /* 0x0000000003047211 */ /* 0x001fc800078c08ff */
[----:B------:R-:W-:Y:S01]  /*62250*/  LEA.HI.X.SX32 R5, R3, R2, 0x1, P6 ;  /* 0x0000000203057211 */ /* 0x000fe200030f0eff */
[----:B------:R-:W-:Y:S01]  /*62260*/  IMAD R3, R24, 0x8, R12 ;  /* 0x0000000818037824 */ /* 0x000fe200078e020c */
[----:B-1----:R-:W-:-:S03]  /*62270*/  LEA R8, P6, R12, R0, 0x1 ;  /* 0x000000000c087211 */ /* 0x002fc600078c08ff */
[----:B------:R0:W-:Y:S01]  /*62280*/  @P5 STG.E.U16 desc[UR12][R4.64], R6 ;  /* 0x0000000604005986 */ /* 0x0001e2000c10150c */
[----:B------:R-:W-:Y:S01]  /*62290*/  LEA.HI.X.SX32 R9, R12, R2, 0x1, P6 ;  /* 0x000000020c097211 */ /* 0x000fe200030f0eff */
[----:B------:R-:W-:-:S04]  /*622a0*/  IMAD R17, R24, 0x8, R3 ;  /* 0x0000000818117824 */ /* 0x000fc800078e0203 */
[----:B------:R1:W-:Y:S01]  /*622b0*/  @P3 STG.E.U16 desc[UR12][R8.64], R10 ;  /* 0x0000000a08003986 */ /* 0x0003e2000c10150c */
[----:B0-----:R-:W-:-:S04]  /*622c0*/  LEA R4, P6, R3, R0, 0x1 ;  /* 0x0000000003047211 */ /* 0x001fc800078c08ff */
[----:B------:R-:W-:Y:S01]  /*622d0*/  LEA.HI.X.SX32 R5, R3, R2, 0x1, P6 ;  /* 0x0000000203057211 */ /* 0x000fe200030f0eff */
[C---:B------:R-:W-:Y:S01]  /*622e0*/  IMAD R3, R24.reuse, 0x8, R17 ;  /* 0x0000000818037824 */ /* 0x040fe200078e0211 */
[----:B-1----:R-:W-:Y:S02]  /*622f0*/  LEA R8, P6, R17, R0, 0x1 ;  /* 0x0000000011087211 */ /* 0x002fe400078c08ff */
[----:B------:R-:W-:Y:S01]  /*62300*/  ISETP.LT.AND P3, PT, R25, UR11, !P0 ;  /* 0x0000000b19007c0c */ /* 0x000fe2000c761270 */
[----:B------:R0:W-:Y:S01]  /*62310*/  @P1 STG.E.U16 desc[UR12][R4.64], R18 ;  /* 0x0000001204001986 */ /* 0x0001e2000c10150c */
[----:B------:R-:W-:Y:S01]  /*62320*/  LEA.HI.X.SX32 R9, R17, R2, 0x1, P6 ;  /* 0x0000000211097211 */ /* 0x000fe200030f0eff */
[----:B------:R-:W-:Y:S01]  /*62330*/  IMAD R13, R24, 0x8, R3 ;  /* 0x00000008180d7824 */ /* 0x000fe200078e0203 */
[----:B------:R-:W-:Y:S01]  /*62340*/  ISETP.LT.AND P5, PT, R16, UR11, !P0 ;  /* 0x0000000b10007c0c */ /* 0x000fe2000c7a1270 */
[----:B------:R-:W5:Y:S04]  /*62350*/  LDL.LU R25, [R1+0x110] ;  /* 0x0001100001197983 */ /* 0x000f680000300800 */
[----:B------:R1:W-:Y:S01]  /*62360*/  @P2 STG.E.U16 desc[UR12][R8.64], R14 ;  /* 0x0000000e08002986 */ /* 0x0003e2000c10150c */
[----:B0-----:R-:W-:-:S04]  /*62370*/  LEA R4, P6, R3, R0, 0x1 ;  /* 0x0000000003047211 */ /* 0x001fc800078c08ff */
[----:B------:R-:W-:Y:S02]  /*62380*/  LEA.HI.X.SX32 R5, R3, R2, 0x1, P6 ;  /* 0x0000000203057211 */ /* 0x000fe400030f0eff */
[C---:B-1----:R-:W-:Y:S02]  /*62390*/  LEA R8, P6, R13.reuse, R0, 0x1 ;  /* 0x000000000d087211 */ /* 0x042fe400078c08ff */
[----:B------:R-:W-:Y:S02]  /*623a0*/  PRMT R6, R6, 0x7632, R6 ;  /* 0x0000763206067816 */ /* 0x000fe40000000006 */
[----:B------:R-:W-:Y:S02]  /*623b0*/  LEA.HI.X.SX32 R9, R13, R2, 0x1, P6 ;  /* 0x000000020d097211 */ /* 0x000fe400030f0eff */
[----:B------:R-:W-:Y:S01]  /*623c0*/  PRMT R10, R10, 0x7632, R10 ;  /* 0x000076320a0a7816 */ /* 0x000fe2000000000a */
[----:B------:R0:W-:Y:S01]  /*623d0*/  @P4 STG.E.U16 desc[UR12][R4.64], R6 ;  /* 0x0000000604004986 */ /* 0x0001e2000c10150c */
[----:B------:R-:W-:-:S03]  /*623e0*/  IMAD R3, R24, 0x8, R13 ;  /* 0x0000000818037824 */ /* 0x000fc600078e020d */
[----:B------:R1:W-:Y:S01]  /*623f0*/  @P5 STG.E.U16 desc[UR12][R8.64], R10 ;  /* 0x0000000a08005986 */ /* 0x0003e2000c10150c */
[----:B--2---:R-:W-:-:S03]  /*62400*/  ISETP.LT.AND P1, PT, R27, UR11, !P0 ;  /* 0x0000000b1b007c0c */ /* 0x004fc6000c721270 */
[----:B------:R-:W2:Y:S01]  /*62410*/  LDL.LU R27, [R1+0x114] ;  /* 0x00011400011b7983 */ /* 0x000ea20000300800 */
[----:B---3--:R-:W-:-:S03]  /*62420*/  ISETP.LT.AND P2, PT, R29, UR11, !P0 ;  /* 0x0000000b1d007c0c */ /* 0x008fc6000c741270 */
[----:B------:R-:W3:Y:S01]  /*62430*/  LDL.LU R29, [R1+0x94] ;  /* 0x00009400011d7983 */ /* 0x000ee20000300800 */
[C---:B----4-:R-:W-:Y:S01]  /*62440*/  ISETP.LT.AND P4, PT, R26.reuse, UR11, !P0 ;  /* 0x0000000b1a007c0c */ /* 0x050fe2000c781270 */
[----:B------:R-:W-:Y:S02]  /*62450*/  IMAD R13, R26, R24, RZ ;  /* 0x000000181a0d7224 */ /* 0x000fe400078e02ff */
[----:B------:R-:W4:Y:S01]  /*62460*/  LDL.LU R26, [R1+0x118] ;  /* 0x00011800011a7983 */ /* 0x000f220000300800 */
[----:B-----5:R-:W-:-:S03]  /*62470*/  ISETP.LT.AND P5, PT, R28, UR11, !P0 ;  /* 0x0000000b1c007c0c */ /* 0x020fc6000c7a1270 */
[----:B------:R-:W5:Y:S01]  /*62480*/  LDL.LU R28, [R1+0x11c] ;  /* 0x00011c00011c7983 */ /* 0x000f620000300800 */
[C---:B0-----:R-:W-:Y:S02]  /*62490*/  LEA R4, P6, R3.reuse, R0, 0x1 ;  /* 0x0000000003047211 */ /* 0x041fe400078c08ff */
[----:B------:R-:W-:Y:S02]  /*624a0*/  PRMT R18, R18, 0x7632, R18 ;  /* 0x0000763212127816 */ /* 0x000fe40000000012 */
[----:B------:R-:W-:Y:S01]  /*624b0*/  LEA.HI.X.SX32 R5, R3, R2, 0x1, P6 ;  /* 0x0000000203057211 */ /* 0x000fe200030f0eff */
[----:B------:R-:W-:-:S04]  /*624c0*/  IMAD R3, R24, 0x10, R3 ;  /* 0x0000001018037824 */ /* 0x000fc800078e0203 */
[----:B------:R0:W-:Y:S01]  /*624d0*/  @P3 STG.E.U16 desc[UR12][R4.64], R18 ;  /* 0x0000001204003986 */ /* 0x0001e2000c10150c */
[-C--:B------:R-:W-:Y:S01]  /*624e0*/  LEA R16, P3, R3, R0.reuse, 0x1 ;  /* 0x0000000003107211 */ /* 0x080fe200078608ff */
[C---:B------:R-:W-:Y:S01]  /*624f0*/  IMAD R21, R24.reuse, 0x8, R3 ;  /* 0x0000000818157824 */ /* 0x040fe200078e0203 */
[----:B------:R-:W-:Y:S02]  /*62500*/  LEA R12, P6, R13, R0, 0x1 ;  /* 0x000000000d0c7211 */ /* 0x000fe400078c08ff */
[-C--:B------:R-:W-:Y:S01]  /*62510*/  LEA.HI.X.SX32 R17, R3, R2.reuse, 0x1, P3 ;  /* 0x0000000203117211 */ /* 0x080fe200018f0eff */
[----:B------:R-:W-:Y:S01]  /*62520*/  IMAD R3, R24, 0x8, R21 ;  /* 0x0000000818037824 */ /* 0x000fe200078e0215 */
[----:B------:R-:W-:Y:S02]  /*62530*/  PRMT R6, R14, 0x7632, R6 ;  /* 0x000076320e067816 */ /* 0x000fe40000000006 */
[----:B------:R-:W-:Y:S01]  /*62540*/  LEA.HI.X.SX32 R13, R13, R2, 0x1, P6 ;  /* 0x000000020d0d7211 */ /* 0x000fe200030f0eff */
[----:B-1----:R-:W-:Y:S01]  /*62550*/  IMAD R9, R24, 0x8, R3 ;  /* 0x0000000818097824 */ /* 0x002fe200078e0203 */
[----:B------:R-:W-:-:S03]  /*62560*/  LEA R20, P6, R21, R0, 0x1 ;  /* 0x0000000015147211 */ /* 0x000fc600078c08ff */
[----:B------:R-:W-:Y:S01]  /*62570*/  IMAD R23, R24, 0x8, R9 ;  /* 0x0000000818177824 */ /* 0x000fe200078e0209 */
[----:B------:R1:W-:Y:S01]  /*62580*/  @P4 STG.E.U16 desc[UR12][R12.64], R6 ;  /* 0x000000060c004986 */ /* 0x0003e2000c10150c */
[----:B------:R-:W-:-:S03]  /*62590*/  LEA.HI.X.SX32 R21, R21, R2, 0x1, P6 ;  /* 0x0000000215157211 */ /* 0x000fc600030f0eff */
[----:B------:R-:W-:Y:S01]  /*625a0*/  @P1 STG.E.U16 desc[UR12][R16.64], R7 ;  /* 0x0000000710001986 */ /* 0x000fe2000c10150c */
[----:B0-----:R-:W-:-:S03]  /*625b0*/  LEA R4, P1, R3, R0, 0x1 ;  /* 0x0000000003047211 */ /* 0x001fc600078208ff */
[----:B------:R0:W-:Y:S01]  /*625c0*/  @P2 STG.E.U16 desc[UR12][R20.64], R11 ;  /* 0x0000000b14002986 */ /* 0x0001e2000c10150c */
[----:B------:R-:W-:Y:S02]  /*625d0*/  LEA.HI.X.SX32 R5, R3, R2, 0x1, P1 ;  /* 0x0000000203057211 */ /* 0x000fe400008f0eff */
[----:B------:R-:W-:Y:S01]  /*625e0*/  ISETP.LT.AND P4, PT, R25, UR11, !P0 ;  /* 0x0000000b19007c0c */ /* 0x000fe2000c781270 */
[C---:B------:R-:W-:Y:S01]  /*625f0*/  IMAD R25, R24.reuse, 0x8, R23 ;  /* 0x0000000818197824 */ /* 0x040fe200078e0217 */
[-C--:B-1----:R-:W-:Y:S02]  /*62600*/  LEA R12, P2, R9, R0.reuse, 0x1 ;  /* 0x00000000090c7211 */ /* 0x082fe400078408ff */
[----:B------:R-:W-:Y:S01]  /*62610*/  LEA R8, P1, R23, R0, 0x1 ;  /* 0x0000000017087211 */ /* 0x000fe200078208ff */
[----:B------:R-:W-:Y:S01]  /*62620*/  IMAD R3, R24, 0x8, R25 ;  /* 0x0000000818037824 */ /* 0x000fe200078e0219 */
[-C--:B------:R-:W-:Y:S02]  /*62630*/  LEA.HI.X.SX32 R13, R9, R2.reuse, 0x1, P2 ;  /* 0x00000002090d7211 */ /* 0x080fe400010f0eff */
[----:B------:R-:W-:-:S02]  /*62640*/  LEA.HI.X.SX32 R9, R23, R2, 0x1, P1 ;  /* 0x0000000217097211 */ /* 0x000fc400008f0eff */
[----:B0-----:R-:W-:-:S04]  /*62650*/  LEA R20, P1, R3, R0, 0x1 ;  /* 0x0000000003147211 */ /* 0x001fc800078208ff */
[----:B------:R-:W-:Y:S02]  /*62660*/  LEA.HI.X.SX32 R21, R3, R2, 0x1, P1 ;  /* 0x0000000203157211 */ /* 0x000fe400008f0eff */
[----:B------:R-:W-:Y:S02]  /*62670*/  LEA R16, P6, R25, R0, 0x1 ;  /* 0x0000000019107211 */ /* 0x000fe400078c08ff */
[----:B------:R-:W-:Y:S02]  /*62680*/  PRMT R7, R7, 0x7632, R7 ;  /* 0x0000763207077816 */ /* 0x000fe40000000007 */
[----:B------:R-:W-:Y:S02]  /*62690*/  LEA.HI.X.SX32 R17, R25, R2, 0x1, P6 ;  /* 0x0000000219117211 */ /* 0x000fe400030f0eff */
[----:B------:R-:W-:Y:S01]  /*626a0*/  PRMT R11, R11, 0x7632, R11 ;  /* 0x000076320b0b7816 */ /* 0x000fe2000000000b */
[----:B------:R0:W-:Y:S01]  /*626b0*/  @P5 STG.E.U16 desc[UR12][R4.64], R19 ;  /* 0x0000001304005986 */ /* 0x0001e2000c10150c */
[----:B------:R-:W-:-:S03]  /*626c0*/  PRMT R10, R19, 0x7632, R10 ;  /* 0x00007632130a7816 */ /* 0x000fc6000000000a */
[----:B------:R0:W-:Y:S01]  /*626d0*/  @P4 STG.E.U16 desc[UR12][R12.64], R15 ;  /* 0x0000000f0c004986 */ /* 0x0001e2000c10150c */
[----:B--2---:R-:W-:Y:S02]  /*626e0*/  ISETP.LT.AND P3, PT, R27, UR11, !P0 ;  /* 0x0000000b1b007c0c */ /* 0x004fe4000c761270 */
[C---:B---3--:R-:W-:Y:S01]  /*626f0*/  ISETP.LT.AND P1, PT, R29.reuse, UR11, !P0 ;  /* 0x0000000b1d007c0c */ /* 0x048fe2000c721270 */
[----:B------:R-:W-:Y:S01]  /*62700*/  IMAD R27, R29, R24, RZ ;  /* 0x000000181d1b7224 */ /* 0x000fe200078e02ff */
[----:B----4-:R-:W-:-:S09]  /*62710*/  ISETP.LT.AND P2, PT, R26, UR11, !P0 ;  /* 0x0000000b1a007c0c */ /* 0x010fd2000c741270 */
[----:B------:R0:W-:Y:S01]  /*62720*/  @P3 STG.E.U16 desc[UR12][R8.64], R7 ;  /* 0x0000000708003986 */ /* 0x0001e2000c10150c */
[----:B------:R-:W-:-:S04]  /*62730*/  LEA R22, P6, R27, R0, 0x1 ;  /* 0x000000001b167211 */ /* 0x000fc800078c08ff */
[----:B------:R-:W-:Y:S01]  /*62740*/  LEA.HI.X.SX32 R23, R27, R2, 0x1, P6 ;  /* 0x000000021b177211 */ /* 0x000fe200030f0eff */
[----:B------:R0:W-:Y:S01]  /*62750*/  @P2 STG.E.U16 desc[UR12][R16.64], R11 ;  /* 0x0000000b10002986 */ /* 0x0001e2000c10150c */
[----:B-----5:R-:W-:-:S13]  /*62760*/  ISETP.LT.AND P0, PT, R28, UR11, !P0 ;  /* 0x0000000b1c007c0c */ /* 0x020fda000c701270 */
[----:B------:R0:W-:Y:S01]  /*62770*/  @P0 STG.E.U16 desc[UR12][R20.64], R10 ;  /* 0x0000000a14000986 */ /* 0x0001e2000c10150c */
[----:B------:R-:W-:Y:S05]  /*62780*/  @!P1 EXIT ;  /* 0x000000000000994d */ /* 0x000fea0003800000 */
[----:B0-----:R-:W-:-:S05]  /*62790*/  PRMT R11, R15, 0x7632, R11 ;  /* 0x000076320f0b7816 */ /* 0x001fca000000000b */
[----:B------:R-:W-:Y:S01]  /*627a0*/  STG.E.U16 desc[UR12][R22.64], R11 ;  /* 0x0000000b16007986 */ /* 0x000fe2000c10150c */
[----:B------:R-:W-:Y:S05]  /*627b0*/  EXIT ;  /* 0x000000000000794d */ /* 0x000fea0003800000 */
.L_x_3:
[----:B------:R-:W-:-:S00]  /*627c0*/  BRA `(.L_x_3) ;  /* 0xfffffffc00fc7947 */ /* 0x000fc0000383ffff */
[----:B------:R-:W-:-:S00]  /*627d0*/  NOP ;  /* 0x0000000000007918 */ /* 0x000fc00000000000 */
        /* <DEDUP_REMOVED lines=10> */
.L_x_4:


//--------------------- .nv.shared.matmul_kernel  --------------------------
	.section	.nv.shared.matmul_kernel,"aw",@nobits
	.sectionflags	@""
	.align	16
	.zero		1024


//--------------------- .nv.shared.reserved.0     --------------------------
	.section	.nv.shared.reserved.0,"aw",@nobits
	.weak		__nv_reservedSMEM_offset_0_alias
	.size		__nv_reservedSMEM_offset_0_alias, 0, 64
	.other		__nv_reservedSMEM_offset_0_alias,@"STO_CUDA_RESERVED_SHARED STV_DEFAULT"
__nv_reservedSMEM_offset_0_alias:
	.zero		0
	.zero		64


//--------------------- .nv.constant0.matmul_kernel --------------------------
	.section	.nv.constant0.matmul_kernel,"a",@progbits
	.sectionflags	@""
	.align	4
.nv.constant0.matmul_kernel:
	.zero		976


//--------------------- SYMBOLS --------------------------

	.type		.nv.reservedSmem.offset0,@object
	.size		.nv.reservedSmem.offset0,0x4
	.type		.nv.reservedSmem.cap,@object
	.size		.nv.reservedSmem.cap,0x4
